	.target	sm_80

	.elftype	@"ET_EXEC"


//--------------------- .note.nv.tkinfo           --------------------------
	.section	.note.nv.tkinfo,"",@"SHT_NOTE"
	.sectionflags	@"SHF_NOTE_NV_TKINFO"
	.tkinfo
        /*0018*/ 	.word	0x00000002
        /*0030*/ 	.string	""
        /*0030*/ 	.string	"ptxas"
        /*0030*/ 	.string	"Cuda compilation tools, release 13.0, V13.0.88"
        /*0030*/ 	.string	"Build cuda_13.0.r13.0/compiler.36424714_0"
        /*0030*/ 	.string	"-v  -suppress-debug-info  -lineinfo  -arch sm_80 "



//--------------------- .note.nv.cuinfo           --------------------------
	.section	.note.nv.cuinfo,"",@"SHT_NOTE"
	.sectionflags	@"SHF_NOTE_NV_CUINFO"
        /*0018*/ 	.short	0x0002
        /*001a*/ 	.short	0x0050
        /*001c*/ 	.short	0x0082
	.zero		2


//--------------------- .nv.info                  --------------------------
	.section	.nv.info,"",@"SHT_CUDA_INFO"
	.align	4


	//----- nvinfo : EIATTR_REGCOUNT
	.align		4
        /*0000*/ 	.byte	0x04, 0x2f
        /*0002*/ 	.short	(.L_1 - .L_0)
	.align		4
.L_0:
        /*0004*/ 	.word	index@(matmul_kernel)
        /*0008*/ 	.word	0x00000020


	//----- nvinfo : EIATTR_FRAME_SIZE
	.align		4
.L_1:
        /*000c*/ 	.byte	0x04, 0x11
        /*000e*/ 	.short	(.L_3 - .L_2)
	.align		4
.L_2:
        /*0010*/ 	.word	index@(matmul_kernel)
        /*0014*/ 	.word	0x00001df8


	//----- nvinfo : EIATTR_MIN_STACK_SIZE
	.align		4
.L_3:
        /*0018*/ 	.byte	0x04, 0x12
        /*001a*/ 	.short	(.L_5 - .L_4)
	.align		4
.L_4:
        /*001c*/ 	.word	index@(matmul_kernel)
        /*0020*/ 	.word	0x00001df8
.L_5:


//--------------------- .nv.info.matmul_kernel    --------------------------
	.section	.nv.info.matmul_kernel,"",@"SHT_CUDA_INFO"
	.sectionflags	@""
	.align	4


	//----- nvinfo : EIATTR_CUDA_API_VERSION
	.align		4
        /*0000*/ 	.byte	0x04, 0x37
        /*0002*/ 	.short	(.L_7 - .L_6)
.L_6:
        /*0004*/ 	.word	0x00000082


	//----- nvinfo : EIATTR_SW2861232_WAR
	.align		4
.L_7:
        /*0008*/ 	.byte	0x01, 0x35
	.zero		2


	//----- nvinfo : EIATTR_PARAM_CBANK
	.align		4
        /*000c*/ 	.byte	0x04, 0x0a
        /*000e*/ 	.short	(.L_9 - .L_8)
	.align		4
.L_8:
        /*0010*/ 	.word	index@(.nv.constant0.matmul_kernel)
        /*0014*/ 	.short	0x0160
        /*0016*/ 	.short	0x0050


	//----- nvinfo : EIATTR_CBANK_PARAM_SIZE
	.align		4
.L_9:
        /*0018*/ 	.byte	0x03, 0x19
        /*001a*/ 	.short	0x0050


	//----- nvinfo : EIATTR_KPARAM_INFO
	.align		4
        /*001c*/ 	.byte	0x04, 0x17
        /*001e*/ 	.short	(.L_11 - .L_10)
.L_10:
        /*0020*/ 	.word	0x00000000
        /*0024*/ 	.short	0x000d
        /*0026*/ 	.short	0x0048
        /*0028*/ 	.byte	0x00, 0xf4, 0x21, 0x00


	//----- nvinfo : EIATTR_KPARAM_INFO
	.align		4
.L_11:
        /*002c*/ 	.byte	0x04, 0x17
        /*002e*/ 	.short	(.L_13 - .L_12)
.L_12:
        /*0030*/ 	.word	0x00000000
        /*0034*/ 	.short	0x000c
        /*0036*/ 	.short	0x0040
        /*0038*/ 	.byte	0x00, 0xf4, 0x21, 0x00


	//----- nvinfo : EIATTR_KPARAM_INFO
	.align		4
.L_13:
        /*003c*/ 	.byte	0x04, 0x17
        /*003e*/ 	.short	(.L_15 - .L_14)
.L_14:
        /*0040*/ 	.word	0x00000000
        /*0044*/ 	.short	0x000b
        /*0046*/ 	.short	0x0038
        /*0048*/ 	.byte	0x00, 0xf0, 0x11, 0x00


	//----- nvinfo : EIATTR_KPARAM_INFO
	.align		4
.L_15:
        /*004c*/ 	.byte	0x04, 0x17
        /*004e*/ 	.short	(.L_17 - .L_16)
.L_16:
        /*0050*/ 	.word	0x00000000
        /*0054*/ 	.short	0x000a
        /*0056*/ 	.short	0x0034
        /*0058*/ 	.byte	0x00, 0xf0, 0x11, 0x00


	//----- nvinfo : EIATTR_KPARAM_INFO
	.align		4
.L_17:
        /*005c*/ 	.byte	0x04, 0x17
        /*005e*/ 	.short	(.L_19 - .L_18)
.L_18:
        /*0060*/ 	.word	0x00000000
        /*0064*/ 	.short	0x0009
        /*0066*/ 	.short	0x0030
        /*0068*/ 	.byte	0x00, 0xf0, 0x11, 0x00


	//----- nvinfo : EIATTR_KPARAM_INFO
	.align		4
.L_19:
        /*006c*/ 	.byte	0x04, 0x17
        /*006e*/ 	.short	(.L_21 - .L_20)
.L_20:
        /*0070*/ 	.word	0x00000000
        /*0074*/ 	.short	0x0008
        /*0076*/ 	.short	0x002c
        /*0078*/ 	.byte	0x00, 0xf0, 0x11, 0x00


	//----- nvinfo : EIATTR_KPARAM_INFO
	.align		4
.L_21:
        /*007c*/ 	.byte	0x04, 0x17
        /*007e*/ 	.short	(.L_23 - .L_22)
.L_22:
        /*0080*/ 	.word	0x00000000
        /*0084*/ 	.short	0x0007
        /*0086*/ 	.short	0x0028
        /*0088*/ 	.byte	0x00, 0xf0, 0x11, 0x00


	//----- nvinfo : EIATTR_KPARAM_INFO
	.align		4
.L_23:
        /*008c*/ 	.byte	0x04, 0x17
        /*008e*/ 	.short	(.L_25 - .L_24)
.L_24:
        /*0090*/ 	.word	0x00000000
        /*0094*/ 	.short	0x0006
        /*0096*/ 	.short	0x0024
        /*0098*/ 	.byte	0x00, 0xf0, 0x11, 0x00


	//----- nvinfo : EIATTR_KPARAM_INFO
	.align		4
.L_25:
        /*009c*/ 	.byte	0x04, 0x17
        /*009e*/ 	.short	(.L_27 - .L_26)
.L_26:
        /*00a0*/ 	.word	0x00000000
        /*00a4*/ 	.short	0x0005
        /*00a6*/ 	.short	0x0020
        /*00a8*/ 	.byte	0x00, 0xf0, 0x11, 0x00


	//----- nvinfo : EIATTR_KPARAM_INFO
	.align		4
.L_27:
        /*00ac*/ 	.byte	0x04, 0x17
        /*00ae*/ 	.short	(.L_29 - .L_28)
.L_28:
        /*00b0*/ 	.word	0x00000000
        /*00b4*/ 	.short	0x0004
        /*00b6*/ 	.short	0x001c
        /*00b8*/ 	.byte	0x00, 0xf0, 0x11, 0x00


	//----- nvinfo : EIATTR_KPARAM_INFO
	.align		4
.L_29:
        /*00bc*/ 	.byte	0x04, 0x17
        /*00be*/ 	.short	(.L_31 - .L_30)
.L_30:
        /*00c0*/ 	.word	0x00000000
        /*00c4*/ 	.short	0x0003
        /*00c6*/ 	.short	0x0018
        /*00c8*/ 	.byte	0x00, 0xf0, 0x11, 0x00


	//----- nvinfo : EIATTR_KPARAM_INFO
	.align		4
.L_31:
        /*00cc*/ 	.byte	0x04, 0x17
        /*00ce*/ 	.short	(.L_33 - .L_32)
.L_32:
        /*00d0*/ 	.word	0x00000000
        /*00d4*/ 	.short	0x0002
        /*00d6*/ 	.short	0x0010
        /*00d8*/ 	.byte	0x00, 0xf4, 0x21, 0x00


	//----- nvinfo : EIATTR_KPARAM_INFO
	.align		4
.L_33:
        /*00dc*/ 	.byte	0x04, 0x17
        /*00de*/ 	.short	(.L_35 - .L_34)
.L_34:
        /*00e0*/ 	.word	0x00000000
        /*00e4*/ 	.short	0x0001
        /*00e6*/ 	.short	0x0008
        /*00e8*/ 	.byte	0x00, 0xf4, 0x21, 0x00


	//----- nvinfo : EIATTR_KPARAM_INFO
	.align		4
.L_35:
        /*00ec*/ 	.byte	0x04, 0x17
        /*00ee*/ 	.short	(.L_37 - .L_36)
.L_36:
        /*00f0*/ 	.word	0x00000000
        /*00f4*/ 	.short	0x0000
        /*00f6*/ 	.short	0x0000
        /*00f8*/ 	.byte	0x00, 0xf4, 0x21, 0x00


	//----- nvinfo : EIATTR_MAXREG_COUNT
	.align		4
.L_37:
        /*00fc*/ 	.byte	0x03, 0x1b
        /*00fe*/ 	.short	0x00ff


	//----- nvinfo : EIATTR_NUM_BARRIERS
	.align		4
        /*0100*/ 	.byte	0x02, 0x4c
        /*0102*/ 	.byte	0x01
	.zero		1


	//----- nvinfo : EIATTR_ANNOTATIONS
	.align		4
        /*0104*/ 	.byte	0x04, 0x55
        /*0106*/ 	.short	(.L_39 - .L_38)


	//   ....[0]....
.L_38:
        /*0108*/ 	.word	0x00000001
        /*010c*/ 	.byte	0x70, 0x00, 0x00, 0x00, 0x01, 0x00, 0x00, 0x00, 0xb0, 0x00, 0x00, 0x00, 0x01, 0x00, 0x00, 0x00
        /* <DEDUP_REMOVED lines=2912> */
        /*b71c*/ 	.byte	0x80, 0x90, 0x02, 0x00, 0x01, 0x00, 0x00, 0x00, 0x00, 0x91, 0x02, 0x00


	//----- nvinfo : EIATTR_MERCURY_ISA_VERSION
	.align		4
.L_39:
        /*b728*/ 	.byte	0x03, 0x5f
        /*b72a*/ 	.short	0x0000


	//----- nvinfo : EIATTR_EXIT_INSTR_OFFSETS
	.align		4
        /*b72c*/ 	.byte	0x04, 0x1c
        /*b72e*/ 	.short	(.L_41 - .L_40)


	//   ....[0]....
.L_40:
        /*b730*/ 	.word	0x00029220


	//   ....[1]....
        /*b734*/ 	.word	0x00029250


	//----- nvinfo : EIATTR_REQNTID
	.align		4
.L_41:
        /*b738*/ 	.byte	0x04, 0x10
        /*b73a*/ 	.short	(.L_43 - .L_42)
.L_42:
        /*b73c*/ 	.word	0x00000040
        /*b740*/ 	.word	0x00000001
        /*b744*/ 	.word	0x00000001
.L_43:


//--------------------- .nv.callgraph             --------------------------
	.section	.nv.callgraph,"",@"SHT_CUDA_CALLGRAPH"
	.align	4
	.sectionentsize	8
	.align		4
        /*0000*/ 	.word	0x00000000
	.align		4
        /*0004*/ 	.word	0xffffffff
	.align		4
        /*0008*/ 	.word	0x00000000
	.align		4
        /*000c*/ 	.word	0xfffffffe
	.align		4
        /*0010*/ 	.word	0x00000000
	.align		4
        /*0014*/ 	.word	0xfffffffd
	.align		4
        /*0018*/ 	.word	0x00000000
	.align		4
        /*001c*/ 	.word	0xfffffffc


//--------------------- .nv.rel.action            --------------------------
	.section	.nv.rel.action,"",@"SHT_CUDA_RELOCINFO"
	.align	8
	.sectionentsize	8
        /*0000*/ 	.byte	0x73, 0x00, 0x00, 0x00, 0x00, 0x00, 0x00, 0x00, 0x00, 0x00, 0x00, 0x11, 0x25, 0x00, 0x05, 0x36


//--------------------- .nv.constant0.matmul_kernel --------------------------
	.section	.nv.constant0.matmul_kernel,"a",@progbits
	.sectionflags	@""
	.align	4
.nv.constant0.matmul_kernel:
	.zero		432


//--------------------- .text.matmul_kernel       --------------------------
	.section	.text.matmul_kernel,"ax",@progbits
	.sectioninfo	@"SHI_REGISTERS=32"
	.align	128
        .global         matmul_kernel
        .type           matmul_kernel,@function
        .size           matmul_kernel,(.L_x_4 - matmul_kernel)
        .other          matmul_kernel,@"STO_CUDA_ENTRY STV_DEFAULT"
matmul_kernel:
.text.matmul_kernel:
[----:B------:R-:W-:-:S04]  /*0000*/  IMAD.MOV.U32 R1, RZ, RZ, c[0x0][0x28] ;  /* 0x00000a00ff017624 */ /* 0x000fc800078e00ff */
[----:B------:R-:W-:Y:S01]  /*0010*/  IMAD.MOV.U32 R0, RZ, RZ, 0x1f ;  /* 0x0000001fff007424 */ /* 0x000fe200078e00ff */
[----:B------:R-:W-:Y:S01]  /*0020*/  IADD3 R1, R1, -0x1df8, RZ ;  /* 0xffffe20801017810 */ /* 0x000fe20007ffe0ff */
[----:B------:R-:W0:Y:S01]  /*0030*/  S2R R28, SR_TID.X ;  /* 0x00000000001c7919 */ /* 0x000e220000002100 */
[----:B------:R-:W-:Y:S01]  /*0040*/  ULDC.64 UR6, c[0x0][0x118] ;  /* 0x0000460000067ab9 */ /* 0x000fe20000000a00 */
[----:B------:R-:W-:Y:S01]  /*0050*/  CS2R R12, SRZ ;  /* 0x00000000000c7805 */ /* 0x000fe2000001ff00 */
[----:B------:R-:W-:Y:S01]  /*0060*/  IADD3 R0, R0, c[0x0][0x17c], RZ ;  /* 0x00005f0000007a10 */ /* 0x000fe20007ffe0ff */
[----:B------:R-:W-:Y:S01]  /*0070*/  STL [R1+0x90], RZ ;  /* 0x000090ff01007387 */ /* 0x000fe20000100800 */
[----:B------:R-:W-:Y:S01]  /*0080*/  CS2R R14, SRZ ;  /* 0x00000000000e7805 */ /* 0x000fe2000001ff00 */
[----:B------:R-:W-:Y:S01]  /*0090*/  CS2R R16, SRZ ;  /* 0x0000000000107805 */ /* 0x000fe2000001ff00 */
[----:B------:R-:W-:Y:S01]  /*00a0*/  SHF.R.S32.HI R3, RZ, 0x1f, R0 ;  /* 0x0000001fff037819 */ /* 0x000fe20000011400 */
[----:B------:R-:W-:Y:S01]  /*00b0*/  STL [R1+0x94], RZ ;  /* 0x000094ff01007387 */ /* 0x000fe20000100800 */
[----:B------:R-:W-:Y:S01]  /*00c0*/  CS2R R18, SRZ ;  /* 0x0000000000127805 */ /* 0x000fe2000001ff00 */
[----:B------:R-:W-:Y:S01]  /*00d0*/  CS2R R20, SRZ ;  /* 0x0000000000147805 */ /* 0x000fe2000001ff00 */
[----:B------:R-:W-:Y:S01]  /*00e0*/  LEA.HI R3, R3, R0, RZ, 0x5 ;  /* 0x0000000003037211 */ /* 0x000fe200078f28ff */
[----:B------:R-:W-:Y:S01]  /*00f0*/  STL [R1+0x98], RZ ;  /* 0x000098ff01007387 */ /* 0x000fe20000100800 */
[----:B------:R-:W-:Y:S01]  /*0100*/  CS2R R22, SRZ ;  /* 0x0000000000167805 */ /* 0x000fe2000001ff00 */
[----:B------:R-:W-:Y:S01]  /*0110*/  CS2R R24, SRZ ;  /* 0x0000000000187805 */ /* 0x000fe2000001ff00 */
[----:B------:R-:W-:Y:S01]  /*0120*/  SHF.R.S32.HI R0, RZ, 0x5, R3 ;  /* 0x00000005ff007819 */ /* 0x000fe20000011403 */
[----:B------:R-:W-:Y:S01]  /*0130*/  STL [R1+0x9c], RZ ;  /* 0x00009cff01007387 */ /* 0x000fe20000100800 */
[----:B------:R-:W-:-:S03]  /*0140*/  CS2R R26, SRZ ;  /* 0x00000000001a7805 */ /* 0x000fc6000001ff00 */
[----:B------:R-:W-:Y:S01]  /*0150*/  IMAD.SHL.U32 R0, R0, 0x8, RZ ;  /* 0x0000000800007824 */ /* 0x000fe200078e00ff */
[----:B------:R-:W1:Y:S04]  /*0160*/  S2R R3, SR_CTAID.X ;  /* 0x0000000000037919 */ /* 0x000e680000002500 */
[-C--:B------:R-:W-:Y:S01]  /*0170*/  IABS R7, R0.reuse ;  /* 0x0000000000077213 */ /* 0x080fe20000000000 */
[----:B------:R-:W-:Y:S01]  /*0180*/  STL [R1+0x80], RZ ;  /* 0x000080ff01007387 */ /* 0x000fe20000100800 */
[----:B------:R-:W-:Y:S02]  /*0190*/  IABS R10, R0 ;  /* 0x00000000000a7213 */ /* 0x000fe40000000000 */
[----:B------:R-:W2:Y:S01]  /*01a0*/  I2F.RP R2, R7 ;  /* 0x0000000700027306 */ /* 0x000ea20000209400 */
[----:B------:R-:W-:Y:S04]  /*01b0*/  STL [R1+0x84], RZ ;  /* 0x000084ff01007387 */ /* 0x000fe80000100800 */
[----:B------:R-:W-:Y:S04]  /*01c0*/  STL [R1+0x88], RZ ;  /* 0x000088ff01007387 */ /* 0x000fe80000100800 */
[----:B------:R-:W-:Y:S04]  /*01d0*/  STL [R1+0x8c], RZ ;  /* 0x00008cff01007387 */ /* 0x000fe80000100800 */
[----:B------:R-:W-:Y:S01]  /*01e0*/  STL [R1+0x70], RZ ;  /* 0x000070ff01007387 */ /* 0x000fe20000100800 */
[----:B--2---:R-:W2:Y:S01]  /*01f0*/  MUFU.RCP R2, R2 ;  /* 0x0000000200027308 */ /* 0x004ea20000001000 */
[----:B-1----:R-:W-:-:S02]  /*0200*/  IABS R8, R3 ;  /* 0x0000000300087213 */ /* 0x002fc40000000000 */
[----:B------:R-:W-:Y:S04]  /*0210*/  STL [R1+0x74], RZ ;  /* 0x000074ff01007387 */ /* 0x000fe80000100800 */
[----:B------:R-:W-:Y:S04]  /*0220*/  STL [R1+0x78], RZ ;  /* 0x000078ff01007387 */ /* 0x000fe80000100800 */
[----:B------:R-:W-:Y:S04]  /*0230*/  STL [R1+0x7c], RZ ;  /* 0x00007cff01007387 */ /* 0x000fe80000100800 */
[----:B------:R-:W-:Y:S01]  /*0240*/  STL [R1+0x60], RZ ;  /* 0x000060ff01007387 */ /* 0x000fe20000100800 */
[----:B--2---:R-:W-:Y:S01]  /*0250*/  IADD3 R4, R2, 0xffffffe, RZ ;  /* 0x0ffffffe02047810 */ /* 0x004fe20007ffe0ff */
[----:B------:R-:W-:-:S02]  /*0260*/  IMAD.MOV R2, RZ, RZ, -R10 ;  /* 0x000000ffff027224 */ /* 0x000fc400078e0a0a */
[----:B------:R-:W-:Y:S01]  /*0270*/  STL [R1+0x64], RZ ;  /* 0x000064ff01007387 */ /* 0x000fe20000100800 */
[----:B------:R1:W2:Y:S03]  /*0280*/  F2I.FTZ.U32.TRUNC.NTZ R5, R4 ;  /* 0x0000000400057305 */ /* 0x0002a6000021f000 */
[----:B------:R-:W-:Y:S04]  /*0290*/  STL [R1+0x68], RZ ;  /* 0x000068ff01007387 */ /* 0x000fe80000100800 */
[----:B------:R-:W-:Y:S01]  /*02a0*/  STL [R1+0x6c], RZ ;  /* 0x00006cff01007387 */ /* 0x000fe20000100800 */
[----:B-1----:R-:W-:-:S03]  /*02b0*/  IMAD.MOV.U32 R4, RZ, RZ, RZ ;  /* 0x000000ffff047224 */ /* 0x002fc600078e00ff */
[----:B------:R-:W-:Y:S04]  /*02c0*/  STL [R1+0x50], RZ ;  /* 0x000050ff01007387 */ /* 0x000fe80000100800 */
[----:B------:R-:W-:Y:S01]  /*02d0*/  STL [R1+0x54], RZ ;  /* 0x000054ff01007387 */ /* 0x000fe20000100800 */
[----:B--2---:R-:W-:-:S03]  /*02e0*/  IMAD.MOV R6, RZ, RZ, -R5 ;  /* 0x000000ffff067224 */ /* 0x004fc600078e0a05 */
[----:B------:R-:W-:Y:S01]  /*02f0*/  STL [R1+0x58], RZ ;  /* 0x000058ff01007387 */ /* 0x000fe20000100800 */
[----:B------:R-:W-:Y:S02]  /*0300*/  IMAD R9, R6, R7, RZ ;  /* 0x0000000706097224 */ /* 0x000fe400078e02ff */
[----:B------:R-:W-:Y:S01]  /*0310*/  IMAD.MOV.U32 R6, RZ, RZ, R8 ;  /* 0x000000ffff067224 */ /* 0x000fe200078e0008 */
[----:B------:R-:W-:Y:S01]  /*0320*/  STL [R1+0x5c], RZ ;  /* 0x00005cff01007387 */ /* 0x000fe20000100800 */
[----:B------:R-:W-:-:S03]  /*0330*/  IMAD.HI.U32 R5, R5, R9, R4 ;  /* 0x0000000905057227 */ /* 0x000fc600078e0004 */
[----:B------:R-:W-:Y:S03]  /*0340*/  STL [R1+0x40], RZ ;  /* 0x000040ff01007387 */ /* 0x000fe60000100800 */
[----:B------:R-:W-:Y:S01]  /*0350*/  IMAD.HI.U32 R5, R5, R6, RZ ;  /* 0x0000000605057227 */ /* 0x000fe200078e00ff */
[----:B------:R-:W-:Y:S03]  /*0360*/  STL [R1+0x44], RZ ;  /* 0x000044ff01007387 */ /* 0x000fe60000100800 */
[----:B------:R-:W-:Y:S01]  /*0370*/  IMAD R2, R5, R2, R6 ;  /* 0x0000000205027224 */ /* 0x000fe200078e0206 */
[----:B------:R-:W-:Y:S04]  /*0380*/  STL [R1+0x48], RZ ;  /* 0x000048ff01007387 */ /* 0x000fe80000100800 */
[----:B------:R-:W-:Y:S01]  /*0390*/  ISETP.GT.U32.AND P1, PT, R7, R2, PT ;  /* 0x000000020700720c */ /* 0x000fe20003f24070 */
[----:B------:R-:W-:Y:S04]  /*03a0*/  STL [R1+0x4c], RZ ;  /* 0x00004cff01007387 */ /* 0x000fe80000100800 */
[----:B------:R-:W-:Y:S04]  /*03b0*/  STL [R1+0x30], RZ ;  /* 0x000030ff01007387 */ /* 0x000fe80000100800 */
[----:B------:R-:W-:Y:S04]  /*03c0*/  STL [R1+0x34], RZ ;  /* 0x000034ff01007387 */ /* 0x000fe80000100800 */
[----:B------:R-:W-:Y:S01]  /*03d0*/  @!P1 IMAD.IADD R2, R2, 0x1, -R7 ;  /* 0x0000000102029824 */ /* 0x000fe200078e0a07 */
[----:B------:R-:W-:Y:S01]  /*03e0*/  @!P1 IADD3 R5, R5, 0x1, RZ ;  /* 0x0000000105059810 */ /* 0x000fe20007ffe0ff */
[----:B------:R-:W-:Y:S01]  /*03f0*/  STL [R1+0x38], RZ ;  /* 0x000038ff01007387 */ /* 0x000fe20000100800 */
[----:B------:R-:W-:-:S02]  /*0400*/  ISETP.NE.AND P1, PT, R0, RZ, PT ;  /* 0x000000ff0000720c */ /* 0x000fc40003f25270 */
[----:B------:R-:W-:Y:S01]  /*0410*/  ISETP.GE.U32.AND P0, PT, R2, R7, PT ;  /* 0x000000070200720c */ /* 0x000fe20003f06070 */
[----:B------:R-:W-:Y:S01]  /*0420*/  STL [R1+0x3c], RZ ;  /* 0x00003cff01007387 */ /* 0x000fe20000100800 */
[----:B------:R-:W-:-:S03]  /*0430*/  LOP3.LUT R2, R3, R0, RZ, 0x3c, !PT ;  /* 0x0000000003027212 */ /* 0x000fc600078e3cff */
[----:B------:R-:W-:Y:S01]  /*0440*/  STL [R1+0x20], RZ ;  /* 0x000020ff01007387 */ /* 0x000fe20000100800 */
[----:B------:R-:W-:Y:S01]  /*0450*/  ISETP.GE.AND P2, PT, R2, RZ, PT ;  /* 0x000000ff0200720c */ /* 0x000fe20003f46270 */
[----:B------:R-:W-:Y:S02]  /*0460*/  IMAD.MOV.U32 R2, RZ, RZ, c[0x0][0x178] ;  /* 0x00005e00ff027624 */ /* 0x000fe400078e00ff */
[----:B------:R-:W-:Y:S03]  /*0470*/  STL [R1+0x24], RZ ;  /* 0x000024ff01007387 */ /* 0x000fe60000100800 */
[----:B------:R-:W-:Y:S01]  /*0480*/  IADD3 R2, R2, 0xff, RZ ;  /* 0x000000ff02027810 */ /* 0x000fe20007ffe0ff */
[----:B------:R-:W-:Y:S01]  /*0490*/  STL [R1+0x28], RZ ;  /* 0x000028ff01007387 */ /* 0x000fe20000100800 */
[----:B------:R-:W-:-:S03]  /*04a0*/  @P0 IADD3 R5, R5, 0x1, RZ ;  /* 0x0000000105050810 */ /* 0x000fc60007ffe0ff */
[----:B------:R-:W-:Y:S02]  /*04b0*/  STL [R1+0x2c], RZ ;  /* 0x00002cff01007387 */ /* 0x000fe40000100800 */
[----:B------:R-:W-:Y:S01]  /*04c0*/  IMAD.MOV.U32 R4, RZ, RZ, R5 ;  /* 0x000000ffff047224 */ /* 0x000fe200078e0005 */
[----:B------:R-:W-:Y:S01]  /*04d0*/  SHF.R.S32.HI R5, RZ, 0x1f, R2 ;  /* 0x0000001fff057819 */ /* 0x000fe20000011402 */
[----:B------:R-:W-:Y:S02]  /*04e0*/  STL [R1+0x10], RZ ;  /* 0x000010ff01007387 */ /* 0x000fe40000100800 */
[----:B------:R-:W-:Y:S01]  /*04f0*/  @!P2 IMAD.MOV R4, RZ, RZ, -R4 ;  /* 0x000000ffff04a224 */ /* 0x000fe200078e0a04 */
[----:B------:R-:W-:Y:S01]  /*0500*/  @!P1 LOP3.LUT R4, RZ, R0, RZ, 0x33, !PT ;  /* 0x00000000ff049212 */ /* 0x000fe200078e33ff */
[----:B------:R-:W-:Y:S01]  /*0510*/  STL [R1+0x14], RZ ;  /* 0x000014ff01007387 */ /* 0x000fe20000100800 */
[----:B------:R-:W-:-:S03]  /*0520*/  LEA.HI R5, R5, R2, RZ, 0x8 ;  /* 0x0000000205057211 */ /* 0x000fc600078f40ff */
[----:B------:R-:W-:Y:S01]  /*0530*/  IMAD.SHL.U32 R2, R4, 0x8, RZ ;  /* 0x0000000804027824 */ /* 0x000fe200078e00ff */
[----:B------:R-:W-:Y:S01]  /*0540*/  STL [R1+0x18], RZ ;  /* 0x000018ff01007387 */ /* 0x000fe20000100800 */
[----:B------:R-:W-:-:S03]  /*0550*/  IMAD.MOV R4, RZ, RZ, -R4 ;  /* 0x000000ffff047224 */ /* 0x000fc600078e0a04 */
[----:B------:R-:W-:Y:S01]  /*0560*/  LEA.HI.SX32 R5, R5, -R2, 0x18 ;  /* 0x8000000205057211 */ /* 0x000fe200078fc2ff */
[----:B------:R-:W-:Y:S01]  /*0570*/  IMAD R9, R0, R4, R3 ;  /* 0x0000000400097224 */ /* 0x000fe200078e0203 */
[----:B------:R-:W-:Y:S01]  /*0580*/  STL [R1+0x1c], RZ ;  /* 0x00001cff01007387 */ /* 0x000fe20000100800 */
[----:B------:R-:W-:Y:S01]  /*0590*/  IMAD.MOV.U32 R4, RZ, RZ, RZ ;  /* 0x000000ffff047224 */ /* 0x000fe200078e00ff */
[----:B------:R-:W-:Y:S02]  /*05a0*/  IMNMX R10, R5, 0x8, PT ;  /* 0x00000008050a7817 */ /* 0x000fe40003800200 */
[----:B------:R-:W-:Y:S02]  /*05b0*/  STL [R1], RZ ;  /* 0x000000ff01007387 */ /* 0x000fe40000100800 */
[-C--:B------:R-:W-:Y:S02]  /*05c0*/  IABS R8, R10.reuse ;  /* 0x0000000a00087213 */ /* 0x080fe40000000000 */
[----:B------:R-:W-:Y:S01]  /*05d0*/  IABS R0, R10 ;  /* 0x0000000a00007213 */ /* 0x000fe20000000000 */
[----:B------:R-:W-:Y:S01]  /*05e0*/  STL [R1+0x4], RZ ;  /* 0x000004ff01007387 */ /* 0x000fe20000100800 */
[----:B------:R-:W1:Y:S03]  /*05f0*/  I2F.RP R6, R8 ;  /* 0x0000000800067306 */ /* 0x000e660000209400 */
[----:B------:R-:W-:Y:S04]  /*0600*/  STL [R1+0x8], RZ ;  /* 0x000008ff01007387 */ /* 0x000fe80000100800 */
[----:B------:R-:W-:Y:S01]  /*0610*/  STL [R1+0xc], RZ ;  /* 0x00000cff01007387 */ /* 0x000fe20000100800 */
[----:B-1----:R-:W1:Y:S02]  /*0620*/  MUFU.RCP R6, R6 ;  /* 0x0000000600067308 */ /* 0x002e640000001000 */
[----:B-1----:R-:W-:-:S06]  /*0630*/  IADD3 R5, R6, 0xffffffe, RZ ;  /* 0x0ffffffe06057810 */ /* 0x002fcc0007ffe0ff */
[----:B------:R-:W1:Y:S02]  /*0640*/  F2I.FTZ.U32.TRUNC.NTZ R5, R5 ;  /* 0x0000000500057305 */ /* 0x000e64000021f000 */
[----:B-1----:R-:W-:-:S04]  /*0650*/  IMAD.MOV R7, RZ, RZ, -R5 ;  /* 0x000000ffff077224 */ /* 0x002fc800078e0a05 */
[----:B------:R-:W-:Y:S01]  /*0660*/  IMAD.MOV.U32 R3, RZ, RZ, R7 ;  /* 0x000000ffff037224 */ /* 0x000fe200078e0007 */
[----:B------:R-:W-:-:S03]  /*0670*/  IABS R7, R9 ;  /* 0x0000000900077213 */ /* 0x000fc60000000000 */
[----:B------:R-:W-:-:S04]  /*0680*/  IMAD R3, R3, R8, RZ ;  /* 0x0000000803037224 */ /* 0x000fc800078e02ff */
[----:B------:R-:W-:-:S04]  /*0690*/  IMAD.HI.U32 R4, R5, R3, R4 ;  /* 0x0000000305047227 */ /* 0x000fc800078e0004 */
[----:B------:R-:W-:Y:S02]  /*06a0*/  IMAD.MOV R3, RZ, RZ, -R0 ;  /* 0x000000ffff037224 */ /* 0x000fe400078e0a00 */
[----:B------:R-:W-:-:S04]  /*06b0*/  IMAD.HI.U32 R0, R4, R7, RZ ;  /* 0x0000000704007227 */ /* 0x000fc800078e00ff */
[----:B------:R-:W-:Y:S02]  /*06c0*/  IMAD R3, R0, R3, R7 ;  /* 0x0000000300037224 */ /* 0x000fe400078e0207 */
[----:B------:R-:W-:-:S03]  /*06d0*/  CS2R R6, SRZ ;  /* 0x0000000000067805 */ /* 0x000fc6000001ff00 */
[----:B------:R-:W-:-:S13]  /*06e0*/  ISETP.GT.U32.AND P1, PT, R8, R3, PT ;  /* 0x000000030800720c */ /* 0x000fda0003f24070 */
[----:B------:R-:W-:Y:S01]  /*06f0*/  @!P1 IMAD.IADD R3, R3, 0x1, -R8 ;  /* 0x0000000103039824 */ /* 0x000fe200078e0a08 */
[----:B------:R-:W-:Y:S02]  /*0700*/  @!P1 IADD3 R0, R0, 0x1, RZ ;  /* 0x0000000100009810 */ /* 0x000fe40007ffe0ff */
[----:B------:R-:W-:Y:S02]  /*0710*/  ISETP.NE.AND P1, PT, R10, RZ, PT ;  /* 0x000000ff0a00720c */ /* 0x000fe40003f25270 */
[----:B------:R-:W-:Y:S02]  /*0720*/  ISETP.GE.U32.AND P0, PT, R3, R8, PT ;  /* 0x000000080300720c */ /* 0x000fe40003f06070 */
[----:B------:R-:W-:-:S04]  /*0730*/  LOP3.LUT R3, R9, R10, RZ, 0x3c, !PT ;  /* 0x0000000a09037212 */ /* 0x000fc800078e3cff */
[----:B------:R-:W-:Y:S01]  /*0740*/  ISETP.GE.AND P2, PT, R3, RZ, PT ;  /* 0x000000ff0300720c */ /* 0x000fe20003f46270 */
[----:B------:R-:W-:-:S05]  /*0750*/  IMAD.MOV.U32 R3, RZ, RZ, c[0x0][0x180] ;  /* 0x00006000ff037624 */ /* 0x000fca00078e00ff */
[----:B------:R-:W-:Y:S02]  /*0760*/  IADD3 R3, R3, 0x3f, RZ ;  /* 0x0000003f03037810 */ /* 0x000fe40007ffe0ff */
[----:B------:R-:W-:Y:S02]  /*0770*/  @P0 IADD3 R0, R0, 0x1, RZ ;  /* 0x0000000100000810 */ /* 0x000fe40007ffe0ff */
[----:B------:R-:W-:-:S03]  /*0780*/  ISETP.GE.AND P0, PT, R3, 0x40, PT ;  /* 0x000000400300780c */ /* 0x000fc60003f06270 */
[----:B------:R-:W-:Y:S01]  /*0790*/  @!P2 IMAD.MOV R0, RZ, RZ, -R0 ;  /* 0x000000ffff00a224 */ /* 0x000fe200078e0a00 */
[----:B------:R-:W-:-:S05]  /*07a0*/  @!P1 LOP3.LUT R0, RZ, R10, RZ, 0x33, !PT ;  /* 0x0000000aff009212 */ /* 0x000fca00078e33ff */
[----:B------:R-:W-:Y:S02]  /*07b0*/  IMAD.SHL.U32 R29, R0, 0x20, RZ ;  /* 0x00000020001d7824 */ /* 0x000fe400078e00ff */
[----:B------:R-:W-:Y:S01]  /*07c0*/  IMAD.MOV R5, RZ, RZ, -R0 ;  /* 0x000000ffff057224 */ /* 0x000fe200078e0a00 */
[----:B0-----:R-:W-:Y:S02]  /*07d0*/  LOP3.LUT R0, R28, 0x3f, RZ, 0xc0, !PT ;  /* 0x0000003f1c007812 */ /* 0x001fe400078ec0ff */
[C---:B------:R-:W-:Y:S01]  /*07e0*/  IADD3 R28, R29.reuse, 0x1, RZ ;  /* 0x000000011d1c7810 */ /* 0x040fe20007ffe0ff */
[----:B------:R-:W-:Y:S01]  /*07f0*/  STL [R1+0xeb0], R29 ;  /* 0x000eb01d01007387 */ /* 0x000fe20000100800 */
[C---:B------:R-:W-:Y:S01]  /*0800*/  IADD3 R3, R29.reuse, 0x2, RZ ;  /* 0x000000021d037810 */ /* 0x040fe20007ffe0ff */
[----:B------:R-:W-:Y:S02]  /*0810*/  IMAD R5, R10, R5, R9 ;  /* 0x000000050a057224 */ /* 0x000fe400078e0209 */
[----:B------:R0:W-:Y:S01]  /*0820*/  STL [R1+0xeec], R28 ;  /* 0x000eec1c01007387 */ /* 0x0001e20000100800 */
[----:B------:R-:W-:Y:S01]  /*0830*/  CS2R R8, SRZ ;  /* 0x0000000000087805 */ /* 0x000fe2000001ff00 */
[----:B------:R-:W-:Y:S01]  /*0840*/  IMAD.IADD R2, R2, 0x1, R5 ;  /* 0x0000000102027824 */ /* 0x000fe200078e0205 */
[----:B------:R-:W-:Y:S01]  /*0850*/  CS2R R10, SRZ ;  /* 0x00000000000a7805 */ /* 0x000fe2000001ff00 */
[----:B------:R1:W-:Y:S01]  /*0860*/  STL [R1+0xef4], R3 ;  /* 0x000ef40301007387 */ /* 0x0003e20000100800 */
[----:B------:R-:W-:Y:S01]  /*0870*/  CS2R R4, SRZ ;  /* 0x0000000000047805 */ /* 0x000fe2000001ff00 */
[----:B------:R-:W-:Y:S01]  /*0880*/  IMAD R0, R2, 0x100, R0 ;  /* 0x0000010002007824 */ /* 0x000fe200078e0200 */
[----:B------:R-:W-:-:S02]  /*0890*/  IADD3 R2, R29, 0x1e, RZ ;  /* 0x0000001e1d027810 */ /* 0x000fc40007ffe0ff */
[C---:B0-----:R-:W-:Y:S02]  /*08a0*/  IADD3 R28, R29.reuse, 0x3, RZ ;  /* 0x000000031d1c7810 */ /* 0x041fe40007ffe0ff */
[----:B-1----:R-:W-:-:S03]  /*08b0*/  IADD3 R3, R29, 0x4, RZ ;  /* 0x000000041d037810 */ /* 0x002fc60007ffe0ff */
[----:B------:R0:W-:Y:S04]  /*08c0*/  STL [R1+0xef0], R28 ;  /* 0x000ef01c01007387 */ /* 0x0001e80000100800 */
[----:B------:R1:W-:Y:S01]  /*08d0*/  STL [R1+0xef8], R3 ;  /* 0x000ef80301007387 */ /* 0x0003e20000100800 */
        /* <DEDUP_REMOVED lines=45> */
[----:B-1----:R-:W-:-:S05]  /*0bb0*/  IADD3 R3, R29, 0x1c, RZ ;  /* 0x0000001c1d037810 */ /* 0x002fca0007ffe0ff */
[----:B------:R0:W-:Y:S04]  /*0bc0*/  STL [R1+0xf5c], R3 ;  /* 0x000f5c0301007387 */ /* 0x0001e80000100800 */
[----:B------:R-:W-:Y:S01]  /*0bd0*/  STL [R1+0xf50], R28 ;  /* 0x000f501c01007387 */ /* 0x000fe20000100800 */
[----:B0-----:R-:W-:-:S05]  /*0be0*/  IADD3 R3, R29, 0x1d, RZ ;  /* 0x0000001d1d037810 */ /* 0x001fca0007ffe0ff */
[----:B------:R0:W-:Y:S04]  /*0bf0*/  STL [R1+0xf58], R3 ;  /* 0x000f580301007387 */ /* 0x0001e80000100800 */
[----:B------:R-:W-:Y:S04]  /*0c00*/  STL [R1+0xeb4], R0 ;  /* 0x000eb40001007387 */ /* 0x000fe80000100800 */
[----:B------:R1:W-:Y:S01]  /*0c10*/  STL [R1+0xf60], R2 ;  /* 0x000f600201007387 */ /* 0x0003e20000100800 */
[----:B0-----:R-:W-:Y:S02]  /*0c20*/  IADD3 R3, R29, 0x1f, RZ ;  /* 0x0000001f1d037810 */ /* 0x001fe40007ffe0ff */
[----:B------:R-:W-:-:S03]  /*0c30*/  IADD3 R29, R0, 0x80, RZ ;  /* 0x00000080001d7810 */ /* 0x000fc60007ffe0ff */
[----:B------:R0:W-:Y:S01]  /*0c40*/  STL [R1+0xf64], R3 ;  /* 0x000f640301007387 */ /* 0x0001e20000100800 */
[C---:B-1----:R-:W-:Y:S02]  /*0c50*/  IADD3 R2, R0.reuse, 0x40, RZ ;  /* 0x0000004000027810 */ /* 0x042fe40007ffe0ff */
[----:B0-----:R-:W-:-:S05]  /*0c60*/  IADD3 R3, R0, 0xc0, RZ ;  /* 0x000000c000037810 */ /* 0x001fca0007ffe0ff */
[----:B------:R0:W-:Y:S04]  /*0c70*/  STL [R1+0xebc], R3 ;  /* 0x000ebc0301007387 */ /* 0x0001e80000100800 */
[----:B------:R1:W-:Y:S04]  /*0c80*/  STL [R1+0xeb8], R2 ;  /* 0x000eb80201007387 */ /* 0x0003e80000100800 */
[----:B------:R1:W-:Y:S01]  /*0c90*/  STL [R1+0xec0], R29 ;  /* 0x000ec01d01007387 */ /* 0x0003e20000100800 */
[----:B0-----:R-:W-:-:S05]  /*0ca0*/  IMAD.MOV.U32 R3, RZ, RZ, c[0x0][0x180] ;  /* 0x00006000ff037624 */ /* 0x001fca00078e00ff */
[----:B------:R-:W-:Y:S01]  /*0cb0*/  IADD3 R3, R3, 0x3f, RZ ;  /* 0x0000003f03037810 */ /* 0x000fe20007ffe0ff */
[----:B------:R-:W-:Y:S05]  /*0cc0*/  @!P0 BRA `(.L_x_0) ;  /* 0x0002509000008947 */ /* 0x000fea0003800000 */
[----:B------:R-:W2:Y:S04]  /*0cd0*/  LDL R19, [R1+0xf60] ;  /* 0x000f600001137983 */ /* 0x000ea80000100800 */
[----:B------:R-:W3:Y:S04]  /*0ce0*/  LDL R20, [R1+0xf58] ;  /* 0x000f580001147983 */ /* 0x000ee80000100800 */
[----:B------:R-:W4:Y:S04]  /*0cf0*/  LDL R25, [R1+0xf5c] ;  /* 0x000f5c0001197983 */ /* 0x000f280000100800 */
[----:B------:R-:W5:Y:S04]  /*0d00*/  LDL R27, [R1+0xf44] ;  /* 0x000f4400011b7983 */ /* 0x000f680000100800 */
[----:B------:R-:W5:Y:S04]  /*0d10*/  LDL R16, [R1+0xebc] ;  /* 0x000ebc0001107983 */ /* 0x000f680000100800 */
[----:B------:R-:W5:Y:S04]  /*0d20*/  LDL R17, [R1+0xf64] ;  /* 0x000f640001117983 */ /* 0x000f680000100800 */
[----:B------:R-:W5:Y:S04]  /*0d30*/  LDL R21, [R1+0xf54] ;  /* 0x000f540001157983 */ /* 0x000f680000100800 */
[----:B------:R-:W5:Y:S04]  /*0d40*/  LDL R23, [R1+0xf4c] ;  /* 0x000f4c0001177983 */ /* 0x000f680000100800 */
[----:B------:R-:W5:Y:S04]  /*0d50*/  LDL R24, [R1+0xf48] ;  /* 0x000f480001187983 */ /* 0x000f680000100800 */
[----:B------:R-:W5:Y:S01]  /*0d60*/  LDL R26, [R1+0xf40] ;  /* 0x000f4000011a7983 */ /* 0x000f620000100800 */
[----:B------:R-:W-:Y:S01]  /*0d70*/  IMAD.MOV.U32 R14, RZ, RZ, R0 ;  /* 0x000000ffff0e7224 */ /* 0x000fe200078e0000 */
[----:B------:R-:W-:Y:S01]  /*0d80*/  IABS R0, c[0x0][0x178] ;  /* 0x00005e0000007a13 */ /* 0x000fe20000000000 */
[----:B------:R-:W-:Y:S01]  /*0d90*/  IMAD.MOV.U32 R18, RZ, RZ, R29 ;  /* 0x000000ffff127224 */ /* 0x000fe200078e001d */
[----:B-1----:R-:W-:Y:S01]  /*0da0*/  IABS R29, c[0x0][0x17c] ;  /* 0x00005f00001d7a13 */ /* 0x002fe20000000000 */
[----:B------:R-:W5:Y:S02]  /*0db0*/  LDL R22, [R1+0xf3c] ;  /* 0x000f3c0001167983 */ /* 0x000f640000100800 */
[----:B------:R-:W-:-:S02]  /*0dc0*/  IMAD.MOV.U32 R10, RZ, RZ, R0 ;  /* 0x000000ffff0a7224 */ /* 0x000fc400078e0000 */
[----:B------:R-:W-:Y:S02]  /*0dd0*/  IMAD.MOV.U32 R15, RZ, RZ, R2 ;  /* 0x000000ffff0f7224 */ /* 0x000fe400078e0002 */
[----:B------:R-:W0:Y:S08]  /*0de0*/  I2F.RP R2, R10 ;  /* 0x0000000a00027306 */ /* 0x000e300000209400 */
[----:B------:R-:W1:Y:S01]  /*0df0*/  I2F.RP R0, R29 ;  /* 0x0000001d00007306 */ /* 0x000e620000209400 */
[----:B------:R-:W1:Y:S07]  /*0e00*/  S2R R13, SR_TID.X ;  /* 0x00000000000d7919 */ /* 0x000e6e0000002100 */
[----:B0-----:R-:W0:Y:S08]  /*0e10*/  MUFU.RCP R2, R2 ;  /* 0x0000000200027308 */ /* 0x001e300000001000 */
[----:B-1----:R-:W1:Y:S01]  /*0e20*/  MUFU.RCP R0, R0 ;  /* 0x0000000000007308 */ /* 0x002e620000001000 */
[----:B0-----:R-:W-:Y:S01]  /*0e30*/  IADD3 R2, R2, 0xffffffe, RZ ;  /* 0x0ffffffe02027810 */ /* 0x001fe20007ffe0ff */
[----:B------:R-:W-:-:S06]  /*0e40*/  IMAD.SHL.U32 R9, R13, 0x2, RZ ;  /* 0x000000020d097824 */ /* 0x000fcc00078e00ff */
[----:B------:R-:W0:Y:S01]  /*0e50*/  F2I.FTZ.U32.TRUNC.NTZ R5, R2 ;  /* 0x0000000200057305 */ /* 0x000e22000021f000 */
[----:B-1----:R-:W-:-:S07]  /*0e60*/  IADD3 R0, R0, 0xffffffe, RZ ;  /* 0x0ffffffe00007810 */ /* 0x002fce0007ffe0ff */
[----:B------:R1:W0:Y:S01]  /*0e70*/  F2I.FTZ.U32.TRUNC.NTZ R7, R0 ;  /* 0x0000000000077305 */ /* 0x000222000021f000 */
[----:B------:R-:W-:Y:S02]  /*0e80*/  LOP3.LUT R8, R13, 0x7, RZ, 0xc0, !PT ;  /* 0x000000070d087812 */ /* 0x000fe400078ec0ff */
[----:B------:R-:W-:Y:S02]  /*0e90*/  LOP3.LUT R4, R9, 0x10, RZ, 0xc0, !PT ;  /* 0x0000001009047812 */ /* 0x000fe400078ec0ff */
[----:B------:R-:W-:Y:S02]  /*0ea0*/  SHF.R.S32.HI R6, RZ, 0x1f, R3 ;  /* 0x0000001fff067819 */ /* 0x000fe40000011403 */
[----:B------:R-:W-:Y:S01]  /*0eb0*/  LOP3.LUT R4, R4, 0x20, R13, 0xf8, !PT ;  /* 0x0000002004047812 */ /* 0x000fe200078ef80d */
[----:B-1----:R-:W-:Y:S01]  /*0ec0*/  IMAD R0, R8, 0x210, RZ ;  /* 0x0000021008007824 */ /* 0x002fe200078e02ff */
[----:B------:R-:W-:Y:S01]  /*0ed0*/  LEA.HI R8, R6, R3, RZ, 0x6 ;  /* 0x0000000306087211 */ /* 0x000fe200078f30ff */
[----:B0-----:R-:W-:-:S03]  /*0ee0*/  IMAD.MOV R2, RZ, RZ, -R5 ;  /* 0x000000ffff027224 */ /* 0x001fc600078e0a05 */
[----:B------:R-:W-:Y:S01]  /*0ef0*/  LOP3.LUT R0, R0, R4, RZ, 0x3c, !PT ;  /* 0x0000000400007212 */ /* 0x000fe200078e3cff */
[----:B------:R-:W-:Y:S01]  /*0f00*/  IMAD.MOV R3, RZ, RZ, -R7 ;  /* 0x000000ffff037224 */ /* 0x000fe200078e0a07 */
[----:B------:R0:W-:Y:S01]  /*0f10*/  STL [R1+0x68], R8 ;  /* 0x0000680801007387 */ /* 0x0001e20000100800 */
[----:B------:R-:W-:Y:S02]  /*0f20*/  IMAD R2, R2, R10, RZ ;  /* 0x0000000a02027224 */ /* 0x000fe400078e02ff */
[----:B------:R-:W-:Y:S01]  /*0f30*/  IMAD.MOV.U32 R4, RZ, RZ, RZ ;  /* 0x000000ffff047224 */ /* 0x000fe200078e00ff */
[----:B------:R1:W-:Y:S01]  /*0f40*/  STL [R1+0x30], R0 ;  /* 0x0000300001007387 */ /* 0x0003e20000100800 */
[----:B------:R-:W-:Y:S02]  /*0f50*/  IMAD.MOV.U32 R6, RZ, RZ, RZ ;  /* 0x000000ffff067224 */ /* 0x000fe400078e00ff */
[----:B------:R-:W-:Y:S01]  /*0f60*/  IMAD.HI.U32 R4, R5, R2, R4 ;  /* 0x0000000205047227 */ /* 0x000fe200078e0004 */
[----:B------:R-:W-:-:S02]  /*0f70*/  IABS R5, R18 ;  /* 0x0000001200057213 */ /* 0x000fc40000000000 */
[----:B0-----:R-:W-:Y:S01]  /*0f80*/  IABS R8, R14 ;  /* 0x0000000e00087213 */ /* 0x001fe20000000000 */
[----:B-1----:R-:W-:Y:S01]  /*0f90*/  IMAD.MOV.U32 R0, RZ, RZ, R3 ;  /* 0x000000ffff007224 */ /* 0x002fe200078e0003 */
[----:B------:R-:W-:-:S03]  /*0fa0*/  IABS R3, R15 ;  /* 0x0000000f00037213 */ /* 0x000fc60000000000 */
[----:B------:R-:W-:Y:S02]  /*0fb0*/  IMAD R0, R0, R29, RZ ;  /* 0x0000001d00007224 */ /* 0x000fe400078e02ff */
[----:B------:R-:W-:-:S04]  /*0fc0*/  IMAD.HI.U32 R9, R4, R8, RZ ;  /* 0x0000000804097227 */ /* 0x000fc800078e00ff */
[----:B------:R-:W-:-:S04]  /*0fd0*/  IMAD.MOV R9, RZ, RZ, -R9 ;  /* 0x000000ffff097224 */ /* 0x000fc800078e0a09 */
[----:B------:R-:W-:-:S05]  /*0fe0*/  IMAD R8, R10, R9, R8 ;  /* 0x000000090a087224 */ /* 0x000fca00078e0208 */
[----:B------:R0:W-:Y:S01]  /*0ff0*/  STL [R1+0x1c], R8 ;  /* 0x00001c0801007387 */ /* 0x0001e20000100800 */
[----:B------:R-:W-:Y:S01]  /*1000*/  IABS R28, R28 ;  /* 0x0000001c001c7213 */ /* 0x000fe20000000000 */
[----:B--2---:R-:W-:Y:S02]  /*1010*/  IMAD.MOV.U32 R18, RZ, RZ, R19 ;  /* 0x000000ffff127224 */ /* 0x004fe400078e0013 */
[----:B---3--:R-:W-:Y:S02]  /*1020*/  IMAD.MOV.U32 R19, RZ, RZ, R20 ;  /* 0x000000ffff137224 */ /* 0x008fe400078e0014 */
[----:B----4-:R-:W-:Y:S02]  /*1030*/  IMAD.MOV.U32 R20, RZ, RZ, R25 ;  /* 0x000000ffff147224 */ /* 0x010fe400078e0019 */
[----:B-----5:R-:W-:Y:S02]  /*1040*/  IMAD.MOV.U32 R25, RZ, RZ, R27 ;  /* 0x000000ffff197224 */ /* 0x020fe400078e001b */
[----:B------:R-:W-:-:S04]  /*1050*/  IMAD.HI.U32 R27, R7, R0, R6 ;  /* 0x00000000071b7227 */ /* 0x000fc800078e0006 */
[----:B------:R-:W-:Y:S01]  /*1060*/  IMAD.HI.U32 R7, R4, R3, RZ ;  /* 0x0000000304077227 */ /* 0x000fe200078e00ff */
[----:B------:R-:W-:-:S03]  /*1070*/  IABS R2, R16 ;  /* 0x0000001000027213 */ /* 0x000fc60000000000 */
[----:B------:R-:W-:-:S04]  /*1080*/  IMAD.HI.U32 R6, R4, R5, RZ ;  /* 0x0000000504067227 */ /* 0x000fc800078e00ff */
[----:B------:R-:W-:Y:S02]  /*1090*/  IMAD.MOV R7, RZ, RZ, -R7 ;  /* 0x000000ffff077224 */ /* 0x000fe400078e0a07 */
[----:B------:R-:W-:Y:S01]  /*10a0*/  IMAD.MOV R6, RZ, RZ, -R6 ;  /* 0x000000ffff067224 */ /* 0x000fe200078e0a06 */
[----:B------:R-:W-:Y:S01]  /*10b0*/  IABS R0, R17 ;  /* 0x0000001100007213 */ /* 0x000fe20000000000 */
[----:B------:R-:W-:Y:S02]  /*10c0*/  IMAD R3, R10, R7, R3 ;  /* 0x000000070a037224 */ /* 0x000fe400078e0203 */
[----:B------:R-:W-:Y:S01]  /*10d0*/  IMAD.HI.U32 R4, R4, R2, RZ ;  /* 0x0000000204047227 */ /* 0x000fe200078e00ff */
[----:B------:R-:W-:-:S03]  /*10e0*/  IABS R7, R18 ;  /* 0x0000001200077213 */ /* 0x000fc60000000000 */
[C---:B------:R-:W-:Y:S01]  /*10f0*/  IMAD R6, R10.reuse, R6, R5 ;  /* 0x000000060a067224 */ /* 0x040fe200078e0205 */
[----:B------:R-:W-:Y:S01]  /*1100*/  IABS R5, R19 ;  /* 0x0000001300057213 */ /* 0x000fe20000000000 */
[----:B------:R1:W-:Y:S01]  /*1110*/  STL [R1+0x18], R3 ;  /* 0x0000180301007387 */ /* 0x0003e20000100800 */
[----:B------:R-:W-:Y:S02]  /*1120*/  IMAD.MOV R4, RZ, RZ, -R4 ;  /* 0x000000ffff047224 */ /* 0x000fe400078e0a04 */
[C---:B0-----:R-:W-:Y:S01]  /*1130*/  IMAD.HI.U32 R8, R27.reuse, R7, RZ ;  /* 0x000000071b087227 */ /* 0x041fe200078e00ff */
[----:B------:R0:W-:Y:S03]  /*1140*/  STL [R1+0x14], R6 ;  /* 0x0000140601007387 */ /* 0x0001e60000100800 */
[----:B------:R-:W-:Y:S02]  /*1150*/  IMAD R4, R10, R4, R2 ;  /* 0x000000040a047224 */ /* 0x000fe400078e0202 */
[----:B-1----:R-:W-:Y:S01]  /*1160*/  IMAD.HI.U32 R3, R27, R0, RZ ;  /* 0x000000001b037227 */ /* 0x002fe200078e00ff */
[----:B------:R-:W-:-:S03]  /*1170*/  IABS R2, R20 ;  /* 0x0000001400027213 */ /* 0x000fc60000000000 */
[----:B0-----:R-:W-:-:S04]  /*1180*/  IMAD.HI.U32 R6, R27, R5, RZ ;  /* 0x000000051b067227 */ /* 0x001fc800078e00ff */
[----:B------:R-:W-:Y:S02]  /*1190*/  IMAD.MOV R3, RZ, RZ, -R3 ;  /* 0x000000ffff037224 */ /* 0x000fe400078e0a03 */
[----:B------:R-:W-:Y:S02]  /*11a0*/  IMAD.MOV R8, RZ, RZ, -R8 ;  /* 0x000000ffff087224 */ /* 0x000fe400078e0a08 */
[----:B------:R-:W-:Y:S02]  /*11b0*/  IMAD.MOV R6, RZ, RZ, -R6 ;  /* 0x000000ffff067224 */ /* 0x000fe400078e0a06 */
[----:B------:R-:W-:Y:S02]  /*11c0*/  IMAD R0, R29, R3, R0 ;  /* 0x000000031d007224 */ /* 0x000fe400078e0200 */
[----:B------:R-:W-:Y:S01]  /*11d0*/  IMAD.HI.U32 R3, R27, R2, RZ ;  /* 0x000000021b037227 */ /* 0x000fe200078e00ff */
[----:B------:R0:W-:Y:S03]  /*11e0*/  STL [R1+0x10], R4 ;  /* 0x0000100401007387 */ /* 0x0001e60000100800 */
[----:B------:R-:W-:-:S02]  /*11f0*/  IMAD R7, R29, R8, R7 ;  /* 0x000000081d077224 */ /* 0x000fc400078e0207 */
[----:B------:R-:W-:Y:S01]  /*1200*/  IMAD R6, R29, R6, R5 ;  /* 0x000000061d067224 */ /* 0x000fe200078e0205 */
[----:B------:R1:W-:Y:S01]  /*1210*/  STL [R1+0xc], R0 ;  /* 0x00000c0001007387 */ /* 0x0003e20000100800 */
[----:B------:R-:W-:-:S03]  /*1220*/  IMAD.MOV R3, RZ, RZ, -R3 ;  /* 0x000000ffff037224 */ /* 0x000fc600078e0a03 */
[----:B------:R-:W-:Y:S01]  /*1230*/  STL [R1+0x8], R7 ;  /* 0x0000080701007387 */ /* 0x000fe20000100800 */
[----:B0-----:R-:W-:-:S03]  /*1240*/  IMAD.HI.U32 R4, R27, R28, RZ ;  /* 0x0000001c1b047227 */ /* 0x001fc600078e00ff */
[----:B------:R0:W-:Y:S01]  /*1250*/  STL [R1+0x4], R6 ;  /* 0x0000040601007387 */ /* 0x0001e20000100800 */
[----:B-1----:R-:W-:Y:S01]  /*1260*/  IABS R0, R21 ;  /* 0x0000001500007213 */ /* 0x002fe20000000000 */
[----:B------:R-:W-:Y:S02]  /*1270*/  IMAD.MOV R4, RZ, RZ, -R4 ;  /* 0x000000ffff047224 */ /* 0x000fe400078e0a04 */
[----:B0-----:R-:W-:Y:S01]  /*1280*/  IMAD R6, R29, R3, R2 ;  /* 0x000000031d067224 */ /* 0x001fe200078e0202 */
[----:B------:R-:W-:Y:S01]  /*1290*/  IABS R2, R23 ;  /* 0x0000001700027213 */ /* 0x000fe20000000000 */
[----:B------:R-:W-:Y:S01]  /*12a0*/  IMAD.HI.U32 R5, R27, R0, RZ ;  /* 0x000000001b057227 */ /* 0x000fe200078e00ff */
[----:B------:R-:W-:Y:S02]  /*12b0*/  IABS R3, R24 ;  /* 0x0000001800037213 */ /* 0x000fe40000000000 */
[----:B------:R0:W-:Y:S01]  /*12c0*/  STL [R1], R6 ;  /* 0x0000000601007387 */ /* 0x0001e20000100800 */
[----:B------:R-:W-:-:S03]  /*12d0*/  IMAD R28, R29, R4, R28 ;  /* 0x000000041d1c7224 */ /* 0x000fc600078e021c */
[----:B------:R-:W2:Y:S01]  /*12e0*/  LDL R23, [R1+0xf38] ;  /* 0x000f380001177983 */ /* 0x000ea20000100800 */
[----:B------:R-:W-:-:S03]  /*12f0*/  IMAD.MOV R5, RZ, RZ, -R5 ;  /* 0x000000ffff057224 */ /* 0x000fc600078e0a05 */
[----:B------:R-:W3:Y:S01]  /*1300*/  LDL R24, [R1+0xf34] ;  /* 0x000f340001187983 */ /* 0x000ee20000100800 */
[----:B------:R-:W-:Y:S01]  /*1310*/  IABS R4, R25 ;  /* 0x0000001900047213 */ /* 0x000fe20000000000 */
[----:B------:R-:W-:Y:S02]  /*1320*/  IMAD R0, R29, R5, R0 ;  /* 0x000000051d007224 */ /* 0x000fe400078e0200 */
[----:B------:R-:W-:Y:S04]  /*1330*/  STL [R1+0xfec], R28 ;  /* 0x000fec1c01007387 */ /* 0x000fe80000100800 */
[----:B------:R-:W4:Y:S01]  /*1340*/  LDL R25, [R1+0xf30] ;  /* 0x000f300001197983 */ /* 0x000f220000100800 */
[----:B------:R-:W-:-:S03]  /*1350*/  IABS R5, R26 ;  /* 0x0000001a00057213 */ /* 0x000fc60000000000 */
[----:B------:R-:W-:Y:S04]  /*1360*/  STL [R1+0xfe0], R0 ;  /* 0x000fe00001007387 */ /* 0x000fe80000100800 */
[----:B------:R-:W5:Y:S01]  /*1370*/  LDL R26, [R1+0xf2c] ;  /* 0x000f2c00011a7983 */ /* 0x000f620000100800 */
[----:B------:R-:W-:-:S04]  /*1380*/  IMAD.HI.U32 R10, R27, R2, RZ ;  /* 0x000000021b0a7227 */ /* 0x000fc800078e00ff */
[----:B------:R-:W-:-:S04]  /*1390*/  IMAD.HI.U32 R8, R27, R3, RZ ;  /* 0x000000031b087227 */ /* 0x000fc800078e00ff */
[----:B------:R-:W-:-:S04]  /*13a0*/  IMAD.HI.U32 R7, R27, R4, RZ ;  /* 0x000000041b077227 */ /* 0x000fc800078e00ff */
[----:B------:R-:W-:Y:S02]  /*13b0*/  IMAD.MOV R10, RZ, RZ, -R10 ;  /* 0x000000ffff0a7224 */ /* 0x000fe400078e0a0a */
[----:B------:R-:W-:Y:S02]  /*13c0*/  IMAD.MOV R8, RZ, RZ, -R8 ;  /* 0x000000ffff087224 */ /* 0x000fe400078e0a08 */
[----:B------:R-:W-:Y:S02]  /*13d0*/  IMAD.MOV R7, RZ, RZ, -R7 ;  /* 0x000000ffff077224 */ /* 0x000fe400078e0a07 */
[C---:B------:R-:W-:Y:S01]  /*13e0*/  IMAD R2, R29.reuse, R10, R2 ;  /* 0x0000000a1d027224 */ /* 0x040fe200078e0202 */
[----:B0-----:R-:W-:Y:S01]  /*13f0*/  IABS R6, R22 ;  /* 0x0000001600067213 */ /* 0x001fe20000000000 */
[----:B------:R-:W-:Y:S01]  /*1400*/  IMAD R3, R29, R8, R3 ;  /* 0x000000081d037224 */ /* 0x000fe200078e0203 */
[----:B------:R-:W5:Y:S01]  /*1410*/  LDL R22, [R1+0xf28] ;  /* 0x000f280001167983 */ /* 0x000f620000100800 */
[----:B------:R-:W-:-:S04]  /*1420*/  IMAD.HI.U32 R9, R27, R5, RZ ;  /* 0x000000051b097227 */ /* 0x000fc800078e00ff */
[----:B------:R-:W-:Y:S01]  /*1430*/  IMAD R4, R29, R7, R4 ;  /* 0x000000071d047224 */ /* 0x000fe200078e0204 */
[----:B------:R-:W-:Y:S01]  /*1440*/  STL [R1+0xfe4], R2 ;  /* 0x000fe40201007387 */ /* 0x000fe20000100800 */
[----:B------:R-:W-:Y:S02]  /*1450*/  IMAD.MOV R9, RZ, RZ, -R9 ;  /* 0x000000ffff097224 */ /* 0x000fe400078e0a09 */
[----:B------:R-:W-:Y:S01]  /*1460*/  IMAD.HI.U32 R10, R27, R6, RZ ;  /* 0x000000061b0a7227 */ /* 0x000fe200078e00ff */
[----:B------:R0:W-:Y:S04]  /*1470*/  STL [R1+0xfdc], R3 ;  /* 0x000fdc0301007387 */ /* 0x0001e80000100800 */
[----:B------:R1:W-:Y:S01]  /*1480*/  STL [R1+0xfd8], R4 ;  /* 0x000fd80401007387 */ /* 0x0003e20000100800 */
[----:B------:R-:W-:-:S02]  /*1490*/  IMAD R5, R29, R9, R5 ;  /* 0x000000091d057224 */ /* 0x000fc400078e0205 */
[----:B------:R-:W-:-:S04]  /*14a0*/  IMAD.MOV R10, RZ, RZ, -R10 ;  /* 0x000000ffff0a7224 */ /* 0x000fc800078e0a0a */
[----:B------:R-:W-:Y:S01]  /*14b0*/  IMAD R6, R29, R10, R6 ;  /* 0x0000000a1d067224 */ /* 0x000fe200078e0206 */
[----:B--2---:R-:W-:Y:S02]  /*14c0*/  IABS R7, R23 ;  /* 0x0000001700077213 */ /* 0x004fe40000000000 */
[----:B------:R-:W2:Y:S01]  /*14d0*/  LDL R23, [R1+0xf24] ;  /* 0x000f240001177983 */ /* 0x000ea20000100800 */
[----:B---3--:R-:W-:-:S03]  /*14e0*/  IABS R8, R24 ;  /* 0x0000001800087213 */ /* 0x008fc60000000000 */
[----:B------:R-:W3:Y:S04]  /*14f0*/  LDL R24, [R1+0xf20] ;  /* 0x000f200001187983 */ /* 0x000ee80000100800 */
[----:B------:R-:W-:Y:S01]  /*1500*/  STL [R1+0xfd4], R5 ;  /* 0x000fd40501007387 */ /* 0x000fe20000100800 */
[----:B----4-:R-:W-:-:S03]  /*1510*/  IABS R9, R25 ;  /* 0x0000001900097213 */ /* 0x010fc60000000000 */
[----:B------:R-:W4:Y:S04]  /*1520*/  LDL R25, [R1+0xf1c] ;  /* 0x000f1c0001197983 */ /* 0x000f280000100800 */
[----:B------:R-:W-:Y:S01]  /*1530*/  STL [R1+0xfe8], R6 ;  /* 0x000fe80601007387 */ /* 0x000fe20000100800 */
[----:B-----5:R-:W-:-:S03]  /*1540*/  IABS R10, R26 ;  /* 0x0000001a000a7213 */ /* 0x020fc60000000000 */
[----:B------:R-:W5:Y:S01]  /*1550*/  LDL R26, [R1+0xf18] ;  /* 0x000f1800011a7983 */ /* 0x000f620000100800 */
[----:B------:R-:W-:-:S03]  /*1560*/  IMAD.HI.U32 R15, R27, R7, RZ ;  /* 0x000000071b0f7227 */ /* 0x000fc600078e00ff */
[----:B------:R-:W5:Y:S01]  /*1570*/  LDL R21, [R1+0xf14] ;  /* 0x000f140001157983 */ /* 0x000f620000100800 */
[----:B------:R-:W-:-:S04]  /*1580*/  IMAD.HI.U32 R13, R27, R8, RZ ;  /* 0x000000081b0d7227 */ /* 0x000fc800078e00ff */
[----:B------:R-:W-:-:S04]  /*1590*/  IMAD.HI.U32 R12, R27, R9, RZ ;  /* 0x000000091b0c7227 */ /* 0x000fc800078e00ff */
[----:B------:R-:W-:Y:S02]  /*15a0*/  IMAD.MOV R15, RZ, RZ, -R15 ;  /* 0x000000ffff0f7224 */ /* 0x000fe400078e0a0f */
[----:B------:R-:W-:Y:S02]  /*15b0*/  IMAD.MOV R13, RZ, RZ, -R13 ;  /* 0x000000ffff0d7224 */ /* 0x000fe400078e0a0d */
[----:B------:R-:W-:Y:S02]  /*15c0*/  IMAD.MOV R12, RZ, RZ, -R12 ;  /* 0x000000ffff0c7224 */ /* 0x000fe400078e0a0c */
[C---:B------:R-:W-:Y:S02]  /*15d0*/  IMAD R7, R29.reuse, R15, R7 ;  /* 0x0000000f1d077224 */ /* 0x040fe400078e0207 */
[C---:B------:R-:W-:Y:S02]  /*15e0*/  IMAD R8, R29.reuse, R13, R8 ;  /* 0x0000000d1d087224 */ /* 0x040fe400078e0208 */
[----:B------:R-:W-:Y:S01]  /*15f0*/  IMAD R9, R29, R12, R9 ;  /* 0x0000000c1d097224 */ /* 0x000fe200078e0209 */
[----:B------:R-:W-:Y:S01]  /*1600*/  STL [R1+0xff0], R7 ;  /* 0x000ff00701007387 */ /* 0x000fe20000100800 */
[----:B------:R-:W-:Y:S01]  /*1610*/  IABS R11, R22 ;  /* 0x00000016000b7213 */ /* 0x000fe20000000000 */
[----:B------:R-:W-:-:S02]  /*1620*/  IMAD.HI.U32 R14, R27, R10, RZ ;  /* 0x0000000a1b0e7227 */ /* 0x000fc400078e00ff */
[----:B------:R0:W-:Y:S04]  /*1630*/  STL [R1+0xff4], R8 ;  /* 0x000ff40801007387 */ /* 0x0001e80000100800 */
[----:B------:R-:W-:Y:S01]  /*1640*/  STL [R1+0xff8], R9 ;  /* 0x000ff80901007387 */ /* 0x000fe20000100800 */
[----:B------:R-:W-:-:S03]  /*1650*/  IMAD.MOV R14, RZ, RZ, -R14 ;  /* 0x000000ffff0e7224 */ /* 0x000fc600078e0a0e */
[----:B------:R-:W5:Y:S01]  /*1660*/  LDL R22, [R1+0xf10] ;  /* 0x000f100001167983 */ /* 0x000f620000100800 */
[----:B------:R-:W-:-:S03]  /*1670*/  IMAD R10, R29, R14, R10 ;  /* 0x0000000e1d0a7224 */ /* 0x000fc600078e020a */
[----:B0-----:R-:W5:Y:S04]  /*1680*/  LDL R3, [R1+0xef8] ;  /* 0x000ef80001037983 */ /* 0x001f680000100800 */
[----:B-1----:R-:W5:Y:S01]  /*1690*/  LDL R4, [R1+0xefc] ;  /* 0x000efc0001047983 */ /* 0x002f620000100800 */
[----:B--2---:R-:W-:-:S03]  /*16a0*/  IABS R12, R23 ;  /* 0x00000017000c7213 */ /* 0x004fc60000000000 */
[----:B------:R-:W2:Y:S01]  /*16b0*/  LDL R23, [R1+0xf0c] ;  /* 0x000f0c0001177983 */ /* 0x000ea20000100800 */
[----:B---3--:R-:W-:-:S03]  /*16c0*/  IABS R13, R24 ;  /* 0x00000018000d7213 */ /* 0x008fc60000000000 */
[----:B------:R-:W3:Y:S01]  /*16d0*/  LDL R24, [R1+0xf08] ;  /* 0x000f080001187983 */ /* 0x000ee20000100800 */
[----:B----4-:R-:W-:-:S03]  /*16e0*/  IABS R14, R25 ;  /* 0x00000019000e7213 */ /* 0x010fc60000000000 */
[----:B------:R-:W4:Y:S02]  /*16f0*/  LDL R25, [R1+0xf04] ;  /* 0x000f040001197983 */ /* 0x000f240000100800 */
[----:B------:R-:W-:Y:S01]  /*1700*/  IMAD.HI.U32 R19, R27, R14, RZ ;  /* 0x0000000e1b137227 */ /* 0x000fe200078e00ff */
[----:B-----5:R-:W-:Y:S02]  /*1710*/  IABS R17, R26 ;  /* 0x0000001a00117213 */ /* 0x020fe40000000000 */
[----:B------:R-:W5:Y:S01]  /*1720*/  LDL R26, [R1+0xf00] ;  /* 0x000f0000011a7983 */ /* 0x000f620000100800 */
[----:B------:R-:W-:-:S04]  /*1730*/  IMAD.MOV R19, RZ, RZ, -R19 ;  /* 0x000000ffff137224 */ /* 0x000fc800078e0a13 */
[----:B------:R-:W-:-:S05]  /*1740*/  IMAD R14, R29, R19, R14 ;  /* 0x000000131d0e7224 */ /* 0x000fca00078e020e */
[----:B------:R0:W-:Y:S04]  /*1750*/  STL [R1+0xfd0], R14 ;  /* 0x000fd00e01007387 */ /* 0x0001e80000100800 */
[----:B------:R-:W5:Y:S04]  /*1760*/  LDL R0, [R1+0xef0] ;  /* 0x000ef00001007983 */ /* 0x000f680000100800 */
[----:B------:R-:W5:Y:S01]  /*1770*/  LDL R28, [R1+0xef4] ;  /* 0x000ef400011c7983 */ /* 0x000f620000100800 */
[----:B------:R-:W-:Y:S01]  /*1780*/  IMAD.HI.U32 R15, R27, R11, RZ ;  /* 0x0000000b1b0f7227 */ /* 0x000fe200078e00ff */
[----:B------:R-:W-:-:S02]  /*1790*/  IABS R16, R21 ;  /* 0x0000001500107213 */ /* 0x000fc40000000000 */
[----:B------:R-:W5:Y:S01]  /*17a0*/  LDL R2, [R1+0xeb0] ;  /* 0x000eb00001027983 */ /* 0x000f620000100800 */
[----:B------:R-:W-:Y:S02]  /*17b0*/  IMAD.MOV R15, RZ, RZ, -R15 ;  /* 0x000000ffff0f7224 */ /* 0x000fe400078e0a0f */
[----:B------:R-:W-:Y:S01]  /*17c0*/  IMAD.HI.U32 R18, R27, R12, RZ ;  /* 0x0000000c1b127227 */ /* 0x000fe200078e00ff */
[----:B------:R-:W5:Y:S03]  /*17d0*/  LDL R8, [R1+0x18] ;  /* 0x0000180001087983 */ /* 0x000f660000100800 */
[----:B------:R-:W-:Y:S01]  /*17e0*/  IMAD R11, R29, R15, R11 ;  /* 0x0000000f1d0b7224 */ /* 0x000fe200078e020b */
[----:B0-----:R-:W5:Y:S01]  /*17f0*/  LDL R14, [R1+0xeec] ;  /* 0x000eec00010e7983 */ /* 0x001f620000100800 */
[----:B------:R-:W-:-:S04]  /*1800*/  IMAD.HI.U32 R15, R27, R13, RZ ;  /* 0x0000000d1b0f7227 */ /* 0x000fc800078e00ff */
[----:B------:R-:W-:Y:S01]  /*1810*/  IMAD.HI.U32 R20, R27, R17, RZ ;  /* 0x000000111b147227 */ /* 0x000fe200078e00ff */
[----:B------:R-:W-:Y:S01]  /*1820*/  IABS R19, R22 ;  /* 0x0000001600137213 */ /* 0x000fe20000000000 */
[----:B------:R-:W5:Y:S02]  /*1830*/  LDL R6, [R1+0x10] ;  /* 0x0000100001067983 */ /* 0x000f640000100800 */
[----:B------:R-:W-:Y:S02]  /*1840*/  IMAD.MOV R15, RZ, RZ, -R15 ;  /* 0x000000ffff0f7224 */ /* 0x000fe400078e0a0f */
[----:B------:R-:W-:Y:S02]  /*1850*/  IMAD.MOV R18, RZ, RZ, -R18 ;  /* 0x000000ffff127224 */ /* 0x000fe400078e0a12 */
[C---:B------:R-:W-:Y:S02]  /*1860*/  IMAD R13, R29.reuse, R15, R13 ;  /* 0x0000000f1d0d7224 */ /* 0x040fe400078e020d */
[----:B------:R-:W-:-:S02]  /*1870*/  IMAD R12, R29, R18, R12 ;  /* 0x000000121d0c7224 */ /* 0x000fc400078e020c */
[----:B------:R-:W-:-:S04]  /*1880*/  IMAD.HI.U32 R15, R27, R16, RZ ;  /* 0x000000101b0f7227 */ /* 0x000fc800078e00ff */
[----:B------:R-:W-:Y:S02]  /*1890*/  IMAD.MOV R18, RZ, RZ, -R20 ;  /* 0x000000ffff127224 */ /* 0x000fe400078e0a14 */
[----:B------:R-:W-:Y:S02]  /*18a0*/  IMAD.MOV R22, RZ, RZ, -R15 ;  /* 0x000000ffff167224 */ /* 0x000fe400078e0a0f */
[C---:B------:R-:W-:Y:S02]  /*18b0*/  IMAD R15, R29.reuse, R18, R17 ;  /* 0x000000121d0f7224 */ /* 0x040fe400078e0211 */
[----:B------:R-:W-:Y:S02]  /*18c0*/  IMAD.MOV.U32 R17, RZ, RZ, R19 ;  /* 0x000000ffff117224 */ /* 0x000fe400078e0013 */
[----:B------:R-:W-:Y:S02]  /*18d0*/  IMAD R16, R29, R22, R16 ;  /* 0x000000161d107224 */ /* 0x000fe400078e0210 */
[----:B------:R-:W-:-:S04]  /*18e0*/  IMAD.HI.U32 R22, R27, R17, RZ ;  /* 0x000000111b167227 */ /* 0x000fc800078e00ff */
[----:B------:R-:W-:-:S04]  /*18f0*/  IMAD.MOV R22, RZ, RZ, -R22 ;  /* 0x000000ffff167224 */ /* 0x000fc800078e0a16 */
[----:B------:R-:W-:Y:S01]  /*1900*/  IMAD R17, R29, R22, R17 ;  /* 0x000000161d117224 */ /* 0x000fe200078e0211 */
[----:B------:R-:W-:Y:S02]  /*1910*/  IABS R22, R4 ;  /* 0x0000000400167213 */ /* 0x000fe40000000000 */
[----:B--2---:R-:W-:Y:S02]  /*1920*/  IABS R20, R23 ;  /* 0x0000001700147213 */ /* 0x004fe40000000000 */
[----:B---3--:R-:W-:-:S03]  /*1930*/  IABS R21, R24 ;  /* 0x0000001800157213 */ /* 0x008fc60000000000 */
[----:B------:R-:W-:Y:S02]  /*1940*/  IMAD.MOV.U32 R18, RZ, RZ, R20 ;  /* 0x000000ffff127224 */ /* 0x000fe400078e0014 */
[----:B------:R-:W-:Y:S02]  /*1950*/  IMAD.MOV.U32 R19, RZ, RZ, R21 ;  /* 0x000000ffff137224 */ /* 0x000fe400078e0015 */
[----:B------:R-:W-:Y:S01]  /*1960*/  IMAD.HI.U32 R23, R27, R18, RZ ;  /* 0x000000121b177227 */ /* 0x000fe200078e00ff */
[----:B----4-:R-:W-:-:S03]  /*1970*/  IABS R20, R25 ;  /* 0x0000001900147213 */ /* 0x010fc60000000000 */
[----:B------:R-:W-:-:S04]  /*1980*/  IMAD.HI.U32 R24, R27, R19, RZ ;  /* 0x000000131b187227 */ /* 0x000fc800078e00ff */
[----:B------:R-:W-:Y:S01]  /*1990*/  IMAD.MOV R23, RZ, RZ, -R23 ;  /* 0x000000ffff177224 */ /* 0x000fe200078e0a17 */
[----:B-----5:R-:W-:Y:S01]  /*19a0*/  IABS R21, R26 ;  /* 0x0000001a00157213 */ /* 0x020fe20000000000 */
[----:B------:R-:W-:Y:S02]  /*19b0*/  IMAD.MOV R25, RZ, RZ, -R24 ;  /* 0x000000ffff197224 */ /* 0x000fe400078e0a18 */
[----:B------:R-:W-:-:S04]  /*19c0*/  IMAD.HI.U32 R26, R27, R20, RZ ;  /* 0x000000141b1a7227 */ /* 0x000fc800078e00ff */
[C---:B------:R-:W-:Y:S02]  /*19d0*/  IMAD R18, R29.reuse, R23, R18 ;  /* 0x000000171d127224 */ /* 0x040fe400078e0212 */
[----:B------:R-:W-:Y:S01]  /*19e0*/  IMAD R19, R29, R25, R19 ;  /* 0x000000191d137224 */ /* 0x000fe200078e0213 */
[----:B------:R-:W-:Y:S01]  /*19f0*/  IABS R25, R3 ;  /* 0x0000000300197213 */ /* 0x000fe20000000000 */
[----:B------:R-:W-:Y:S01]  /*1a00*/  IMAD.MOV R23, RZ, RZ, -R26 ;  /* 0x000000ffff177224 */ /* 0x000fe200078e0a1a */
[----:B------:R-:W2:Y:S01]  /*1a10*/  LDL.LU R3, [R1+0xc] ;  /* 0x00000c0001037983 */ /* 0x000ea20000300800 */
[----:B------:R-:W-:-:S03]  /*1a20*/  IMAD.HI.U32 R24, R27, R21, RZ ;  /* 0x000000151b187227 */ /* 0x000fc600078e00ff */
[----:B------:R-:W3:Y:S01]  /*1a30*/  LDL.LU R4, [R1+0x8] ;  /* 0x0000080001047983 */ /* 0x000ee20000300800 */
[----:B------:R-:W-:Y:S02]  /*1a40*/  IMAD R20, R29, R23, R20 ;  /* 0x000000171d147224 */ /* 0x000fe400078e0214 */
[----:B------:R-:W-:Y:S01]  /*1a50*/  IMAD.MOV.U32 R23, RZ, RZ, R25 ;  /* 0x000000ffff177224 */ /* 0x000fe200078e0019 */
[----:B------:R-:W-:Y:S01]  /*1a60*/  IABS R25, R0 ;  /* 0x0000000000197213 */ /* 0x000fe20000000000 */
[----:B------:R-:W-:Y:S01]  /*1a70*/  IMAD.MOV R26, RZ, RZ, -R24 ;  /* 0x000000ffff1a7224 */ /* 0x000fe200078e0a18 */
[----:B------:R-:W4:Y:S01]  /*1a80*/  LDL.LU R5, [R1+0x4] ;  /* 0x0000040001057983 */ /* 0x000f220000300800 */
[----:B------:R-:W-:-:S04]  /*1a90*/  IMAD.HI.U32 R0, R27, R22, RZ ;  /* 0x000000161b007227 */ /* 0x000fc800078e00ff */
[----:B------:R-:W-:-:S04]  /*1aa0*/  IMAD.HI.U32 R7, R27, R23, RZ ;  /* 0x000000171b077227 */ /* 0x000fc800078e00ff */
[C---:B------:R-:W-:Y:S01]  /*1ab0*/  IMAD R21, R29.reuse, R26, R21 ;  /* 0x0000001a1d157224 */ /* 0x040fe200078e0215 */
[----:B------:R-:W-:Y:S01]  /*1ac0*/  IABS R26, R28 ;  /* 0x0000001c001a7213 */ /* 0x000fe20000000000 */
[----:B------:R-:W-:Y:S02]  /*1ad0*/  IMAD.MOV R9, RZ, RZ, -R0 ;  /* 0x000000ffff097224 */ /* 0x000fe400078e0a00 */
[----:B------:R-:W-:Y:S02]  /*1ae0*/  IMAD.MOV R28, RZ, RZ, -R7 ;  /* 0x000000ffff1c7224 */ /* 0x000fe400078e0a07 */
[C---:B------:R-:W-:Y:S02]  /*1af0*/  IMAD R22, R29.reuse, R9, R22 ;  /* 0x000000091d167224 */ /* 0x040fe400078e0216 */
[----:B------:R-:W-:Y:S02]  /*1b00*/  IMAD R23, R29, R28, R23 ;  /* 0x0000001c1d177224 */ /* 0x000fe400078e0217 */
[----:B------:R-:W5:Y:S01]  /*1b10*/  LDL R29, [R1+0x1c] ;  /* 0x00001c00011d7983 */ /* 0x000f620000100800 */
[----:B------:R-:W-:-:S03]  /*1b20*/  IABS R24, R2 ;  /* 0x0000000200187213 */ /* 0x000fc60000000000 */
[----:B------:R-:W2:Y:S02]  /*1b30*/  LDL R2, [R1] ;  /* 0x0000000001027983 */ /* 0x000ea40000100800 */
[----:B------:R-:W-:-:S04]  /*1b40*/  IMAD.HI.U32 R0, R27, R24, RZ ;  /* 0x000000181b007227 */ /* 0x000fc800078e00ff */
[----:B------:R-:W-:Y:S01]  /*1b50*/  IMAD.MOV R9, RZ, RZ, -R0 ;  /* 0x000000ffff097224 */ /* 0x000fe200078e0a00 */
[----:B------:R-:W-:-:S04]  /*1b60*/  IABS R0, c[0x0][0x178] ;  /* 0x00005e0000007a13 */ /* 0x000fc80000000000 */
[----:B-----5:R-:W-:Y:S02]  /*1b70*/  ISETP.GT.U32.AND P3, PT, R0, R29, PT ;  /* 0x0000001d0000720c */ /* 0x020fe40003f64070 */
[----:B------:R-:W-:-:S05]  /*1b80*/  IABS R29, c[0x0][0x17c] ;  /* 0x00005f00001d7a13 */ /* 0x000fca0000000000 */
[----:B------:R-:W-:Y:S02]  /*1b90*/  IMAD R24, R29, R9, R24 ;  /* 0x000000091d187224 */ /* 0x000fe400078e0218 */
[----:B------:R-:W5:Y:S04]  /*1ba0*/  LDL.LU R9, [R1+0xff8] ;  /* 0x000ff80001097983 */ /* 0x000f680000300800 */
[----:B------:R-:W2:Y:S01]  /*1bb0*/  LDL R29, [R1+0x14] ;  /* 0x00001400011d7983 */ /* 0x000ea20000100800 */
[----:B------:R-:W-:-:S04]  /*1bc0*/  IMAD.HI.U32 R7, R27, R25, RZ ;  /* 0x000000191b077227 */ /* 0x000fc800078e00ff */
[----:B------:R-:W-:-:S04]  /*1bd0*/  IMAD.HI.U32 R28, R27, R26, RZ ;  /* 0x0000001a1b1c7227 */ /* 0x000fc800078e00ff */
[----:B------:R-:W-:Y:S02]  /*1be0*/  IMAD.MOV R7, RZ, RZ, -R7 ;  /* 0x000000ffff077224 */ /* 0x000fe400078e0a07 */
[----:B------:R-:W-:Y:S01]  /*1bf0*/  IMAD.MOV R28, RZ, RZ, -R28 ;  /* 0x000000ffff1c7224 */ /* 0x000fe200078e0a1c */
[C---:B------:R-:W-:Y:S02]  /*1c00*/  ISETP.GT.U32.AND P6, PT, R0.reuse, R8, PT ;  /* 0x000000080000720c */ /* 0x040fe40003fc4070 */
[----:B------:R-:W3:Y:S01]  /*1c10*/  LDL.LU R8, [R1+0xff4] ;  /* 0x000ff40001087983 */ /* 0x000ee20000300800 */
[----:B--2---:R-:W-:Y:S02]  /*1c20*/  ISETP.GT.U32.AND P0, PT, R0, R29, PT ;  /* 0x0000001d0000720c */ /* 0x004fe40003f04070 */
[----:B------:R-:W-:-:S05]  /*1c30*/  IABS R29, c[0x0][0x17c] ;  /* 0x00005f00001d7a13 */ /* 0x000fca0000000000 */
[C---:B------:R-:W-:Y:S01]  /*1c40*/  IMAD R25, R29.reuse, R7, R25 ;  /* 0x000000071d197224 */ /* 0x040fe200078e0219 */
[C---:B------:R-:W-:Y:S01]  /*1c50*/  ISETP.GT.U32.AND P5, PT, R29.reuse, R24, PT ;  /* 0x000000181d00720c */ /* 0x040fe20003fa4070 */
[----:B------:R-:W2:Y:S01]  /*1c60*/  LDL.LU R7, [R1+0xff0] ;  /* 0x000ff00001077983 */ /* 0x000ea20000300800 */
[C---:B------:R-:W-:Y:S01]  /*1c70*/  IMAD R26, R29.reuse, R28, R26 ;  /* 0x0000001c1d1a7224 */ /* 0x040fe200078e021a */
[C---:B------:R-:W-:Y:S02]  /*1c80*/  ISETP.GT.U32.AND P2, PT, R29.reuse, R3, PT ;  /* 0x000000031d00720c */ /* 0x040fe40003f44070 */
[----:B------:R-:W2:Y:S01]  /*1c90*/  LDL.LU R28, [R1+0xfec] ;  /* 0x000fec00011c7983 */ /* 0x000ea20000300800 */
[----:B---3--:R-:W-:-:S03]  /*1ca0*/  ISETP.GT.U32.AND P4, PT, R29, R4, PT ;  /* 0x000000041d00720c */ /* 0x008fc60003f84070 */
[----:B------:R-:W3:Y:S02]  /*1cb0*/  LDL R29, [R1+0x1c] ;  /* 0x00001c00011d7983 */ /* 0x000ee40000100800 */
[----:B---3--:R-:W-:-:S05]  /*1cc0*/  @!P3 IMAD.IADD R29, R29, 0x1, -R0 ;  /* 0x000000011d1db824 */ /* 0x008fca00078e0a00 */
[----:B------:R0:W-:Y:S02]  /*1cd0*/  @!P3 STL [R1+0x1c], R29 ;  /* 0x00001c1d0100b387 */ /* 0x0001e40000100800 */
[----:B0-----:R-:W-:-:S04]  /*1ce0*/  IABS R29, c[0x0][0x17c] ;  /* 0x00005f00001d7a13 */ /* 0x001fc80000000000 */
[----:B----4-:R-:W-:Y:S02]  /*1cf0*/  ISETP.GT.U32.AND P3, PT, R29, R5, PT ;  /* 0x000000051d00720c */ /* 0x010fe40003f64070 */
[----:B------:R-:W3:Y:S02]  /*1d00*/  LDL R29, [R1+0x18] ;  /* 0x00001800011d7983 */ /* 0x000ee40000100800 */
[----:B---3--:R-:W-:-:S05]  /*1d10*/  @!P6 IMAD.IADD R29, R29, 0x1, -R0 ;  /* 0x000000011d1de824 */ /* 0x008fca00078e0a00 */
[----:B------:R0:W-:Y:S02]  /*1d20*/  @!P6 STL [R1+0x18], R29 ;  /* 0x0000181d0100e387 */ /* 0x0001e40000100800 */
[----:B0-----:R-:W-:-:S04]  /*1d30*/  IABS R29, c[0x0][0x17c] ;  /* 0x00005f00001d7a13 */ /* 0x001fc80000000000 */
[----:B------:R-:W-:Y:S02]  /*1d40*/  ISETP.GT.U32.AND P6, PT, R29, R2, PT ;  /* 0x000000021d00720c */ /* 0x000fe40003fc4070 */
[----:B------:R-:W3:Y:S01]  /*1d50*/  LDL R29, [R1+0x14] ;  /* 0x00001400011d7983 */ /* 0x000ee20000100800 */
[----:B------:R-:W-:Y:S01]  /*1d60*/  ISETP.GT.U32.AND P1, PT, R0, R6, PT ;  /* 0x000000060000720c */ /* 0x000fe20003f24070 */
[----:B---3--:R-:W-:-:S05]  /*1d70*/  @!P0 IMAD.IADD R29, R29, 0x1, -R0 ;  /* 0x000000011d1d8824 */ /* 0x008fca00078e0a00 */
[----:B------:R0:W-:Y:S02]  /*1d80*/  @!P0 STL [R1+0x14], R29 ;  /* 0x0000141d01008387 */ /* 0x0001e40000100800 */
[----:B0-----:R-:W-:-:S04]  /*1d90*/  IABS R29, c[0x0][0x17c] ;  /* 0x00005f00001d7a13 */ /* 0x001fc80000000000 */
[----:B--2---:R-:W-:Y:S02]  /*1da0*/  ISETP.GT.U32.AND P0, PT, R29, R28, PT ;  /* 0x0000001c1d00720c */ /* 0x004fe40003f04070 */
[----:B------:R-:W2:Y:S01]  /*1db0*/  LDL R29, [R1+0x1c] ;  /* 0x00001c00011d7983 */ /* 0x000ea20000100800 */
[----:B------:R-:W-:-:S05]  /*1dc0*/  @!P1 IMAD.IADD R6, R6, 0x1, -R0 ;  /* 0x0000000106069824 */ /* 0x000fca00078e0a00 */
[----:B------:R0:W-:Y:S04]  /*1dd0*/  @!P1 STL [R1+0x10], R6 ;  /* 0x0000100601009387 */ /* 0x0001e80000100800 */
[----:B0-----:R-:W3:Y:S01]  /*1de0*/  LDL.LU R6, [R1+0xfe8] ;  /* 0x000fe80001067983 */ /* 0x001ee20000300800 */
[----:B--2---:R-:W-:Y:S02]  /*1df0*/  ISETP.GT.U32.AND P1, PT, R0, R29, PT ;  /* 0x0000001d0000720c */ /* 0x004fe40003f24070 */
[----:B------:R-:W-:-:S05]  /*1e00*/  IABS R29, c[0x0][0x17c] ;  /* 0x00005f00001d7a13 */ /* 0x000fca0000000000 */
[----:B------:R-:W-:Y:S02]  /*1e10*/  @!P5 IMAD.IADD R24, R24, 0x1, -R29 ;  /* 0x000000011818d824 */ /* 0x000fe400078e0a1d */
[----:B------:R-:W2:Y:S02]  /*1e20*/  LDL R29, [R1+0x18] ;  /* 0x00001800011d7983 */ /* 0x000ea40000100800 */
        /* <DEDUP_REMOVED lines=10> */
[--C-:B------:R-:W-:Y:S01]  /*1ed0*/  @!P3 IMAD.IADD R5, R5, 0x1, -R29.reuse ;  /* 0x000000010505b824 */ /* 0x100fe200078e0a1d */
[C---:B------:R-:W-:Y:S01]  /*1ee0*/  ISETP.GT.U32.AND P3, PT, R29.reuse, R24, PT ;  /* 0x000000181d00720c */ /* 0x040fe20003f64070 */
[--C-:B------:R-:W-:Y:S01]  /*1ef0*/  @!P0 IMAD.IADD R28, R28, 0x1, -R29.reuse ;  /* 0x000000011c1c8824 */ /* 0x100fe200078e0a1d */
[----:B------:R-:W-:Y:S01]  /*1f00*/  ISETP.GT.U32.AND P0, PT, R29, R3, PT ;  /* 0x000000031d00720c */ /* 0x000fe20003f04070 */
[----:B------:R-:W-:Y:S02]  /*1f10*/  @!P6 IMAD.IADD R2, R2, 0x1, -R29 ;  /* 0x000000010202e824 */ /* 0x000fe400078e0a1d */
[----:B------:R-:W2:Y:S04]  /*1f20*/  LDL R29, [R1+0x1c] ;  /* 0x00001c00011d7983 */ /* 0x000ea80000100800 */
[----:B------:R-:W-:Y:S01]  /*1f30*/  @!P6 STL [R1], R2 ;  /* 0x000000020100e387 */ /* 0x000fe20000100800 */
[----:B--2---:R-:W-:-:S05]  /*1f40*/  @!P1 IMAD.IADD R29, R29, 0x1, -R0 ;  /* 0x000000011d1d9824 */ /* 0x004fca00078e0a00 */
[----:B------:R0:W-:Y:S02]  /*1f50*/  @!P1 STL [R1+0x1c], R29 ;  /* 0x00001c1d01009387 */ /* 0x0001e40000100800 */
[----:B0-----:R-:W-:-:S04]  /*1f60*/  IABS R29, c[0x0][0x17c] ;  /* 0x00005f00001d7a13 */ /* 0x001fc80000000000 */
[----:B------:R-:W-:Y:S02]  /*1f70*/  ISETP.GT.U32.AND P1, PT, R29, R4, PT ;  /* 0x000000041d00720c */ /* 0x000fe40003f24070 */
[----:B------:R-:W2:Y:S02]  /*1f80*/  LDL R29, [R1+0x18] ;  /* 0x00001800011d7983 */ /* 0x000ea40000100800 */
        /* <DEDUP_REMOVED lines=9> */
[----:B------:R-:W2:Y:S04]  /*2020*/  LDL.LU R2, [R1+0xfe4] ;  /* 0x000fe40001027983 */ /* 0x000ea80000300800 */
[----:B------:R-:W4:Y:S02]  /*2030*/  LDL R29, [R1+0x10] ;  /* 0x00001000011d7983 */ /* 0x000f240000100800 */
[----:B----4-:R-:W-:Y:S02]  /*2040*/  @!P4 IMAD.IADD R29, R29, 0x1, -R0 ;  /* 0x000000011d1dc824 */ /* 0x010fe400078e0a00 */
[----:B------:R-:W4:Y:S04]  /*2050*/  LDL.LU R0, [R1+0xfe0] ;  /* 0x000fe00001007983 */ /* 0x000f280000300800 */
[----:B------:R0:W-:Y:S02]  /*2060*/  @!P4 STL [R1+0x10], R29 ;  /* 0x0000101d0100c387 */ /* 0x0001e40000100800 */
[----:B0-----:R-:W-:-:S05]  /*2070*/  IABS R29, c[0x0][0x17c] ;  /* 0x00005f00001d7a13 */ /* 0x001fca0000000000 */
[----:B------:R-:W-:-:S05]  /*2080*/  @!P3 IMAD.IADD R24, R24, 0x1, -R29 ;  /* 0x000000011818b824 */ /* 0x000fca00078e0a1d */
[----:B------:R0:W-:Y:S04]  /*2090*/  STL [R1+0xfa0], R24 ;  /* 0x000fa01801007387 */ /* 0x0001e80000100800 */
[----:B0-----:R-:W3:Y:S01]  /*20a0*/  LDL.LU R24, [R1] ;  /* 0x0000000001187983 */ /* 0x001ee20000300800 */
[--C-:B------:R-:W-:Y:S02]  /*20b0*/  @!P0 IMAD.IADD R3, R3, 0x1, -R29.reuse ;  /* 0x0000000103038824 */ /* 0x100fe400078e0a1d */
[----:B------:R-:W-:-:S03]  /*20c0*/  @!P1 IMAD.IADD R4, R4, 0x1, -R29 ;  /* 0x0000000104049824 */ /* 0x000fc600078e0a1d */
[----:B------:R0:W-:Y:S01]  /*20d0*/  STL [R1+0xc], R3 ;  /* 0x00000c0301007387 */ /* 0x0001e20000100800 */
[----:B------:R-:W-:-:S03]  /*20e0*/  @!P5 IMAD.IADD R5, R5, 0x1, -R29 ;  /* 0x000000010505d824 */ /* 0x000fc600078e0a1d */
[----:B0-----:R-:W3:Y:S04]  /*20f0*/  LDL.LU R3, [R1+0xfdc] ;  /* 0x000fdc0001037983 */ /* 0x001ee80000300800 */
[----:B------:R0:W-:Y:S04]  /*2100*/  STL [R1+0x8], R4 ;  /* 0x0000080401007387 */ /* 0x0001e80000100800 */
[----:B0-----:R-:W3:Y:S04]  /*2110*/  LDL.LU R4, [R1+0xfd8] ;  /* 0x000fd80001047983 */ /* 0x001ee80000300800 */
[----:B------:R0:W-:Y:S04]  /*2120*/  STL [R1+0x4], R5 ;  /* 0x0000040501007387 */ /* 0x0001e80000100800 */
[----:B0-----:R-:W3:Y:S01]  /*2130*/  LDL.LU R5, [R1+0xfd4] ;  /* 0x000fd40001057983 */ /* 0x001ee20000300800 */
[----:B------:R-:W-:-:S02]  /*2140*/  ISETP.GT.U32.AND P6, PT, R29, R28, PT ;  /* 0x0000001c1d00720c */ /* 0x000fc40003fc4070 */
[----:B------:R-:W-:-:S05]  /*2150*/  IABS R14, R14 ;  /* 0x0000000e000e7213 */ /* 0x000fca0000000000 */
[----:B------:R-:W-:-:S04]  /*2160*/  IMAD.HI.U32 R27, R27, R14, RZ ;  /* 0x0000000e1b1b7227 */ /* 0x000fc800078e00ff */
[----:B------:R-:W-:Y:S02]  /*2170*/  IMAD.MOV R27, RZ, RZ, -R27 ;  /* 0x000000ffff1b7224 */ /* 0x000fe400078e0a1b */
[----:B------:R-:W-:Y:S02]  /*2180*/  @!P6 IMAD.IADD R28, R28, 0x1, -R29 ;  /* 0x000000011c1ce824 */ /* 0x000fe400078e0a1d */
[C---:B------:R-:W-:Y:S01]  /*2190*/  IMAD R27, R29.reuse, R27, R14 ;  /* 0x0000001b1d1b7224 */ /* 0x040fe200078e020e */
[C---:B--2---:R-:W-:Y:S02]  /*21a0*/  ISETP.GT.U32.AND P3, PT, R29.reuse, R2, PT ;  /* 0x000000021d00720c */ /* 0x044fe40003f64070 */
[----:B------:R-:W-:-:S11]  /*21b0*/  ISETP.GT.U32.AND P6, PT, R29, R7, PT ;  /* 0x000000071d00720c */ /* 0x000fd60003fc4070 */
[--C-:B------:R-:W-:Y:S01]  /*21c0*/  @!P3 IMAD.IADD R2, R2, 0x1, -R29.reuse ;  /* 0x000000010202b824 */ /* 0x100fe200078e0a1d */
[----:B-----5:R-:W-:Y:S01]  /*21d0*/  ISETP.GT.U32.AND P3, PT, R29, R9, PT ;  /* 0x000000091d00720c */ /* 0x020fe20003f64070 */
[----:B------:R-:W-:-:S12]  /*21e0*/  @!P6 IMAD.IADD R7, R7, 0x1, -R29 ;  /* 0x000000010707e824 */ /* 0x000fd800078e0a1d */
[--C-:B------:R-:W-:Y:S01]  /*21f0*/  @!P3 IMAD.IADD R9, R9, 0x1, -R29.reuse ;  /* 0x000000010909b824 */ /* 0x100fe200078e0a1d */
[----:B----4-:R-:W-:Y:S01]  /*2200*/  ISETP.GT.U32.AND P4, PT, R29, R0, PT ;  /* 0x000000001d00720c */ /* 0x010fe20003f84070 */
[----:B---3--:R-:W-:-:S05]  /*2210*/  @!P2 IMAD.IADD R24, R24, 0x1, -R29 ;  /* 0x000000011818a824 */ /* 0x008fca00078e0a1d */
[----:B------:R-:W-:Y:S04]  /*2220*/  STL [R1+0xfb8], R24 ;  /* 0x000fb81801007387 */ /* 0x000fe80000100800 */
[----:B------:R-:W-:Y:S04]  /*2230*/  STL [R1+0xfbc], R28 ;  /* 0x000fbc1c01007387 */ /* 0x000fe80000100800 */
[----:B------:R-:W2:Y:S01]  /*2240*/  LDL.LU R14, [R1+0xfd0] ;  /* 0x000fd000010e7983 */ /* 0x000ea20000300800 */
[C---:B------:R-:W-:Y:S02]  /*2250*/  ISETP.GT.U32.AND P0, PT, R29.reuse, R3, PT ;  /* 0x000000031d00720c */ /* 0x040fe40003f04070 */
[C---:B------:R-:W-:Y:S01]  /*2260*/  ISETP.GT.U32.AND P1, PT, R29.reuse, R4, PT ;  /* 0x000000041d00720c */ /* 0x040fe20003f24070 */
[----:B------:R-:W-:Y:S01]  /*2270*/  @!P4 IMAD.IADD R0, R0, 0x1, -R29 ;  /* 0x000000010000c824 */ /* 0x000fe200078e0a1d */
[----:B------:R-:W-:-:S11]  /*2280*/  ISETP.GT.U32.AND P5, PT, R29, R5, PT ;  /* 0x000000051d00720c */ /* 0x000fd60003fa4070 */
[--C-:B------:R-:W-:Y:S01]  /*2290*/  @!P1 IMAD.IADD R4, R4, 0x1, -R29.reuse ;  /* 0x0000000104049824 */ /* 0x100fe200078e0a1d */
[----:B------:R-:W-:Y:S01]  /*22a0*/  ISETP.GT.U32.AND P1, PT, R29, R11, PT ;  /* 0x0000000b1d00720c */ /* 0x000fe20003f24070 */
[--C-:B------:R-:W-:Y:S01]  /*22b0*/  @!P0 IMAD.IADD R3, R3, 0x1, -R29.reuse ;  /* 0x0000000103038824 */ /* 0x100fe200078e0a1d */
[C---:B------:R-:W-:Y:S02]  /*22c0*/  ISETP.GT.U32.AND P4, PT, R29.reuse, R8, PT ;  /* 0x000000081d00720c */ /* 0x040fe40003f84070 */
[----:B------:R-:W-:Y:S01]  /*22d0*/  ISETP.GT.U32.AND P0, PT, R29, R10, PT ;  /* 0x0000000a1d00720c */ /* 0x000fe20003f04070 */
[----:B------:R-:W-:-:S08]  /*22e0*/  @!P5 IMAD.IADD R5, R5, 0x1, -R29 ;  /* 0x000000010505d824 */ /* 0x000fd000078e0a1d */
[--C-:B------:R-:W-:Y:S01]  /*22f0*/  @!P1 IMAD.IADD R11, R11, 0x1, -R29.reuse ;  /* 0x000000010b0b9824 */ /* 0x100fe200078e0a1d */
[C---:B------:R-:W-:Y:S01]  /*2300*/  ISETP.GT.U32.AND P1, PT, R29.reuse, R5, PT ;  /* 0x000000051d00720c */ /* 0x040fe20003f24070 */
[--C-:B------:R-:W-:Y:S01]  /*2310*/  @!P4 IMAD.IADD R8, R8, 0x1, -R29.reuse ;  /* 0x000000010808c824 */ /* 0x100fe200078e0a1d */
[C---:B------:R-:W-:Y:S01]  /*2320*/  ISETP.GT.U32.AND P6, PT, R29.reuse, R0, PT ;  /* 0x000000001d00720c */ /* 0x040fe20003fc4070 */
[----:B------:R-:W-:Y:S01]  /*2330*/  @!P0 IMAD.IADD R10, R10, 0x1, -R29 ;  /* 0x000000010a0a8824 */ /* 0x000fe200078e0a1d */
[C---:B------:R-:W-:Y:S02]  /*2340*/  ISETP.GT.U32.AND P4, PT, R29.reuse, R2, PT ;  /* 0x000000021d00720c */ /* 0x040fe40003f84070 */
[C---:B------:R-:W-:Y:S02]  /*2350*/  ISETP.GT.U32.AND P3, PT, R29.reuse, R3, PT ;  /* 0x000000031d00720c */ /* 0x040fe40003f64070 */
[----:B------:R-:W-:-:S05]  /*2360*/  ISETP.GT.U32.AND P0, PT, R29, R4, PT ;  /* 0x000000041d00720c */ /* 0x000fca0003f04070 */
[--C-:B------:R-:W-:Y:S01]  /*2370*/  @!P1 IMAD.IADD R5, R5, 0x1, -R29.reuse ;  /* 0x0000000105059824 */ /* 0x100fe200078e0a1d */
[----:B------:R-:W-:Y:S01]  /*2380*/  ISETP.GT.U32.AND P1, PT, R29, R11, PT ;  /* 0x0000000b1d00720c */ /* 0x000fe20003f24070 */
[--C-:B------:R-:W-:Y:S02]  /*2390*/  @!P6 IMAD.IADD R0, R0, 0x1, -R29.reuse ;  /* 0x000000010000e824 */ /* 0x100fe400078e0a1d */
[--C-:B------:R-:W-:Y:S02]  /*23a0*/  @!P4 IMAD.IADD R2, R2, 0x1, -R29.reuse ;  /* 0x000000010202c824 */ /* 0x100fe400078e0a1d */
[--C-:B------:R-:W-:Y:S02]  /*23b0*/  @!P3 IMAD.IADD R3, R3, 0x1, -R29.reuse ;  /* 0x000000010303b824 */ /* 0x100fe400078e0a1d */
[--C-:B------:R-:W-:Y:S01]  /*23c0*/  @!P0 IMAD.IADD R4, R4, 0x1, -R29.reuse ;  /* 0x0000000104048824 */ /* 0x100fe200078e0a1d */
[----:B------:R-:W-:Y:S04]  /*23d0*/  STL [R1+0xfb4], R0 ;  /* 0x000fb40001007387 */ /* 0x000fe80000100800 */
[----:B------:R-:W-:Y:S01]  /*23e0*/  STL [R1+0xfc0], R2 ;  /* 0x000fc00201007387 */ /* 0x000fe20000100800 */
[----:B------:R-:W-:-:S03]  /*23f0*/  @!P1 IMAD.IADD R11, R11, 0x1, -R29 ;  /* 0x000000010b0b9824 */ /* 0x000fc600078e0a1d */
[----:B------:R0:W-:Y:S04]  /*2400*/  STL [R1+0xfc4], R3 ;  /* 0x000fc40301007387 */ /* 0x0001e80000100800 */
[----:B------:R1:W-:Y:S04]  /*2410*/  STL [R1+0xfc8], R4 ;  /* 0x000fc80401007387 */ /* 0x0003e80000100800 */
[----:B------:R-:W-:Y:S04]  /*2420*/  STL [R1+0xfcc], R5 ;  /* 0x000fcc0501007387 */ /* 0x000fe80000100800 */
[----:B0-----:R-:W3:Y:S04]  /*2430*/  LDL R3, [R1+0xeb8] ;  /* 0x000eb80001037983 */ /* 0x001ee80000100800 */
[----:B-1----:R-:W4:Y:S04]  /*2440*/  LDL R4, [R1+0xeb4] ;  /* 0x000eb40001047983 */ /* 0x002f280000100800 */
[----:B------:R-:W5:Y:S04]  /*2450*/  LDL R24, [R1+0xec0] ;  /* 0x000ec00001187983 */ /* 0x000f680000100800 */
[----:B------:R0:W-:Y:S04]  /*2460*/  STL [R1+0xfb0], R11 ;  /* 0x000fb00b01007387 */ /* 0x0001e80000100800 */
[----:B0-----:R-:W3:Y:S04]  /*2470*/  LDL.LU R11, [R1+0x30] ;  /* 0x00003000010b7983 */ /* 0x001ee80000300800 */
[----:B------:R-:W3:Y:S04]  /*2480*/  LDL R0, [R1+0xebc] ;  /* 0x000ebc0001007983 */ /* 0x000ee80000100800 */
[----:B------:R-:W3:Y:S01]  /*2490*/  LDL R2, [R1+0xf64] ;  /* 0x000f640001027983 */ /* 0x000ee20000100800 */
[----:B------:R-:W-:-:S13]  /*24a0*/  ISETP.GT.U32.AND P2, PT, R29, R6, PT ;  /* 0x000000061d00720c */ /* 0x000fda0003f44070 */
[----:B------:R-:W-:Y:S01]  /*24b0*/  @!P2 IMAD.IADD R6, R6, 0x1, -R29 ;  /* 0x000000010606a824 */ /* 0x000fe200078e0a1d */
[C---:B------:R-:W-:Y:S02]  /*24c0*/  ISETP.GT.U32.AND P2, PT, R29.reuse, R13, PT ;  /* 0x0000000d1d00720c */ /* 0x040fe40003f44070 */
[----:B------:R-:W-:-:S11]  /*24d0*/  ISETP.GT.U32.AND P4, PT, R29, R8, PT ;  /* 0x000000081d00720c */ /* 0x000fd60003f84070 */
[--C-:B------:R-:W-:Y:S01]  /*24e0*/  @!P2 IMAD.IADD R13, R13, 0x1, -R29.reuse ;  /* 0x000000010d0da824 */ /* 0x100fe200078e0a1d */
[C---:B------:R-:W-:Y:S02]  /*24f0*/  ISETP.GT.U32.AND P2, PT, R29.reuse, R7, PT ;  /* 0x000000071d00720c */ /* 0x040fe40003f44070 */
[----:B------:R-:W-:Y:S01]  /*2500*/  ISETP.GT.U32.AND P5, PT, R29, R12, PT ;  /* 0x0000000c1d00720c */ /* 0x000fe20003fa4070 */
[----:B------:R-:W-:-:S10]  /*2510*/  @!P4 IMAD.IADD R8, R8, 0x1, -R29 ;  /* 0x000000010808c824 */ /* 0x000fd400078e0a1d */
[--C-:B------:R-:W-:Y:S01]  /*2520*/  @!P2 IMAD.IADD R7, R7, 0x1, -R29.reuse ;  /* 0x000000010707a824 */ /* 0x100fe200078e0a1d */
[C---:B------:R-:W-:Y:S01]  /*2530*/  ISETP.GT.U32.AND P4, PT, R29.reuse, R15, PT ;  /* 0x0000000f1d00720c */ /* 0x040fe20003f84070 */
[----:B------:R-:W-:Y:S01]  /*2540*/  @!P5 IMAD.IADD R12, R12, 0x1, -R29 ;  /* 0x000000010c0cd824 */ /* 0x000fe200078e0a1d */
[C---:B------:R-:W-:Y:S01]  /*2550*/  ISETP.GT.U32.AND P5, PT, R29.reuse, R6, PT ;  /* 0x000000061d00720c */ /* 0x040fe20003fa4070 */
[----:B------:R-:W0:Y:S01]  /*2560*/  S2R R28, SR_TID.X ;  /* 0x00000000001c7919 */ /* 0x000e220000002100 */
[C---:B------:R-:W-:Y:S02]  /*2570*/  ISETP.GT.U32.AND P3, PT, R29.reuse, R9, PT ;  /* 0x000000091d00720c */ /* 0x040fe40003f64070 */
[----:B------:R-:W-:-:S07]  /*2580*/  ISETP.GT.U32.AND P0, PT, R29, R10, PT ;  /* 0x0000000a1d00720c */ /* 0x000fce0003f04070 */
[--C-:B------:R-:W-:Y:S02]  /*2590*/  @!P4 IMAD.IADD R15, R15, 0x1, -R29.reuse ;  /* 0x000000010f0fc824 */ /* 0x100fe400078e0a1d */
[--C-:B------:R-:W-:Y:S01]  /*25a0*/  @!P5 IMAD.IADD R6, R6, 0x1, -R29.reuse ;  /* 0x000000010606d824 */ /* 0x100fe200078e0a1d */
[----:B------:R-:W-:Y:S01]  /*25b0*/  ISETP.GT.U32.AND P5, PT, R29, R13, PT ;  /* 0x0000000d1d00720c */ /* 0x000fe20003fa4070 */
[--C-:B------:R-:W-:Y:S01]  /*25c0*/  @!P3 IMAD.IADD R9, R9, 0x1, -R29.reuse ;  /* 0x000000010909b824 */ /* 0x100fe200078e0a1d */
[C---:B------:R-:W-:Y:S01]  /*25d0*/  ISETP.GT.U32.AND P3, PT, R29.reuse, R16, PT ;  /* 0x000000101d00720c */ /* 0x040fe20003f64070 */
[----:B------:R-:W-:Y:S01]  /*25e0*/  @!P0 IMAD.IADD R10, R10, 0x1, -R29 ;  /* 0x000000010a0a8824 */ /* 0x000fe200078e0a1d */
[C---:B------:R-:W-:Y:S02]  /*25f0*/  ISETP.GT.U32.AND P6, PT, R29.reuse, R12, PT ;  /* 0x0000000c1d00720c */ /* 0x040fe40003fc4070 */
[C---:B------:R-:W-:Y:S02]  /*2600*/  ISETP.GT.U32.AND P0, PT, R29.reuse, R17, PT ;  /* 0x000000111d00720c */ /* 0x040fe40003f04070 */
[----:B------:R-:W-:-:S02]  /*2610*/  ISETP.GT.U32.AND P1, PT, R29, R18, PT ;  /* 0x000000121d00720c */ /* 0x000fc40003f24070 */
[----:B------:R-:W-:Y:S02]  /*2620*/  ISETP.GT.U32.AND P4, PT, R29, R22, PT ;  /* 0x000000161d00720c */ /* 0x000fe40003f84070 */
[----:B0-----:R-:W-:Y:S01]  /*2630*/  LOP3.LUT R28, R28, 0x7, RZ, 0xc0, !PT ;  /* 0x000000071c1c7812 */ /* 0x001fe200078ec0ff */
[--C-:B------:R-:W-:Y:S01]  /*2640*/  @!P5 IMAD.IADD R13, R13, 0x1, -R29.reuse ;  /* 0x000000010d0dd824 */ /* 0x100fe200078e0a1d */
[C---:B------:R-:W-:Y:S01]  /*2650*/  ISETP.GT.U32.AND P5, PT, R29.reuse, R20, PT ;  /* 0x000000141d00720c */ /* 0x040fe20003fa4070 */
[--C-:B------:R-:W-:Y:S01]  /*2660*/  @!P3 IMAD.IADD R16, R16, 0x1, -R29.reuse ;  /* 0x000000011010b824 */ /* 0x100fe200078e0a1d */
[C---:B------:R-:W-:Y:S01]  /*2670*/  ISETP.GT.U32.AND P3, PT, R29.reuse, R23, PT ;  /* 0x000000171d00720c */ /* 0x040fe20003f64070 */
[----:B------:R-:W-:Y:S02]  /*2680*/  IMAD R5, R28, 0x90, RZ ;  /* 0x000000901c057824 */ /* 0x000fe400078e02ff */
[----:B------:R-:W3:Y:S01]  /*2690*/  LDL R28, [R1+0xf60] ;  /* 0x000f6000011c7983 */ /* 0x000ee20000100800 */
[--C-:B------:R-:W-:Y:S01]  /*26a0*/  @!P6 IMAD.IADD R12, R12, 0x1, -R29.reuse ;  /* 0x000000010c0ce824 */ /* 0x100fe200078e0a1d */
[----:B------:R-:W-:Y:S01]  /*26b0*/  ISETP.GT.U32.AND P6, PT, R29, R19, PT ;  /* 0x000000131d00720c */ /* 0x000fe20003fc4070 */
[--C-:B------:R-:W-:Y:S01]  /*26c0*/  @!P0 IMAD.IADD R17, R17, 0x1, -R29.reuse ;  /* 0x0000000111118824 */ /* 0x100fe200078e0a1d */
[C---:B------:R-:W-:Y:S01]  /*26d0*/  ISETP.GT.U32.AND P0, PT, R29.reuse, R25, PT ;  /* 0x000000191d00720c */ /* 0x040fe20003f04070 */
[--C-:B------:R-:W-:Y:S01]  /*26e0*/  @!P1 IMAD.IADD R18, R18, 0x1, -R29.reuse ;  /* 0x0000000112129824 */ /* 0x100fe200078e0a1d */
[C---:B------:R-:W-:Y:S01]  /*26f0*/  ISETP.GT.U32.AND P1, PT, R29.reuse, R26, PT ;  /* 0x0000001a1d00720c */ /* 0x040fe20003f24070 */
[--C-:B------:R-:W-:Y:S01]  /*2700*/  @!P4 IMAD.IADD R22, R22, 0x1, -R29.reuse ;  /* 0x000000011616c824 */ /* 0x100fe200078e0a1d */
[----:B------:R-:W-:Y:S01]  /*2710*/  ISETP.GT.U32.AND P4, PT, R29, R16, PT ;  /* 0x000000101d00720c */ /* 0x000fe20003f84070 */
[----:B------:R-:W-:-:S02]  /*2720*/  @!P5 IMAD.IADD R20, R20, 0x1, -R29 ;  /* 0x000000011414d824 */ /* 0x000fc400078e0a1d */
[----:B------:R-:W-:Y:S01]  /*2730*/  @!P3 IMAD.IADD R23, R23, 0x1, -R29 ;  /* 0x000000011717b824 */ /* 0x000fe200078e0a1d */
[----:B------:R-:W-:-:S03]  /*2740*/  ISETP.GT.U32.AND P3, PT, R29, R17, PT ;  /* 0x000000111d00720c */ /* 0x000fc60003f64070 */
[--C-:B------:R-:W-:Y:S01]  /*2750*/  @!P6 IMAD.IADD R19, R19, 0x1, -R29.reuse ;  /* 0x000000011313e824 */ /* 0x100fe200078e0a1d */
[----:B------:R-:W-:Y:S01]  /*2760*/  ISETP.GT.U32.AND P6, PT, R29, R27, PT ;  /* 0x0000001b1d00720c */ /* 0x000fe20003fc4070 */
[--C-:B------:R-:W-:Y:S01]  /*2770*/  @!P0 IMAD.IADD R25, R25, 0x1, -R29.reuse ;  /* 0x0000000119198824 */ /* 0x100fe200078e0a1d */
[C---:B------:R-:W-:Y:S01]  /*2780*/  ISETP.GT.U32.AND P0, PT, R29.reuse, R18, PT ;  /* 0x000000121d00720c */ /* 0x040fe20003f04070 */
[--C-:B------:R-:W-:Y:S01]  /*2790*/  @!P1 IMAD.IADD R26, R26, 0x1, -R29.reuse ;  /* 0x000000011a1a9824 */ /* 0x100fe200078e0a1d */
[C---:B------:R-:W-:Y:S01]  /*27a0*/  ISETP.GT.U32.AND P1, PT, R29.reuse, R19, PT ;  /* 0x000000131d00720c */ /* 0x040fe20003f24070 */
[----:B------:R-:W-:Y:S01]  /*27b0*/  @!P4 IMAD.IADD R16, R16, 0x1, -R29 ;  /* 0x000000011010c824 */ /* 0x000fe200078e0a1d */
[----:B------:R-:W-:-:S03]  /*27c0*/  ISETP.GT.U32.AND P4, PT, R29, R22, PT ;  /* 0x000000161d00720c */ /* 0x000fc60003f84070 */
[----:B------:R-:W-:Y:S01]  /*27d0*/  @!P3 IMAD.IADD R17, R17, 0x1, -R29 ;  /* 0x000000011111b824 */ /* 0x000fe200078e0a1d */
[C---:B------:R-:W-:Y:S02]  /*27e0*/  ISETP.GT.U32.AND P3, PT, R29.reuse, R23, PT ;  /* 0x000000171d00720c */ /* 0x040fe40003f64070 */
[----:B--2---:R-:W-:-:S13]  /*27f0*/  ISETP.GT.U32.AND P2, PT, R29, R14, PT ;  /* 0x0000000e1d00720c */ /* 0x004fda0003f44070 */
[----:B------:R-:W-:Y:S01]  /*2800*/  @!P2 IMAD.IADD R14, R14, 0x1, -R29 ;  /* 0x000000010e0ea824 */ /* 0x000fe200078e0a1d */
[----:B------:R-:W-:-:S13]  /*2810*/  ISETP.GT.U32.AND P2, PT, R29, R21, PT ;  /* 0x000000151d00720c */ /* 0x000fda0003f44070 */
[----:B------:R-:W-:Y:S01]  /*2820*/  @!P2 IMAD.IADD R21, R21, 0x1, -R29 ;  /* 0x000000011515a824 */ /* 0x000fe200078e0a1d */
[----:B------:R-:W-:-:S13]  /*2830*/  ISETP.GT.U32.AND P2, PT, R29, R15, PT ;  /* 0x0000000f1d00720c */ /* 0x000fda0003f44070 */
[----:B------:R-:W-:-:S05]  /*2840*/  @!P2 IMAD.IADD R15, R15, 0x1, -R29 ;  /* 0x000000010f0fa824 */ /* 0x000fca00078e0a1d */
[----:B------:R0:W-:Y:S04]  /*2850*/  STL [R1+0xfac], R15 ;  /* 0x000fac0f01007387 */ /* 0x0001e80000100800 */
[----:B0-----:R-:W0:Y:S01]  /*2860*/  S2R R15, SR_TID.X ;  /* 0x00000000000f7919 */ /* 0x001e220000002100 */
[----:B------:R-:W-:-:S03]  /*2870*/  ISETP.GT.U32.AND P5, PT, R29, R14, PT ;  /* 0x0000000e1d00720c */ /* 0x000fc60003fa4070 */
[----:B------:R0:W-:Y:S01]  /*2880*/  STL [R1+0xfa8], R16 ;  /* 0x000fa81001007387 */ /* 0x0001e20000100800 */
[----:B------:R-:W-:Y:S01]  /*2890*/  ISETP.GT.U32.AND P2, PT, R29, R21, PT ;  /* 0x000000151d00720c */ /* 0x000fe20003f44070 */
[--C-:B------:R-:W-:Y:S02]  /*28a0*/  @!P6 IMAD.IADD R27, R27, 0x1, -R29.reuse ;  /* 0x000000011b1be824 */ /* 0x100fe400078e0a1d */
[----:B------:R-:W-:-:S06]  /*28b0*/  @!P0 IMAD.IADD R18, R18, 0x1, -R29 ;  /* 0x0000000112128824 */ /* 0x000fcc00078e0a1d */
[--C-:B------:R-:W-:Y:S01]  /*28c0*/  @!P5 IMAD.IADD R14, R14, 0x1, -R29.reuse ;  /* 0x000000010e0ed824 */ /* 0x100fe200078e0a1d */
[C---:B------:R-:W-:Y:S02]  /*28d0*/  ISETP.GT.U32.AND P5, PT, R29.reuse, R20, PT ;  /* 0x000000141d00720c */ /* 0x040fe40003fa4070 */
[----:B------:R-:W-:Y:S01]  /*28e0*/  ISETP.GT.U32.AND P0, PT, R29, R25, PT ;  /* 0x000000191d00720c */ /* 0x000fe20003f04070 */
[C---:B0-----:R-:W-:Y:S02]  /*28f0*/  IMAD.SHL.U32 R16, R15.reuse, 0x2, RZ ;  /* 0x000000020f107824 */ /* 0x041fe400078e00ff */
[----:B------:R-:W-:Y:S01]  /*2900*/  IMAD.SHL.U32 R15, R15, 0x100, RZ ;  /* 0x000001000f0f7824 */ /* 0x000fe200078e00ff */
[----:B------:R-:W-:Y:S01]  /*2910*/  ISETP.GT.U32.AND P6, PT, R29, R26, PT ;  /* 0x0000001a1d00720c */ /* 0x000fe20003fc4070 */
[--C-:B------:R-:W-:Y:S01]  /*2920*/  @!P1 IMAD.IADD R19, R19, 0x1, -R29.reuse ;  /* 0x0000000113139824 */ /* 0x100fe200078e0a1d */
[----:B------:R-:W-:Y:S01]  /*2930*/  LOP3.LUT R16, R5, 0x30, R16, 0x78, !PT ;  /* 0x0000003005107812 */ /* 0x000fe200078e7810 */
[--C-:B------:R-:W-:Y:S01]  /*2940*/  @!P4 IMAD.IADD R22, R22, 0x1, -R29.reuse ;  /* 0x000000011616c824 */ /* 0x100fe200078e0a1d */
[----:B------:R-:W-:Y:S01]  /*2950*/  ISETP.GT.U32.AND P1, PT, R29, R27, PT ;  /* 0x0000001b1d00720c */ /* 0x000fe20003f24070 */
[----:B------:R-:W2:Y:S02]  /*2960*/  LDL R5, [R1+0xf58] ;  /* 0x000f580001057983 */ /* 0x000ea40000100800 */
[----:B------:R-:W-:-:S02]  /*2970*/  @!P5 IMAD.IADD R20, R20, 0x1, -R29 ;  /* 0x000000011414d824 */ /* 0x000fc400078e0a1d */
[--C-:B------:R-:W-:Y:S02]  /*2980*/  @!P3 IMAD.IADD R23, R23, 0x1, -R29.reuse ;  /* 0x000000011717b824 */ /* 0x100fe400078e0a1d */
[--C-:B------:R-:W-:Y:S01]  /*2990*/  @!P2 IMAD.IADD R21, R21, 0x1, -R29.reuse ;  /* 0x000000011515a824 */ /* 0x100fe200078e0a1d */
[----:B----4-:R-:W-:Y:S02]  /*29a0*/  ISETP.GE.AND P5, PT, R4, RZ, PT ;  /* 0x000000ff0400720c */ /* 0x010fe40003fa6270 */
[----:B-----5:R-:W-:Y:S01]  /*29b0*/  ISETP.GE.AND P4, PT, R24, RZ, PT ;  /* 0x000000ff1800720c */ /* 0x020fe20003f86270 */
[----:B------:R-:W-:Y:S01]  /*29c0*/  @!P0 IMAD.IADD R25, R25, 0x1, -R29 ;  /* 0x0000000119198824 */ /* 0x000fe200078e0a1d */
[----:B---3--:R-:W-:Y:S02]  /*29d0*/  ISETP.GE.AND P2, PT, R3, RZ, PT ;  /* 0x000000ff0300720c */ /* 0x008fe40003f46270 */
[----:B------:R-:W-:-:S05]  /*29e0*/  LOP3.LUT R11, R11, 0x1000, R15, 0xf8, !PT ;  /* 0x000010000b0b7812 */ /* 0x000fca00078ef80f */
[----:B------:R0:W-:Y:S01]  /*29f0*/  STL [R1+0x344], R11 ;  /* 0x0003440b01007387 */ /* 0x0001e20000100800 */
[----:B------:R-:W-:Y:S02]  /*2a00*/  ISETP.GE.AND P3, PT, R0, RZ, PT ;  /* 0x000000ff0000720c */ /* 0x000fe40003f66270 */
[----:B------:R-:W-:Y:S01]  /*2a10*/  ISETP.GE.AND P0, PT, R2, RZ, PT ;  /* 0x000000ff0200720c */ /* 0x000fe20003f06270 */
[----:B0-----:R-:W3:Y:S04]  /*2a20*/  LDL R11, [R1+0xf50] ;  /* 0x000f5000010b7983 */ /* 0x001ee80000100800 */
[----:B------:R0:W-:Y:S04]  /*2a30*/  STL [R1+0xfa4], R22 ;  /* 0x000fa41601007387 */ /* 0x0001e80000100800 */
[----:B------:R-:W4:Y:S04]  /*2a40*/  LDL R24, [R1+0xf54] ;  /* 0x000f540001187983 */ /* 0x000f280000100800 */
[----:B0-----:R-:W5:Y:S04]  /*2a50*/  LDL R22, [R1+0xf4c] ;  /* 0x000f4c0001167983 */ /* 0x001f680000100800 */
[----:B------:R-:W2:Y:S04]  /*2a60*/  LDL.LU R4, [R1+0x1c] ;  /* 0x00001c0001047983 */ /* 0x000ea80000300800 */
[----:B------:R-:W3:Y:S04]  /*2a70*/  LDL R0, [R1+0xf48] ;  /* 0x000f480001007983 */ /* 0x000ee80000100800 */
[----:B------:R-:W3:Y:S04]  /*2a80*/  LDL R15, [R1+0xf44] ;  /* 0x000f4400010f7983 */ /* 0x000ee80000100800 */
[----:B------:R-:W3:Y:S01]  /*2a90*/  LDL.LU R3, [R1+0x18] ;  /* 0x0000180001037983 */ /* 0x000ee20000300800 */
[----:B------:R-:W-:-:S03]  /*2aa0*/  @!P6 IMAD.IADD R26, R26, 0x1, -R29 ;  /* 0x000000011a1ae824 */ /* 0x000fc600078e0a1d */
[----:B------:R-:W4:Y:S01]  /*2ab0*/  LDL R16, [R1+0xf40] ;  /* 0x000f400001107983 */ /* 0x000f220000100800 */
[----:B------:R-:W-:-:S03]  /*2ac0*/  @!P1 IMAD.IADD R27, R27, 0x1, -R29 ;  /* 0x000000011b1b9824 */ /* 0x000fc600078e0a1d */
[----:B------:R-:W4:Y:S04]  /*2ad0*/  LDL.LU R2, [R1+0x14] ;  /* 0x0000140001027983 */ /* 0x000f280000300800 */
[----:B------:R-:W5:Y:S01]  /*2ae0*/  LDL.LU R29, [R1+0x10] ;  /* 0x00001000011d7983 */ /* 0x000f620000300800 */
[----:B------:R-:W-:Y:S01]  /*2af0*/  ISETP.NE.AND P1, PT, RZ, c[0x0][0x178], PT ;  /* 0x00005e00ff007a0c */ /* 0x000fe20003f25270 */
[----:B--2---:R-:W-:Y:S01]  /*2b00*/  @!P5 IMAD.MOV R4, RZ, RZ, -R4 ;  /* 0x000000ffff04d224 */ /* 0x004fe200078e0a04 */
[----:B------:R-:W-:Y:S02]  /*2b10*/  ISETP.GE.AND P5, PT, R28, RZ, PT ;  /* 0x000000ff1c00720c */ /* 0x000fe40003fa6270 */
[----:B------:R-:W-:-:S04]  /*2b20*/  LOP3.LUT R28, RZ, c[0x0][0x178], RZ, 0x33, !PT ;  /* 0x00005e00ff1c7a12 */ /* 0x000fc800078e33ff */
[C---:B------:R-:W-:Y:S01]  /*2b30*/  SEL R4, R28.reuse, R4, !P1 ;  /* 0x000000041c047207 */ /* 0x040fe20004800000 */
[----:B---3--:R-:W-:Y:S01]  /*2b40*/  @!P2 IMAD.MOV R3, RZ, RZ, -R3 ;  /* 0x000000ffff03a224 */ /* 0x008fe200078e0a03 */
[----:B------:R-:W-:Y:S02]  /*2b50*/  ISETP.GE.AND P2, PT, R5, RZ, PT ;  /* 0x000000ff0500720c */ /* 0x000fe40003f46270 */
[----:B------:R-:W2:Y:S02]  /*2b60*/  LDL.LU R5, [R1+0xfcc] ;  /* 0x000fcc0001057983 */ /* 0x000ea40000300800 */
[----:B------:R-:W-:Y:S01]  /*2b70*/  SEL R3, R28, R3, !P1 ;  /* 0x000000031c037207 */ /* 0x000fe20004800000 */
[----:B----4-:R-:W-:Y:S01]  /*2b80*/  @!P4 IMAD.MOV R2, RZ, RZ, -R2 ;  /* 0x000000ffff02c224 */ /* 0x010fe200078e0a02 */
[----:B------:R0:W-:Y:S01]  /*2b90*/  STL [R1+0x58], R4 ;  /* 0x0000580401007387 */ /* 0x0001e20000100800 */
[----:B-----5:R-:W-:-:S03]  /*2ba0*/  @!P3 IMAD.MOV R29, RZ, RZ, -R29 ;  /* 0x000000ffff1db224 */ /* 0x020fc600078e0a1d */
[C---:B------:R-:W-:Y:S02]  /*2bb0*/  SEL R2, R28.reuse, R2, !P1 ;  /* 0x000000021c027207 */ /* 0x040fe40004800000 */
[----:B------:R-:W-:Y:S01]  /*2bc0*/  SEL R29, R28, R29, !P1 ;  /* 0x0000001d1c1d7207 */ /* 0x000fe20004800000 */
[----:B0-----:R-:W3:Y:S04]  /*2bd0*/  LDL.LU R4, [R1+0xfc8] ;  /* 0x000fc80001047983 */ /* 0x001ee80000300800 */
[----:B------:R0:W-:Y:S04]  /*2be0*/  STL [R1+0x54], R3 ;  /* 0x0000540301007387 */ /* 0x0001e80000100800 */
[----:B0-----:R-:W4:Y:S04]  /*2bf0*/  LDL.LU R3, [R1+0xfc4] ;  /* 0x000fc40001037983 */ /* 0x001f280000300800 */
[----:B------:R0:W-:Y:S04]  /*2c00*/  STL [R1+0x50], R2 ;  /* 0x0000500201007387 */ /* 0x0001e80000100800 */
[----:B0-----:R-:W5:Y:S04]  /*2c10*/  LDL.LU R2, [R1+0xfc0] ;  /* 0x000fc00001027983 */ /* 0x001f680000300800 */
[----:B------:R-:W2:Y:S04]  /*2c20*/  LDL.LU R28, [R1+0xfbc] ;  /* 0x000fbc00011c7983 */ /* 0x000ea80000300800 */
[----:B------:R0:W-:Y:S04]  /*2c30*/  STL [R1+0x4c], R29 ;  /* 0x00004c1d01007387 */ /* 0x0001e80000100800 */
[----:B0-----:R-:W2:Y:S01]  /*2c40*/  LDL R29, [R1+0xf5c] ;  /* 0x000f5c00011d7983 */ /* 0x001ea20000100800 */
[----:B------:R-:W-:-:S02]  /*2c50*/  ISETP.GE.AND P4, PT, R11, RZ, PT ;  /* 0x000000ff0b00720c */ /* 0x000fc40003f86270 */
[----:B------:R-:W-:Y:S02]  /*2c60*/  ISETP.GE.AND P3, PT, R24, RZ, PT ;  /* 0x000000ff1800720c */ /* 0x000fe40003f66270 */
[----:B--2---:R-:W-:Y:S02]  /*2c70*/  ISETP.GE.AND P1, PT, R29, RZ, PT ;  /* 0x000000ff1d00720c */ /* 0x004fe40003f26270 */
[----:B------:R-:W2:Y:S04]  /*2c80*/  LDL.LU R29, [R1+0xc] ;  /* 0x00000c00011d7983 */ /* 0x000ea80000300800 */
[----:B------:R-:W3:Y:S04]  /*2c90*/  LDL R11, [R1+0xf34] ;  /* 0x000f3400010b7983 */ /* 0x000ee80000100800 */
[----:B------:R-:W3:Y:S01]  /*2ca0*/  LDL.LU R24, [R1+0x8] ;  /* 0x0000080001187983 */ /* 0x000ee20000300800 */
[----:B--2---:R-:W-:Y:S01]  /*2cb0*/  @!P0 IMAD.MOV R29, RZ, RZ, -R29 ;  /* 0x000000ffff1d8224 */ /* 0x004fe200078e0a1d */
[----:B------:R-:W-:-:S04]  /*2cc0*/  ISETP.GE.AND P0, PT, R22, RZ, PT ;  /* 0x000000ff1600720c */ /* 0x000fc80003f06270 */
[----:B------:R0:W-:Y:S01]  /*2cd0*/  STL [R1+0xc], R29 ;  /* 0x00000c1d01007387 */ /* 0x0001e20000100800 */
[----:B---3--:R-:W-:-:S03]  /*2ce0*/  @!P5 IMAD.MOV R24, RZ, RZ, -R24 ;  /* 0x000000ffff18d224 */ /* 0x008fc600078e0a18 */
[----:B0-----:R-:W2:Y:S04]  /*2cf0*/  LDL.LU R29, [R1+0x4] ;  /* 0x00000400011d7983 */ /* 0x001ea80000300800 */
[----:B------:R-:W3:Y:S04]  /*2d00*/  LDL R22, [R1+0xf30] ;  /* 0x000f300001167983 */ /* 0x000ee80000100800 */
[----:B------:R0:W-:Y:S04]  /*2d10*/  STL [R1+0x8], R24 ;  /* 0x0000081801007387 */ /* 0x0001e80000100800 */
[----:B0-----:R-:W3:Y:S01]  /*2d20*/  LDL.LU R24, [R1+0xfb8] ;  /* 0x000fb80001187983 */ /* 0x001ee20000300800 */
[----:B------:R-:W-:Y:S01]  /*2d30*/  ISETP.GE.AND P5, PT, R0, RZ, PT ;  /* 0x000000ff0000720c */ /* 0x000fe20003fa6270 */
[----:B--2---:R-:W-:Y:S01]  /*2d40*/  @!P2 IMAD.MOV R29, RZ, RZ, -R29 ;  /* 0x000000ffff1da224 */ /* 0x004fe200078e0a1d */
[----:B------:R-:W-:-:S02]  /*2d50*/  ISETP.GE.AND P2, PT, R15, RZ, PT ;  /* 0x000000ff0f00720c */ /* 0x000fc40003f46270 */
[----:B------:R-:W2:Y:S01]  /*2d60*/  LDL R15, [R1+0xf28] ;  /* 0x000f2800010f7983 */ /* 0x000ea20000100800 */
[----:B---3--:R-:W-:-:S03]  /*2d70*/  IMAD.MOV.U32 R0, RZ, RZ, R24 ;  /* 0x000000ffff007224 */ /* 0x008fc600078e0018 */
[----:B------:R-:W3:Y:S01]  /*2d80*/  LDL R24, [R1+0xf2c] ;  /* 0x000f2c0001187983 */ /* 0x000ee20000100800 */
[----:B------:R-:W-:-:S03]  /*2d90*/  @!P1 IMAD.MOV R0, RZ, RZ, -R0 ;  /* 0x000000ffff009224 */ /* 0x000fc600078e0a00 */
[----:B------:R0:W-:Y:S01]  /*2da0*/  STL [R1+0x4], R29 ;  /* 0x0000041d01007387 */ /* 0x0001e20000100800 */
[----:B------:R-:W-:Y:S01]  /*2db0*/  ISETP.GE.AND P1, PT, R16, RZ, PT ;  /* 0x000000ff1000720c */ /* 0x000fe20003f26270 */
[----:B0-----:R-:W-:Y:S02]  /*2dc0*/  IMAD.MOV.U32 R29, RZ, RZ, R28 ;  /* 0x000000ffff1d7224 */ /* 0x001fe400078e001c */
[----:B------:R-:W2:Y:S02]  /*2dd0*/  LDL R28, [R1+0xf38] ;  /* 0x000f3800011c7983 */ /* 0x000ea40000100800 */
[----:B------:R-:W-:Y:S02]  /*2de0*/  @!P4 IMAD.MOV R29, RZ, RZ, -R29 ;  /* 0x000000ffff1dc224 */ /* 0x000fe400078e0a1d */
[----:B------:R0:W-:Y:S04]  /*2df0*/  STL [R1], R0 ;  /* 0x0000000001007387 */ /* 0x0001e80000100800 */
[----:B0-----:R-:W2:Y:S04]  /*2e00*/  LDL.LU R0, [R1+0xfb4] ;  /* 0x000fb40001007983 */ /* 0x001ea80000300800 */
[----:B------:R-:W3:Y:S04]  /*2e10*/  LDL R16, [R1+0xf24] ;  /* 0x000f240001107983 */ /* 0x000ee80000100800 */
[----:B------:R0:W-:Y:S04]  /*2e20*/  STL [R1+0xf90], R29 ;  /* 0x000f901d01007387 */ /* 0x0001e80000100800 */
[----:B0-----:R-:W3:Y:S01]  /*2e30*/  LDL R29, [R1+0xf3c] ;  /* 0x000f3c00011d7983 */ /* 0x001ee20000100800 */
[----:B-----5:R-:W-:Y:S01]  /*2e40*/  @!P0 IMAD.MOV R2, RZ, RZ, -R2 ;  /* 0x000000ffff028224 */ /* 0x020fe200078e0a02 */
[----:B------:R-:W-:Y:S01]  /*2e50*/  ISETP.GE.AND P0, PT, R11, RZ, PT ;  /* 0x000000ff0b00720c */ /* 0x000fe20003f06270 */
[----:B--2---:R-:W-:-:S05]  /*2e60*/  @!P3 IMAD.MOV R0, RZ, RZ, -R0 ;  /* 0x000000ffff00b224 */ /* 0x004fca00078e0a00 */
[----:B------:R0:W-:Y:S04]  /*2e70*/  STL [R1+0xf94], R0 ;  /* 0x000f940001007387 */ /* 0x0001e80000100800 */
[----:B0-----:R-:W2:Y:S01]  /*2e80*/  LDL R0, [R1+0xf20] ;  /* 0x000f200001007983 */ /* 0x001ea20000100800 */
[----:B---3--:R-:W-:-:S03]  /*2e90*/  ISETP.GE.AND P4, PT, R29, RZ, PT ;  /* 0x000000ff1d00720c */ /* 0x008fc60003f86270 */
[----:B------:R-:W3:Y:S04]  /*2ea0*/  LDL R29, [R1+0xf1c] ;  /* 0x000f1c00011d7983 */ /* 0x000ee80000100800 */
[----:B------:R-:W-:Y:S04]  /*2eb0*/  STL [R1+0xf98], R2 ;  /* 0x000f980201007387 */ /* 0x000fe80000100800 */
[----:B------:R-:W5:Y:S01]  /*2ec0*/  LDL R11, [R1+0xf18] ;  /* 0x000f1800010b7983 */ /* 0x000f620000100800 */
[----:B------:R-:W-:Y:S01]  /*2ed0*/  ISETP.GE.AND P3, PT, R28, RZ, PT ;  /* 0x000000ff1c00720c */ /* 0x000fe20003f66270 */
[----:B----4-:R-:W-:Y:S01]  /*2ee0*/  @!P5 IMAD.MOV R3, RZ, RZ, -R3 ;  /* 0x000000ffff03d224 */ /* 0x010fe200078e0a03 */
[----:B------:R-:W-:Y:S01]  /*2ef0*/  ISETP.GE.AND P5, PT, R22, RZ, PT ;  /* 0x000000ff1600720c */ /* 0x000fe20003fa6270 */
[----:B------:R-:W4:Y:S01]  /*2f00*/  LDL R28, [R1+0xf14] ;  /* 0x000f1400011c7983 */ /* 0x000f220000100800 */
[----:B------:R-:W-:Y:S01]  /*2f10*/  @!P2 IMAD.MOV R4, RZ, RZ, -R4 ;  /* 0x000000ffff04a224 */ /* 0x000fe200078e0a04 */
[----:B------:R-:W-:Y:S01]  /*2f20*/  ISETP.GE.AND P2, PT, R24, RZ, PT ;  /* 0x000000ff1800720c */ /* 0x000fe20003f46270 */
[----:B------:R-:W-:Y:S01]  /*2f30*/  @!P1 IMAD.MOV R5, RZ, RZ, -R5 ;  /* 0x000000ffff059224 */ /* 0x000fe200078e0a05 */
[----:B------:R0:W-:Y:S01]  /*2f40*/  STL [R1+0xf9c], R3 ;  /* 0x000f9c0301007387 */ /* 0x0001e20000100800 */
[----:B------:R-:W-:Y:S01]  /*2f50*/  @!P4 IMAD.MOV R6, RZ, RZ, -R6 ;  /* 0x000000ffff06c224 */ /* 0x000fe200078e0a06 */
[----:B------:R-:W-:Y:S01]  /*2f60*/  ISETP.GE.AND P1, PT, R15, RZ, PT ;  /* 0x000000ff0f00720c */ /* 0x000fe20003f26270 */
[----:B------:R-:W-:Y:S01]  /*2f70*/  @!P0 IMAD.MOV R8, RZ, RZ, -R8 ;  /* 0x000000ffff088224 */ /* 0x000fe200078e0a08 */
[----:B------:R-:W-:Y:S01]  /*2f80*/  ISETP.GE.AND P4, PT, R16, RZ, PT ;  /* 0x000000ff1000720c */ /* 0x000fe20003f86270 */
[----:B------:R-:W4:Y:S01]  /*2f90*/  LDL R22, [R1+0xf10] ;  /* 0x000f100001167983 */ /* 0x000f220000100800 */
[----:B------:R-:W-:-:S02]  /*2fa0*/  @!P3 IMAD.MOV R7, RZ, RZ, -R7 ;  /* 0x000000ffff07b224 */ /* 0x000fc400078e0a07 */
[----:B------:R-:W-:Y:S01]  /*2fb0*/  @!P5 IMAD.MOV R9, RZ, RZ, -R9 ;  /* 0x000000ffff09d224 */ /* 0x000fe200078e0a09 */
[----:B------:R-:W4:Y:S04]  /*2fc0*/  LDL R24, [R1+0xf0c] ;  /* 0x000f0c0001187983 */ /* 0x000f280000100800 */
[----:B------:R-:W4:Y:S04]  /*2fd0*/  LDL R15, [R1+0xf08] ;  /* 0x000f0800010f7983 */ /* 0x000f280000100800 */
[----:B------:R-:W4:Y:S04]  /*2fe0*/  LDL R16, [R1+0xf04] ;  /* 0x000f040001107983 */ /* 0x000f280000100800 */
[----:B0-----:R-:W4:Y:S04]  /*2ff0*/  LDL R3, [R1+0xf00] ;  /* 0x000f000001037983 */ /* 0x001f280000100800 */
[----:B------:R-:W4:Y:S01]  /*3000*/  LDL R2, [R1+0xefc] ;  /* 0x000efc0001027983 */ /* 0x000f220000100800 */
[----:B--2---:R-:W-:-:S03]  /*3010*/  ISETP.GE.AND P3, PT, R0, RZ, PT ;  /* 0x000000ff0000720c */ /* 0x004fc60003f66270 */
[----:B------:R-:W2:Y:S01]  /*3020*/  LDL R0, [R1+0xef8] ;  /* 0x000ef80001007983 */ /* 0x000ea20000100800 */
[----:B---3--:R-:W-:-:S03]  /*3030*/  ISETP.GE.AND P0, PT, R29, RZ, PT ;  /* 0x000000ff1d00720c */ /* 0x008fc60003f06270 */
[----:B------:R-:W3:Y:S01]  /*3040*/  LDL R29, [R1+0xef0] ;  /* 0x000ef000011d7983 */ /* 0x000ee20000100800 */
[----:B-----5:R-:W-:-:S03]  /*3050*/  ISETP.GE.AND P5, PT, R11, RZ, PT ;  /* 0x000000ff0b00720c */ /* 0x020fc60003fa6270 */
[----:B------:R-:W5:Y:S01]  /*3060*/  LDL.LU R11, [R1+0xfb0] ;  /* 0x000fb000010b7983 */ /* 0x000f620000300800 */
[----:B------:R-:W-:Y:S01]  /*3070*/  @!P2 IMAD.MOV R10, RZ, RZ, -R10 ;  /* 0x000000ffff0aa224 */ /* 0x000fe200078e0a0a */
[----:B----4-:R-:W-:Y:S01]  /*3080*/  ISETP.GE.AND P2, PT, R28, RZ, PT ;  /* 0x000000ff1c00720c */ /* 0x010fe20003f46270 */
[----:B------:R-:W-:Y:S01]  /*3090*/  @!P4 IMAD.MOV R12, RZ, RZ, -R12 ;  /* 0x000000ffff0cc224 */ /* 0x000fe200078e0a0c */
[----:B------:R-:W4:Y:S01]  /*30a0*/  LDL R28, [R1+0xef4] ;  /* 0x000ef400011c7983 */ /* 0x000f220000100800 */
[----:B------:R-:W-:Y:S02]  /*30b0*/  @!P3 IMAD.MOV R13, RZ, RZ, -R13 ;  /* 0x000000ffff0db224 */ /* 0x000fe400078e0a0d */
[----:B------:R-:W-:Y:S01]  /*30c0*/  @!P0 IMAD.MOV R14, RZ, RZ, -R14 ;  /* 0x000000ffff0e8224 */ /* 0x000fe200078e0a0e */
[----:B------:R-:W-:Y:S02]  /*30d0*/  ISETP.GE.AND P4, PT, R24, RZ, PT ;  /* 0x000000ff1800720c */ /* 0x000fe40003f86270 */
[----:B------:R-:W3:Y:S01]  /*30e0*/  LDL R24, [R1+0xeb0] ;  /* 0x000eb00001187983 */ /* 0x000ee20000100800 */
[----:B------:R-:W-:-:S02]  /*30f0*/  ISETP.GE.AND P3, PT, R15, RZ, PT ;  /* 0x000000ff0f00720c */ /* 0x000fc40003f66270 */
[----:B------:R-:W-:Y:S01]  /*3100*/  ISETP.GE.AND P0, PT, R16, RZ, PT ;  /* 0x000000ff1000720c */ /* 0x000fe20003f06270 */
[----:B-----5:R-:W-:Y:S01]  /*3110*/  @!P1 IMAD.MOV R11, RZ, RZ, -R11 ;  /* 0x000000ffff0b9224 */ /* 0x020fe200078e0a0b */
[----:B------:R-:W-:Y:S02]  /*3120*/  ISETP.GE.AND P1, PT, R22, RZ, PT ;  /* 0x000000ff1600720c */ /* 0x000fe40003f26270 */
[----:B------:R-:W5:Y:S04]  /*3130*/  LDL R22, [R1+0xeec] ;  /* 0x000eec0001167983 */ /* 0x000f680000100800 */
[----:B------:R-:W5:Y:S04]  /*3140*/  LDL.LU R15, [R1+0xfac] ;  /* 0x000fac00010f7983 */ /* 0x000f680000300800 */
[----:B------:R-:W5:Y:S01]  /*3150*/  LDL.LU R16, [R1+0xfa8] ;  /* 0x000fa80001107983 */ /* 0x000f620000300800 */
[----:B------:R-:W-:-:S02]  /*3160*/  @!P4 IMAD.MOV R18, RZ, RZ, -R18 ;  /* 0x000000ffff12c224 */ /* 0x000fc400078e0a12 */
[----:B------:R-:W-:Y:S01]  /*3170*/  @!P1 IMAD.MOV R17, RZ, RZ, -R17 ;  /* 0x000000ffff119224 */ /* 0x000fe200078e0a11 */
[----:B--2---:R-:W-:Y:S01]  /*3180*/  ISETP.GE.AND P1, PT, R0, RZ, PT ;  /* 0x000000ff0000720c */ /* 0x004fe20003f26270 */
[----:B------:R-:W-:Y:S01]  /*3190*/  @!P0 IMAD.MOV R20, RZ, RZ, -R20 ;  /* 0x000000ffff148224 */ /* 0x000fe200078e0a14 */
[----:B---3--:R-:W-:Y:S01]  /*31a0*/  ISETP.GE.AND P4, PT, R29, RZ, PT ;  /* 0x000000ff1d00720c */ /* 0x008fe20003f86270 */
[----:B------:R-:W-:Y:S01]  /*31b0*/  @!P3 IMAD.MOV R19, RZ, RZ, -R19 ;  /* 0x000000ffff13b224 */ /* 0x000fe200078e0a13 */
[----:B----4-:R-:W-:Y:S01]  /*31c0*/  ISETP.GE.AND P3, PT, R28, RZ, PT ;  /* 0x000000ff1c00720c */ /* 0x010fe20003f66270 */
[----:B------:R-:W-:Y:S02]  /*31d0*/  IMAD.MOV.U32 R28, RZ, RZ, R21 ;  /* 0x000000ffff1c7224 */ /* 0x000fe400078e0015 */
[----:B------:R-:W0:Y:S01]  /*31e0*/  S2R R21, SR_TID.X ;  /* 0x0000000000157919 */ /* 0x000e220000002100 */
[----:B-----5:R-:W-:Y:S01]  /*31f0*/  @!P5 IMAD.MOV R15, RZ, RZ, -R15 ;  /* 0x000000ffff0fd224 */ /* 0x020fe200078e0a0f */
[----:B------:R-:W-:-:S02]  /*3200*/  ISETP.GE.AND P5, PT, R3, RZ, PT ;  /* 0x000000ff0300720c */ /* 0x000fc40003fa6270 */
[----:B------:R-:W2:Y:S01]  /*3210*/  LDL.LU R3, [R1+0xc] ;  /* 0x00000c0001037983 */ /* 0x000ea20000300800 */
[----:B------:R-:W-:Y:S01]  /*3220*/  @!P2 IMAD.MOV R16, RZ, RZ, -R16 ;  /* 0x000000ffff10a224 */ /* 0x000fe200078e0a10 */
[----:B------:R-:W-:Y:S02]  /*3230*/  ISETP.GE.AND P2, PT, R2, RZ, PT ;  /* 0x000000ff0200720c */ /* 0x000fe40003f46270 */
[----:B------:R-:W3:Y:S01]  /*3240*/  LDL.LU R2, [R1+0x8] ;  /* 0x0000080001027983 */ /* 0x000ee20000300800 */
[----:B------:R-:W-:-:S03]  /*3250*/  ISETP.GE.AND P0, PT, R22, RZ, PT ;  /* 0x000000ff1600720c */ /* 0x000fc60003f06270 */
[----:B------:R-:W4:Y:S04]  /*3260*/  LDL.LU R0, [R1+0x4] ;  /* 0x0000040001007983 */ /* 0x000f280000300800 */
[----:B------:R-:W5:Y:S04]  /*3270*/  LDL.LU R29, [R1] ;  /* 0x00000000011d7983 */ /* 0x000f680000300800 */
[----:B------:R-:W2:Y:S01]  /*3280*/  LDL.LU R22, [R1+0xfa4] ;  /* 0x000fa40001167983 */ /* 0x000ea20000300800 */
[----:B0-----:R-:W-:-:S05]  /*3290*/  LOP3.LUT R21, R21, 0x3f, RZ, 0xc0, !PT ;  /* 0x0000003f15157812 */ /* 0x001fca00078ec0ff */
[----:B------:R-:W-:Y:S02]  /*32a0*/  IMAD R21, R21, c[0x0][0x18c], RZ ;  /* 0x0000630015157a24 */ /* 0x000fe400078e02ff */
[----:B------:R-:W-:-:S03]  /*32b0*/  @!P5 IMAD.MOV R28, RZ, RZ, -R28 ;  /* 0x000000ffff1cd224 */ /* 0x000fc600078e0a1c */
[----:B------:R-:W-:Y:S02]  /*32c0*/  LEA R21, P6, R21, c[0x0][0x168], 0x1 ;  /* 0x00005a0015157a11 */ /* 0x000fe400078c08ff */
[----:B------:R-:W-:Y:S02]  /*32d0*/  ISETP.GE.AND P5, PT, R24, RZ, PT ;  /* 0x000000ff1800720c */ /* 0x000fe40003fa6270 */
[----:B------:R-:W5:Y:S04]  /*32e0*/  LDL.LU R24, [R1+0xfa0] ;  /* 0x000fa00001187983 */ /* 0x000f680000300800 */
[----:B------:R0:W-:Y:S02]  /*32f0*/  STL [R1+0xf6c], R21 ;  /* 0x000f6c1501007387 */ /* 0x0001e40000100800 */
[----:B0-----:R-:W-:Y:S01]  /*3300*/  LOP3.LUT R21, RZ, c[0x0][0x17c], RZ, 0x33, !PT ;  /* 0x00005f00ff157a12 */ /* 0x001fe200078e33ff */
[----:B--2---:R-:W-:Y:S01]  /*3310*/  @!P2 IMAD.MOV R22, RZ, RZ, -R22 ;  /* 0x000000ffff16a224 */ /* 0x004fe200078e0a16 */
[----:B------:R-:W-:-:S04]  /*3320*/  ISETP.NE.AND P2, PT, RZ, c[0x0][0x17c], PT ;  /* 0x00005f00ff007a0c */ /* 0x000fc80003f45270 */
[C---:B------:R-:W-:Y:S02]  /*3330*/  SEL R3, R21.reuse, R3, !P2 ;  /* 0x0000000315037207 */ /* 0x040fe40005000000 */
[C---:B---3--:R-:W-:Y:S02]  /*3340*/  SEL R2, R21.reuse, R2, !P2 ;  /* 0x0000000215027207 */ /* 0x048fe40005000000 */
[C---:B----4-:R-:W-:Y:S01]  /*3350*/  SEL R0, R21.reuse, R0, !P2 ;  /* 0x0000000015007207 */ /* 0x050fe20005000000 */
[----:B------:R0:W-:Y:S01]  /*3360*/  STL [R1+0x48], R3 ;  /* 0x0000480301007387 */ /* 0x0001e20000100800 */
[----:B-----5:R-:W-:-:S03]  /*3370*/  SEL R29, R21, R29, !P2 ;  /* 0x0000001d151d7207 */ /* 0x020fc60005000000 */
[----:B0-----:R-:W2:Y:S04]  /*3380*/  LDL.LU R3, [R1+0xf9c] ;  /* 0x000f9c0001037983 */ /* 0x001ea80000300800 */
[----:B------:R0:W-:Y:S04]  /*3390*/  STL [R1+0x44], R2 ;  /* 0x0000440201007387 */ /* 0x0001e80000100800 */
[----:B0-----:R-:W3:Y:S04]  /*33a0*/  LDL.LU R2, [R1+0xf98] ;  /* 0x000f980001027983 */ /* 0x001ee80000300800 */
[----:B------:R0:W-:Y:S04]  /*33b0*/  STL [R1+0x40], R0 ;  /* 0x0000400001007387 */ /* 0x0001e80000100800 */
[----:B0-----:R-:W4:Y:S04]  /*33c0*/  LDL.LU R0, [R1+0xf94] ;  /* 0x000f940001007983 */ /* 0x001f280000300800 */
[----:B------:R0:W-:Y:S04]  /*33d0*/  STL [R1+0x3c], R29 ;  /* 0x00003c1d01007387 */ /* 0x0001e80000100800 */
[----:B0-----:R-:W5:Y:S01]  /*33e0*/  LDL.LU R29, [R1+0xf90] ;  /* 0x000f9000011d7983 */ /* 0x001f620000300800 */
[----:B--2---:R-:W-:-:S02]  /*33f0*/  SEL R3, R21, R3, !P2 ;  /* 0x0000000315037207 */ /* 0x004fc40005000000 */
[C---:B---3--:R-:W-:Y:S02]  /*3400*/  SEL R2, R21.reuse, R2, !P2 ;  /* 0x0000000215027207 */ /* 0x048fe40005000000 */
[C---:B----4-:R-:W-:Y:S02]  /*3410*/  SEL R0, R21.reuse, R0, !P2 ;  /* 0x0000000015007207 */ /* 0x050fe40005000000 */
[----:B-----5:R-:W-:-:S05]  /*3420*/  SEL R29, R21, R29, !P2 ;  /* 0x0000001d151d7207 */ /* 0x020fca0005000000 */
[----:B------:R-:W-:Y:S04]  /*3430*/  STL [R1+0x38], R29 ;  /* 0x0000381d01007387 */ /* 0x000fe80000100800 */
[----:B------:R0:W-:Y:S04]  /*3440*/  STL [R1+0x34], R0 ;  /* 0x0000340001007387 */ /* 0x0001e80000100800 */
[----:B------:R1:W-:Y:S01]  /*3450*/  STL [R1+0x30], R2 ;  /* 0x0000300201007387 */ /* 0x0003e20000100800 */
[----:B0-----:R-:W-:-:S03]  /*3460*/  SEL R0, R21, R4, !P2 ;  /* 0x0000000415007207 */ /* 0x001fc60005000000 */
[----:B------:R0:W-:Y:S01]  /*3470*/  STL [R1+0x2c], R3 ;  /* 0x00002c0301007387 */ /* 0x0001e20000100800 */
[----:B-1----:R-:W-:-:S03]  /*3480*/  SEL R2, R21, R5, !P2 ;  /* 0x0000000515027207 */ /* 0x002fc60005000000 */
[----:B------:R1:W-:Y:S04]  /*3490*/  STL [R1+0x28], R0 ;  /* 0x0000280001007387 */ /* 0x0003e80000100800 */
[----:B------:R2:W-:Y:S01]  /*34a0*/  STL [R1+0x24], R2 ;  /* 0x0000240201007387 */ /* 0x0005e20000100800 */
[C---:B0-----:R-:W-:Y:S02]  /*34b0*/  SEL R3, R21.reuse, R6, !P2 ;  /* 0x0000000615037207 */ /* 0x041fe40005000000 */
[----:B-1----:R-:W-:-:S03]  /*34c0*/  SEL R0, R21, R7, !P2 ;  /* 0x0000000715007207 */ /* 0x002fc60005000000 */
[----:B------:R0:W-:Y:S01]  /*34d0*/  STL [R1+0x20], R3 ;  /* 0x0000200301007387 */ /* 0x0001e20000100800 */
[----:B--2---:R-:W-:-:S03]  /*34e0*/  SEL R2, R21, R8, !P2 ;  /* 0x0000000815027207 */ /* 0x004fc60005000000 */
[----:B------:R1:W-:Y:S04]  /*34f0*/  STL [R1+0x1c], R0 ;  /* 0x00001c0001007387 */ /* 0x0003e80000100800 */
[----:B------:R2:W-:Y:S01]  /*3500*/  STL [R1+0x18], R2 ;  /* 0x0000180201007387 */ /* 0x0005e20000100800 */
[C---:B0-----:R-:W-:Y:S02]  /*3510*/  SEL R3, R21.reuse, R9, !P2 ;  /* 0x0000000915037207 */ /* 0x041fe40005000000 */
[----:B-1----:R-:W-:-:S03]  /*3520*/  SEL R0, R21, R10, !P2 ;  /* 0x0000000a15007207 */ /* 0x002fc60005000000 */
[----:B------:R-:W-:Y:S01]  /*3530*/  STL [R1+0x14], R3 ;  /* 0x0000140301007387 */ /* 0x000fe20000100800 */
[----:B--2---:R-:W-:-:S03]  /*3540*/  SEL R2, R21, R11, !P2 ;  /* 0x0000000b15027207 */ /* 0x004fc60005000000 */
[----:B------:R-:W-:Y:S04]  /*3550*/  STL [R1+0x10], R0 ;  /* 0x0000100001007387 */ /* 0x000fe80000100800 */
[----:B------:R0:W-:Y:S04]  /*3560*/  STL [R1+0xc], R2 ;  /* 0x00000c0201007387 */ /* 0x0001e80000100800 */
[----:B0-----:R-:W2:Y:S01]  /*3570*/  LDL.LU R2, [R1+0x48] ;  /* 0x0000480001027983 */ /* 0x001ea20000300800 */
[C---:B------:R-:W-:Y:S02]  /*3580*/  SEL R3, R21.reuse, R12, !P2 ;  /* 0x0000000c15037207 */ /* 0x040fe40005000000 */
[----:B------:R-:W-:-:S03]  /*3590*/  SEL R0, R21, R13, !P2 ;  /* 0x0000000d15007207 */ /* 0x000fc60005000000 */
[----:B------:R-:W-:Y:S04]  /*35a0*/  STL [R1+0x8], R3 ;  /* 0x0000080301007387 */ /* 0x000fe80000100800 */
[----:B--2---:R0:W-:Y:S04]  /*35b0*/  STL [R1+0xf7c], R2 ;  /* 0x000f7c0201007387 */ /* 0x0041e80000100800 */
[----:B------:R-:W-:Y:S04]  /*35c0*/  STL [R1+0x4], R0 ;  /* 0x0000040001007387 */ /* 0x000fe80000100800 */
[----:B0-----:R-:W2:Y:S04]  /*35d0*/  LDL.LU R2, [R1+0x4c] ;  /* 0x00004c0001027983 */ /* 0x001ea80000300800 */
[----:B--2---:R0:W-:Y:S04]  /*35e0*/  STL [R1+0xf80], R2 ;  /* 0x000f800201007387 */ /* 0x0041e80000100800 */
[----:B0-----:R-:W2:Y:S04]  /*35f0*/  LDL.LU R2, [R1+0x50] ;  /* 0x0000500001027983 */ /* 0x001ea80000300800 */
[----:B--2---:R0:W-:Y:S04]  /*3600*/  STL [R1+0xf84], R2 ;  /* 0x000f840201007387 */ /* 0x0041e80000100800 */
[----:B0-----:R-:W2:Y:S04]  /*3610*/  LDL.LU R2, [R1+0x54] ;  /* 0x0000540001027983 */ /* 0x001ea80000300800 */
[----:B--2---:R0:W-:Y:S04]  /*3620*/  STL [R1+0xf88], R2 ;  /* 0x000f880201007387 */ /* 0x0041e80000100800 */
[----:B0-----:R-:W2:Y:S04]  /*3630*/  LDL.LU R2, [R1+0x58] ;  /* 0x0000580001027983 */ /* 0x001ea80000300800 */
[----:B--2---:R0:W-:Y:S04]  /*3640*/  STL [R1+0xf8c], R2 ;  /* 0x000f8c0201007387 */ /* 0x0041e80000100800 */
[----:B------:R-:W2:Y:S04]  /*3650*/  LDL.LU R3, [R1+0x44] ;  /* 0x0000440001037983 */ /* 0x000ea80000300800 */
[----:B------:R-:W3:Y:S01]  /*3660*/  LDL.LU R4, [R1+0x40] ;  /* 0x0000400001047983 */ /* 0x000ee20000300800 */
[----:B0-----:R-:W-:-:S03]  /*3670*/  LOP3.LUT R2, RZ, c[0x0][0x17c], RZ, 0x33, !PT ;  /* 0x00005f00ff027a12 */ /* 0x001fc600078e33ff */
[----:B------:R-:W4:Y:S04]  /*3680*/  LDL.LU R5, [R1+0x3c] ;  /* 0x00003c0001057983 */ /* 0x000f280000300800 */
[----:B------:R-:W5:Y:S01]  /*3690*/  LDL.LU R6, [R1+0x38] ;  /* 0x0000380001067983 */ /* 0x000f620000300800 */
[----:B------:R-:W-:-:S03]  /*36a0*/  SEL R21, R2, R14, !P2 ;  /* 0x0000000e02157207 */ /* 0x000fc60005000000 */
[----:B------:R-:W2:Y:S04]  /*36b0*/  LDL.LU R7, [R1+0x34] ;  /* 0x0000340001077983 */ /* 0x000ea80000300800 */
[----:B------:R-:W2:Y:S04]  /*36c0*/  LDL.LU R8, [R1+0x30] ;  /* 0x0000300001087983 */ /* 0x000ea80000300800 */
[----:B------:R-:W2:Y:S04]  /*36d0*/  LDL.LU R9, [R1+0x2c] ;  /* 0x00002c0001097983 */ /* 0x000ea80000300800 */
[----:B------:R-:W2:Y:S04]  /*36e0*/  LDL.LU R10, [R1+0x28] ;  /* 0x00002800010a7983 */ /* 0x000ea80000300800 */
[----:B------:R-:W2:Y:S04]  /*36f0*/  LDL.LU R11, [R1+0x24] ;  /* 0x00002400010b7983 */ /* 0x000ea80000300800 */
[----:B------:R-:W2:Y:S04]  /*3700*/  LDL.LU R12, [R1+0x20] ;  /* 0x00002000010c7983 */ /* 0x000ea80000300800 */
[----:B------:R-:W2:Y:S04]  /*3710*/  LDL.LU R13, [R1+0x1c] ;  /* 0x00001c00010d7983 */ /* 0x000ea80000300800 */
[----:B------:R-:W2:Y:S04]  /*3720*/  LDL.LU R14, [R1+0x18] ;  /* 0x00001800010e7983 */ /* 0x000ea80000300800 */
[----:B------:R0:W-:Y:S04]  /*3730*/  STL [R1+0xf70], R21 ;  /* 0x000f701501007387 */ /* 0x0001e80000100800 */
[----:B0-----:R-:W2:Y:S01]  /*3740*/  LDL.LU R21, [R1+0x8] ;  /* 0x0000080001157983 */ /* 0x001ea20000300800 */
[----:B------:R-:W-:-:S03]  /*3750*/  @!P1 IMAD.MOV R23, RZ, RZ, -R23 ;  /* 0x000000ffff179224 */ /* 0x000fc600078e0a17 */
[----:B--2---:R0:W-:Y:S04]  /*3760*/  STL [R1+0xf74], R21 ;  /* 0x000f741501007387 */ /* 0x0041e80000100800 */
[----:B0-----:R-:W2:Y:S01]  /*3770*/  LDL.LU R21, [R1+0xc] ;  /* 0x00000c0001157983 */ /* 0x001ea20000300800 */
[----:B------:R-:W-:Y:S02]  /*3780*/  @!P4 IMAD.MOV R25, RZ, RZ, -R25 ;  /* 0x000000ffff19c224 */ /* 0x000fe400078e0a19 */
[----:B------:R-:W-:Y:S02]  /*3790*/  @!P3 IMAD.MOV R26, RZ, RZ, -R26 ;  /* 0x000000ffff1ab224 */ /* 0x000fe400078e0a1a */
[----:B------:R-:W-:Y:S02]  /*37a0*/  @!P0 IMAD.MOV R27, RZ, RZ, -R27 ;  /* 0x000000ffff1b8224 */ /* 0x000fe400078e0a1b */
[----:B------:R-:W-:Y:S01]  /*37b0*/  @!P5 IMAD.MOV R24, RZ, RZ, -R24 ;  /* 0x000000ffff18d224 */ /* 0x000fe200078e0a18 */
[----:B------:R-:W-:-:S02]  /*37c0*/  SEL R29, R2, R15, !P2 ;  /* 0x0000000f021d7207 */ /* 0x000fc40005000000 */
[C---:B------:R-:W-:Y:S02]  /*37d0*/  SEL R16, R2.reuse, R16, !P2 ;  /* 0x0000001002107207 */ /* 0x040fe40005000000 */
[C---:B------:R-:W-:Y:S02]  /*37e0*/  SEL R17, R2.reuse, R17, !P2 ;  /* 0x0000001102117207 */ /* 0x040fe40005000000 */
[C---:B------:R-:W-:Y:S02]  /*37f0*/  SEL R18, R2.reuse, R18, !P2 ;  /* 0x0000001202127207 */ /* 0x040fe40005000000 */
[C---:B------:R-:W-:Y:S02]  /*3800*/  SEL R19, R2.reuse, R19, !P2 ;  /* 0x0000001302137207 */ /* 0x040fe40005000000 */
[C---:B------:R-:W-:Y:S02]  /*3810*/  SEL R20, R2.reuse, R20, !P2 ;  /* 0x0000001402147207 */ /* 0x040fe40005000000 */
[----:B------:R-:W-:-:S02]  /*3820*/  SEL R28, R2, R28, !P2 ;  /* 0x0000001c021c7207 */ /* 0x000fc40005000000 */
[C---:B------:R-:W-:Y:S02]  /*3830*/  SEL R22, R2.reuse, R22, !P2 ;  /* 0x0000001602167207 */ /* 0x040fe40005000000 */
[C---:B------:R-:W-:Y:S02]  /*3840*/  SEL R23, R2.reuse, R23, !P2 ;  /* 0x0000001702177207 */ /* 0x040fe40005000000 */
[C---:B------:R-:W-:Y:S02]  /*3850*/  SEL R25, R2.reuse, R25, !P2 ;  /* 0x0000001902197207 */ /* 0x040fe40005000000 */
[C---:B------:R-:W-:Y:S02]  /*3860*/  SEL R26, R2.reuse, R26, !P2 ;  /* 0x0000001a021a7207 */ /* 0x040fe40005000000 */
[C---:B------:R-:W-:Y:S02]  /*3870*/  SEL R27, R2.reuse, R27, !P2 ;  /* 0x0000001b021b7207 */ /* 0x040fe40005000000 */
[----:B------:R-:W-:Y:S01]  /*3880*/  SEL R24, R2, R24, !P2 ;  /* 0x0000001802187207 */ /* 0x000fe20005000000 */
[----:B--2---:R0:W-:Y:S04]  /*3890*/  STL [R1+0xf78], R21 ;  /* 0x000f781501007387 */ /* 0x0041e80000100800 */
[----:B0-----:R-:W2:Y:S04]  /*38a0*/  LDL.LU R21, [R1+0x10] ;  /* 0x0000100001157983 */ /* 0x001ea80000300800 */
[----:B------:R-:W2:Y:S04]  /*38b0*/  LDL.LU R15, [R1+0x14] ;  /* 0x00001400010f7983 */ /* 0x000ea80000300800 */
[----:B------:R-:W2:Y:S02]  /*38c0*/  LDL.LU R2, [R1+0xf8c] ;  /* 0x000f8c0001027983 */ /* 0x000ea40000300800 */
[----:B--2---:R-:W-:-:S05]  /*38d0*/  IMAD R2, R2, c[0x0][0x184], RZ ;  /* 0x0000610002027a24 */ /* 0x004fca00078e02ff */
[----:B------:R0:W-:Y:S04]  /*38e0*/  STL [R1+0x58], R2 ;  /* 0x0000580201007387 */ /* 0x0001e80000100800 */
[----:B0-----:R-:W2:Y:S02]  /*38f0*/  LDL.LU R2, [R1+0xf88] ;  /* 0x000f880001027983 */ /* 0x001ea40000300800 */
[----:B--2---:R-:W-:-:S05]  /*3900*/  IMAD R2, R2, c[0x0][0x184], RZ ;  /* 0x0000610002027a24 */ /* 0x004fca00078e02ff */
[----:B------:R0:W-:Y:S04]  /*3910*/  STL [R1+0x54], R2 ;  /* 0x0000540201007387 */ /* 0x0001e80000100800 */
[----:B0-----:R-:W2:Y:S02]  /*3920*/  LDL.LU R2, [R1+0xf84] ;  /* 0x000f840001027983 */ /* 0x001ea40000300800 */
[----:B--2---:R-:W-:-:S05]  /*3930*/  IMAD R2, R2, c[0x0][0x184], RZ ;  /* 0x0000610002027a24 */ /* 0x004fca00078e02ff */
[----:B------:R0:W-:Y:S04]  /*3940*/  STL [R1+0x50], R2 ;  /* 0x0000500201007387 */ /* 0x0001e80000100800 */
[----:B0-----:R-:W2:Y:S01]  /*3950*/  LDL.LU R2, [R1+0xf80] ;  /* 0x000f800001027983 */ /* 0x001ea20000300800 */
[----:B------:R-:W-:Y:S02]  /*3960*/  IMAD R10, R10, c[0x0][0x190], RZ ;  /* 0x000064000a0a7a24 */ /* 0x000fe400078e02ff */
[----:B------:R-:W-:Y:S02]  /*3970*/  IMAD R21, R21, c[0x0][0x190], RZ ;  /* 0x0000640015157a24 */ /* 0x000fe400078e02ff */
[----:B--2---:R-:W-:-:S05]  /*3980*/  IMAD R2, R2, c[0x0][0x184], RZ ;  /* 0x0000610002027a24 */ /* 0x004fca00078e02ff */
[----:B------:R0:W-:Y:S04]  /*3990*/  STL [R1+0x4c], R2 ;  /* 0x00004c0201007387 */ /* 0x0001e80000100800 */
[----:B0-----:R-:W2:Y:S04]  /*39a0*/  LDL.LU R2, [R1+0xf7c] ;  /* 0x000f7c0001027983 */ /* 0x001ea80000300800 */
[----:B------:R0:W-:Y:S04]  /*39b0*/  STL [R1+0xf68], R10 ;  /* 0x000f680a01007387 */ /* 0x0001e80000100800 */
[----:B0-----:R-:W2:Y:S04]  /*39c0*/  LDL.LU R10, [R1+0x4] ;  /* 0x00000400010a7983 */ /* 0x001ea80000300800 */
        /* <DEDUP_REMOVED lines=8> */
[----:B------:R-:W-:-:S05]  /*3a50*/  IMAD R10, R10, c[0x0][0x190], RZ ;  /* 0x000064000a0a7a24 */ /* 0x000fca00078e02ff */
[----:B------:R2:W-:Y:S04]  /*3a60*/  STL [R1+0x4], R10 ;  /* 0x0000040a01007387 */ /* 0x0005e80000100800 */
[----:B------:R-:W0:Y:S01]  /*3a70*/  S2R R0, SR_TID.X ;  /* 0x0000000000007919 */ /* 0x000e220000002100 */
[----:B--2---:R-:W-:-:S03]  /*3a80*/  IMAD R10, R21, c[0x0][0x190], RZ ;  /* 0x00006400150a7a24 */ /* 0x004fc600078e02ff */
[----:B------:R-:W2:Y:S01]  /*3a90*/  LDL.LU R21, [R1+0xf6c] ;  /* 0x000f6c0001157983 */ /* 0x000ea20000300800 */
[----:B0-----:R-:W-:Y:S01]  /*3aa0*/  LOP3.LUT R0, R0, 0x3f, RZ, 0xc0, !PT ;  /* 0x0000003f00007812 */ /* 0x001fe200078ec0ff */
[----:B------:R-:W-:-:S04]  /*3ab0*/  IMAD R2, R2, c[0x0][0x190], RZ ;  /* 0x0000640002027a24 */ /* 0x000fc800078e02ff */
[----:B------:R-:W-:Y:S01]  /*3ac0*/  IMAD R0, R0, c[0x0][0x18c], RZ ;  /* 0x0000630000007a24 */ /* 0x000fe200078e02ff */
[----:B------:R2:W-:Y:S01]  /*3ad0*/  STL [R1], R10 ;  /* 0x0000000a01007387 */ /* 0x0005e20000100800 */
[----:B------:R-:W-:-:S03]  /*3ae0*/  IMAD R3, R3, c[0x0][0x190], RZ ;  /* 0x0000640003037a24 */ /* 0x000fc600078e02ff */
[----:B------:R-:W-:Y:S01]  /*3af0*/  LEA.HI.X.SX32 R0, R0, c[0x0][0x16c], 0x1, P6 ;  /* 0x00005b0000007a11 */ /* 0x000fe200030f0eff */
[----:B---3--:R-:W-:Y:S02]  /*3b00*/  IMAD R4, R4, c[0x0][0x190], RZ ;  /* 0x0000640004047a24 */ /* 0x008fe400078e02ff */
[----:B----4-:R-:W-:Y:S02]  /*3b10*/  IMAD R5, R5, c[0x0][0x190], RZ ;  /* 0x0000640005057a24 */ /* 0x010fe400078e02ff */
[----:B-----5:R-:W-:Y:S02]  /*3b20*/  IMAD R6, R6, c[0x0][0x190], RZ ;  /* 0x0000640006067a24 */ /* 0x020fe400078e02ff */
[----:B------:R-:W-:Y:S02]  /*3b30*/  IMAD R7, R7, c[0x0][0x190], RZ ;  /* 0x0000640007077a24 */ /* 0x000fe400078e02ff */
[----:B------:R-:W-:Y:S02]  /*3b40*/  IMAD R8, R8, c[0x0][0x190], RZ ;  /* 0x0000640008087a24 */ /* 0x000fe400078e02ff */
[----:B------:R-:W-:Y:S01]  /*3b50*/  IMAD R9, R9, c[0x0][0x190], RZ ;  /* 0x0000640009097a24 */ /* 0x000fe200078e02ff */
[----:B--2---:R-:W-:-:S05]  /*3b60*/  LEA R10, P6, R2, R21, 0x1 ;  /* 0x00000015020a7211 */ /* 0x004fca00078c08ff */
[----:B------:R0:W-:Y:S02]  /*3b70*/  STL [R1+0xe94], R10 ;  /* 0x000e940a01007387 */ /* 0x0001e40000100800 */
[----:B0-----:R-:W-:-:S05]  /*3b80*/  LEA R10, P5, R3, R21, 0x1 ;  /* 0x00000015030a7211 */ /* 0x001fca00078a08ff */
        /* <DEDUP_REMOVED lines=11> */
[----:B0-----:R-:W-:Y:S02]  /*3c40*/  LEA.HI.X.SX32 R10, R2, R0, 0x1, P6 ;  /* 0x00000000020a7211 */ /* 0x001fe400030f0eff */
[----:B------:R-:W2:Y:S04]  /*3c50*/  LDL.LU R2, [R1] ;  /* 0x0000000001027983 */ /* 0x000ea80000300800 */
[----:B------:R0:W-:Y:S02]  /*3c60*/  STL [R1+0xe8c], R10 ;  /* 0x000e8c0a01007387 */ /* 0x0001e40000100800 */
[----:B0-----:R-:W-:-:S05]  /*3c70*/  LEA R10, P6, R9, R21, 0x1 ;  /* 0x00000015090a7211 */ /* 0x001fca00078c08ff */
[----:B------:R0:W-:Y:S04]  /*3c80*/  STL [R1+0xe90], R10 ;  /* 0x000e900a01007387 */ /* 0x0001e80000100800 */
[----:B0-----:R-:W3:Y:S01]  /*3c90*/  LDL.LU R10, [R1+0xf68] ;  /* 0x000f6800010a7983 */ /* 0x001ee20000300800 */
[----:B------:R-:W-:-:S05]  /*3ca0*/  LEA.HI.X.SX32 R3, R3, R0, 0x1, P5 ;  /* 0x0000000003037211 */ /* 0x000fca00028f0eff */
[----:B------:R3:W-:Y:S01]  /*3cb0*/  STL [R1+0xe84], R3 ;  /* 0x000e840301007387 */ /* 0x0007e20000100800 */
[----:B------:R-:W-:Y:S02]  /*3cc0*/  IMAD R11, R11, c[0x0][0x190], RZ ;  /* 0x000064000b0b7a24 */ /* 0x000fe400078e02ff */
[----:B------:R-:W-:Y:S02]  /*3cd0*/  IMAD R12, R12, c[0x0][0x190], RZ ;  /* 0x000064000c0c7a24 */ /* 0x000fe400078e02ff */
[----:B------:R-:W-:Y:S01]  /*3ce0*/  IMAD R13, R13, c[0x0][0x190], RZ ;  /* 0x000064000d0d7a24 */ /* 0x000fe200078e02ff */
[----:B---3--:R-:W-:-:S05]  /*3cf0*/  LEA R3, P5, R10, R21, 0x1 ;  /* 0x000000150a037211 */ /* 0x008fca00078a08ff */
[----:B------:R0:W-:Y:S02]  /*3d00*/  STL [R1+0xe88], R3 ;  /* 0x000e880301007387 */ /* 0x0001e40000100800 */
[----:B0-----:R-:W-:Y:S02]  /*3d10*/  LEA.HI.X.SX32 R3, R4, R0, 0x1, P4 ;  /* 0x0000000004037211 */ /* 0x001fe400020f0eff */
[----:B------:R-:W3:Y:S04]  /*3d20*/  LDL.LU R4, [R1+0x4] ;  /* 0x0000040001047983 */ /* 0x000ee80000300800 */
[----:B------:R0:W-:Y:S02]  /*3d30*/  STL [R1+0xe7c], R3 ;  /* 0x000e7c0301007387 */ /* 0x0001e40000100800 */
[----:B0-----:R-:W-:-:S05]  /*3d40*/  LEA R3, P4, R11, R21, 0x1 ;  /* 0x000000150b037211 */ /* 0x001fca00078808ff */
[----:B------:R0:W-:Y:S02]  /*3d50*/  STL [R1+0xe80], R3 ;  /* 0x000e800301007387 */ /* 0x0001e40000100800 */
[----:B0-----:R-:W-:Y:S02]  /*3d60*/  LEA.HI.X.SX32 R3, R5, R0, 0x1, P3 ;  /* 0x0000000005037211 */ /* 0x001fe400018f0eff */
[----:B------:R-:W4:Y:S04]  /*3d70*/  LDL.LU R5, [R1+0x8] ;  /* 0x0000080001057983 */ /* 0x000f280000300800 */
[----:B------:R0:W-:Y:S02]  /*3d80*/  STL [R1+0xe74], R3 ;  /* 0x000e740301007387 */ /* 0x0001e40000100800 */
[----:B0-----:R-:W-:-:S05]  /*3d90*/  LEA R3, P3, R12, R21, 0x1 ;  /* 0x000000150c037211 */ /* 0x001fca00078608ff */
[----:B------:R0:W-:Y:S02]  /*3da0*/  STL [R1+0xe78], R3 ;  /* 0x000e780301007387 */ /* 0x0001e40000100800 */
[----:B0-----:R-:W-:Y:S02]  /*3db0*/  LEA.HI.X.SX32 R3, R6, R0, 0x1, P2 ;  /* 0x0000000006037211 */ /* 0x001fe400010f0eff */
[----:B------:R-:W5:Y:S04]  /*3dc0*/  LDL.LU R6, [R1+0xc] ;  /* 0x00000c0001067983 */ /* 0x000f680000300800 */
[----:B------:R0:W-:Y:S02]  /*3dd0*/  STL [R1+0xe6c], R3 ;  /* 0x000e6c0301007387 */ /* 0x0001e40000100800 */
[----:B0-----:R-:W-:-:S05]  /*3de0*/  LEA R3, P2, R13, R21, 0x1 ;  /* 0x000000150d037211 */ /* 0x001fca00078408ff */
[----:B------:R0:W-:Y:S02]  /*3df0*/  STL [R1+0xe70], R3 ;  /* 0x000e700301007387 */ /* 0x0001e40000100800 */
[----:B0-----:R-:W-:-:S05]  /*3e00*/  LEA.HI.X.SX32 R3, R7, R0, 0x1, P0 ;  /* 0x0000000007037211 */ /* 0x001fca00000f0eff */
[----:B------:R0:W-:Y:S02]  /*3e10*/  STL [R1+0xe64], R3 ;  /* 0x000e640301007387 */ /* 0x0001e40000100800 */
[----:B0-----:R-:W-:Y:S02]  /*3e20*/  LEA.HI.X.SX32 R3, R8, R0, 0x1, P1 ;  /* 0x0000000008037211 */ /* 0x001fe400008f0eff */
[----:B------:R-:W2:Y:S01]  /*3e30*/  LDL.LU R8, [R1+0x10] ;  /* 0x0000100001087983 */ /* 0x000ea20000300800 */
[----:B------:R-:W-:Y:S02]  /*3e40*/  IMAD R14, R14, c[0x0][0x190], RZ ;  /* 0x000064000e0e7a24 */ /* 0x000fe400078e02ff */
[----:B------:R-:W-:-:S03]  /*3e50*/  IMAD R15, R15, c[0x0][0x190], RZ ;  /* 0x000064000f0f7a24 */ /* 0x000fc600078e02ff */
[----:B------:R-:W-:-:S05]  /*3e60*/  LEA R7, P0, R14, R21, 0x1 ;  /* 0x000000150e077211 */ /* 0x000fca00078008ff */
[----:B------:R0:W-:Y:S04]  /*3e70*/  STL [R1+0xe68], R7 ;  /* 0x000e680701007387 */ /* 0x0001e80000100800 */
[----:B------:R1:W-:Y:S01]  /*3e80*/  STL [R1+0xe5c], R3 ;  /* 0x000e5c0301007387 */ /* 0x0003e20000100800 */
[----:B0-----:R-:W-:Y:S02]  /*3e90*/  LEA R7, P1, R15, R21, 0x1 ;  /* 0x000000150f077211 */ /* 0x001fe400078208ff */
[----:B-1----:R-:W-:-:S03]  /*3ea0*/  LEA.HI.X.SX32 R3, R9, R0, 0x1, P6 ;  /* 0x0000000009037211 */ /* 0x002fc600030f0eff */
[----:B------:R-:W-:Y:S04]  /*3eb0*/  STL [R1+0xe60], R7 ;  /* 0x000e600701007387 */ /* 0x000fe80000100800 */
[----:B------:R0:W-:Y:S02]  /*3ec0*/  STL [R1+0xe54], R3 ;  /* 0x000e540301007387 */ /* 0x0001e40000100800 */
[----:B0-----:R-:W-:Y:S01]  /*3ed0*/  LEA.HI.X.SX32 R3, R10, R0, 0x1, P5 ;  /* 0x000000000a037211 */ /* 0x001fe200028f0eff */
[----:B------:R-:W-:Y:S02]  /*3ee0*/  IMAD R29, R29, c[0x0][0x190], RZ ;  /* 0x000064001d1d7a24 */ /* 0x000fe400078e02ff */
[----:B------:R-:W-:Y:S02]  /*3ef0*/  IMAD R16, R16, c[0x0][0x190], RZ ;  /* 0x0000640010107a24 */ /* 0x000fe400078e02ff */
[----:B------:R-:W-:-:S02]  /*3f00*/  IMAD R17, R17, c[0x0][0x190], RZ ;  /* 0x0000640011117a24 */ /* 0x000fc400078e02ff */
[----:B------:R-:W-:Y:S02]  /*3f10*/  IMAD R18, R18, c[0x0][0x190], RZ ;  /* 0x0000640012127a24 */ /* 0x000fe400078e02ff */
[----:B------:R-:W-:Y:S01]  /*3f20*/  IMAD R19, R19, c[0x0][0x190], RZ ;  /* 0x0000640013137a24 */ /* 0x000fe200078e02ff */
[----:B-----5:R-:W-:-:S04]  /*3f30*/  LEA R10, P5, R6, R21, 0x1 ;  /* 0x00000015060a7211 */ /* 0x020fc800078a08ff */
[----:B------:R-:W-:Y:S02]  /*3f40*/  LEA.HI.X.SX32 R6, R6, R0, 0x1, P5 ;  /* 0x0000000006067211 */ /* 0x000fe400028f0eff */
[----:B--2---:R-:W-:-:S05]  /*3f50*/  LEA R7, P6, R8, R21, 0x1 ;  /* 0x0000001508077211 */ /* 0x004fca00078c08ff */
[----:B------:R0:W-:Y:S04]  /*3f60*/  STL [R1+0xe58], R7 ;  /* 0x000e580701007387 */ /* 0x0001e80000100800 */
[----:B------:R4:W-:Y:S04]  /*3f70*/  STL [R1+0xe4c], R3 ;  /* 0x000e4c0301007387 */ /* 0x0009e80000100800 */
[----:B------:R1:W-:Y:S01]  /*3f80*/  STL [R1+0xe50], R10 ;  /* 0x000e500a01007387 */ /* 0x0003e20000100800 */
[----:B0-----:R-:W-:Y:S02]  /*3f90*/  LEA.HI.X.SX32 R7, R11, R0, 0x1, P4 ;  /* 0x000000000b077211 */ /* 0x001fe400020f0eff */
[----:B----4-:R-:W-:-:S03]  /*3fa0*/  LEA R3, P4, R5, R21, 0x1 ;  /* 0x0000001505037211 */ /* 0x010fc600078808ff */
[----:B------:R3:W-:Y:S01]  /*3fb0*/  STL [R1+0xe44], R7 ;  /* 0x000e440701007387 */ /* 0x0007e20000100800 */
[----:B-1----:R-:W-:-:S03]  /*3fc0*/  LEA.HI.X.SX32 R10, R12, R0, 0x1, P3 ;  /* 0x000000000c0a7211 */ /* 0x002fc600018f0eff */
[----:B------:R0:W-:Y:S01]  /*3fd0*/  STL [R1+0xe48], R3 ;  /* 0x000e480301007387 */ /* 0x0001e20000100800 */
[----:B---3--:R-:W-:-:S03]  /*3fe0*/  LEA R7, P3, R4, R21, 0x1 ;  /* 0x0000001504077211 */ /* 0x008fc600078608ff */
[----:B0-----:R-:W2:Y:S04]  /*3ff0*/  LDL.LU R3, [R1+0x4c] ;  /* 0x00004c0001037983 */ /* 0x001ea80000300800 */
[----:B------:R0:W-:Y:S01]  /*4000*/  STL [R1+0xe3c], R10 ;  /* 0x000e3c0a01007387 */ /* 0x0001e20000100800 */
[----:B------:R-:W-:-:S03]  /*4010*/  LEA.HI.X.SX32 R11, R14, R0, 0x1, P0 ;  /* 0x000000000e0b7211 */ /* 0x000fc600000f0eff */
[----:B------:R1:W-:Y:S01]  /*4020*/  STL [R1+0xe40], R7 ;  /* 0x000e400701007387 */ /* 0x0003e20000100800 */
[----:B0-----:R-:W-:Y:S02]  /*4030*/  LEA.HI.X.SX32 R10, R13, R0, 0x1, P2 ;  /* 0x000000000d0a7211 */ /* 0x001fe400010f0eff */
[----:B-1----:R-:W-:-:S03]  /*4040*/  LEA R7, P2, R2, R21, 0x1 ;  /* 0x0000001502077211 */ /* 0x002fc600078408ff */
[----:B------:R0:W-:Y:S01]  /*4050*/  STL [R1+0xe34], R10 ;  /* 0x000e340a01007387 */ /* 0x0001e20000100800 */
[----:B------:R-:W-:-:S03]  /*4060*/  LEA.HI.X.SX32 R12, R15, R0, 0x1, P1 ;  /* 0x000000000f0c7211 */ /* 0x000fc600008f0eff */
[----:B------:R1:W-:Y:S01]  /*4070*/  STL [R1+0xe38], R7 ;  /* 0x000e380701007387 */ /* 0x0003e20000100800 */
[----:B0-----:R-:W-:-:S03]  /*4080*/  LEA R10, P0, R29, R21, 0x1 ;  /* 0x000000151d0a7211 */ /* 0x001fc600078008ff */
[----:B-1----:R-:W3:Y:S04]  /*4090*/  LDL.LU R7, [R1+0x50] ;  /* 0x0000500001077983 */ /* 0x002ee80000300800 */
[----:B------:R0:W-:Y:S04]  /*40a0*/  STL [R1+0xe2c], R11 ;  /* 0x000e2c0b01007387 */ /* 0x0001e80000100800 */
[----:B------:R1:W-:Y:S01]  /*40b0*/  STL [R1+0xe30], R10 ;  /* 0x000e300a01007387 */ /* 0x0003e20000100800 */
[----:B0-----:R-:W-:-:S03]  /*40c0*/  LEA R11, P1, R16, R21, 0x1 ;  /* 0x00000015100b7211 */ /* 0x001fc600078208ff */
[----:B------:R-:W-:Y:S01]  /*40d0*/  STL [R1+0xdcc], R12 ;  /* 0x000dcc0c01007387 */ /* 0x000fe20000100800 */
[----:B-1----:R-:W-:Y:S02]  /*40e0*/  LEA.HI.X.SX32 R10, R8, R0, 0x1, P6 ;  /* 0x00000000080a7211 */ /* 0x002fe400030f0eff */
[-C--:B------:R-:W-:Y:S01]  /*40f0*/  LEA R8, P6, R17, R21.reuse, 0x1 ;  /* 0x0000001511087211 */ /* 0x080fe200078c08ff */
[----:B------:R-:W-:Y:S04]  /*4100*/  STL [R1+0xdec], R11 ;  /* 0x000dec0b01007387 */ /* 0x000fe80000100800 */
[----:B------:R0:W-:Y:S04]  /*4110*/  STL [R1+0xdd0], R10 ;  /* 0x000dd00a01007387 */ /* 0x0001e80000100800 */
[----:B------:R1:W-:Y:S04]  /*4120*/  STL [R1+0xdf4], R8 ;  /* 0x000df40801007387 */ /* 0x0003e80000100800 */
[----:B------:R4:W-:Y:S01]  /*4130*/  STL [R1+0xdd4], R6 ;  /* 0x000dd40601007387 */ /* 0x0009e20000100800 */
[----:B0-----:R-:W-:-:S02]  /*4140*/  LEA R10, P5, R18, R21, 0x1 ;  /* 0x00000015120a7211 */ /* 0x001fc400078a08ff */
[----:B-1----:R-:W-:-:S03]  /*4150*/  LEA.HI.X.SX32 R8, R5, R0, 0x1, P4 ;  /* 0x0000000005087211 */ /* 0x002fc600020f0eff */
[----:B------:R-:W-:Y:S01]  /*4160*/  STL [R1+0xdfc], R10 ;  /* 0x000dfc0a01007387 */ /* 0x000fe20000100800 */
[----:B------:R-:W-:Y:S02]  /*4170*/  LEA.HI.X.SX32 R5, R4, R0, 0x1, P3 ;  /* 0x0000000004057211 */ /* 0x000fe400018f0eff */
[----:B----4-:R-:W-:Y:S01]  /*4180*/  LEA R6, P4, R19, R21, 0x1 ;  /* 0x0000001513067211 */ /* 0x010fe200078808ff */
[----:B------:R-:W-:Y:S04]  /*4190*/  STL [R1+0xdd8], R8 ;  /* 0x000dd80801007387 */ /* 0x000fe80000100800 */
[----:B------:R0:W-:Y:S04]  /*41a0*/  STL [R1+0xe04], R6 ;  /* 0x000e040601007387 */ /* 0x0001e80000100800 */
[----:B0-----:R-:W4:Y:S04]  /*41b0*/  LDL.LU R6, [R1+0x58] ;  /* 0x0000580001067983 */ /* 0x001f280000300800 */
[----:B------:R0:W-:Y:S04]  /*41c0*/  STL [R1+0xddc], R5 ;  /* 0x000ddc0501007387 */ /* 0x0001e80000100800 */
[----:B0-----:R-:W5:Y:S01]  /*41d0*/  LDL.LU R5, [R1+0x54] ;  /* 0x0000540001057983 */ /* 0x001f620000300800 */
[----:B------:R-:W-:-:S02]  /*41e0*/  IMAD R20, R20, c[0x0][0x190], RZ ;  /* 0x0000640014147a24 */ /* 0x000fc400078e02ff */
[----:B------:R-:W-:-:S03]  /*41f0*/  IMAD R28, R28, c[0x0][0x190], RZ ;  /* 0x000064001c1c7a24 */ /* 0x000fc600078e02ff */
[----:B------:R-:W-:Y:S01]  /*4200*/  LEA R4, P3, R20, R21, 0x1 ;  /* 0x0000001514047211 */ /* 0x000fe200078608ff */
[----:B------:R-:W-:-:S04]  /*4210*/  IMAD R22, R22, c[0x0][0x190], RZ ;  /* 0x0000640016167a24 */ /* 0x000fc800078e02ff */
[----:B------:R0:W-:Y:S01]  /*4220*/  STL [R1+0xe0c], R4 ;  /* 0x000e0c0401007387 */ /* 0x0001e20000100800 */
[----:B------:R-:W-:Y:S01]  /*4230*/  IMAD R23, R23, c[0x0][0x190], RZ ;  /* 0x0000640017177a24 */ /* 0x000fe200078e02ff */
[-C--:B0-----:R-:W-:Y:S02]  /*4240*/  LEA.HI.X.SX32 R4, R2, R0.reuse, 0x1, P2 ;  /* 0x0000000002047211 */ /* 0x081fe400010f0eff */
[----:B------:R-:W-:Y:S02]  /*4250*/  LEA R8, P2, R28, R21, 0x1 ;  /* 0x000000151c087211 */ /* 0x000fe400078408ff */
[----:B------:R-:W-:Y:S01]  /*4260*/  LEA.HI.X.SX32 R2, R29, R0, 0x1, P0 ;  /* 0x000000001d027211 */ /* 0x000fe200000f0eff */
[----:B------:R0:W-:Y:S01]  /*4270*/  STL [R1+0xde0], R4 ;  /* 0x000de00401007387 */ /* 0x0001e20000100800 */
[----:B------:R-:W-:-:S03]  /*4280*/  IMAD R25, R25, c[0x0][0x190], RZ ;  /* 0x0000640019197a24 */ /* 0x000fc600078e02ff */
[----:B------:R1:W-:Y:S04]  /*4290*/  STL [R1+0xe14], R8 ;  /* 0x000e140801007387 */ /* 0x0003e80000100800 */
[----:B------:R1:W-:Y:S01]  /*42a0*/  STL [R1+0xde4], R2 ;  /* 0x000de40201007387 */ /* 0x0003e20000100800 */
[----:B0-----:R-:W-:Y:S02]  /*42b0*/  LEA R4, P0, R22, R21, 0x1 ;  /* 0x0000001516047211 */ /* 0x001fe400078008ff */
[----:B-1----:R-:W-:-:S03]  /*42c0*/  LEA.HI.X.SX32 R8, R16, R0, 0x1, P1 ;  /* 0x0000000010087211 */ /* 0x002fc600008f0eff */
[----:B------:R0:W-:Y:S01]  /*42d0*/  STL [R1+0xe18], R4 ;  /* 0x000e180401007387 */ /* 0x0001e20000100800 */
[----:B------:R-:W-:-:S03]  /*42e0*/  LEA R2, P1, R23, R21, 0x1 ;  /* 0x0000001517027211 */ /* 0x000fc600078208ff */
[----:B------:R1:W-:Y:S01]  /*42f0*/  STL [R1+0xde8], R8 ;  /* 0x000de80801007387 */ /* 0x0003e20000100800 */
[----:B------:R-:W-:-:S03]  /*4300*/  IMAD R26, R26, c[0x0][0x190], RZ ;  /* 0x000064001a1a7a24 */ /* 0x000fc600078e02ff */
[----:B------:R1:W-:Y:S01]  /*4310*/  STL [R1+0xe1c], R2 ;  /* 0x000e1c0201007387 */ /* 0x0003e20000100800 */
[----:B0-----:R-:W-:Y:S01]  /*4320*/  LEA.HI.X.SX32 R4, R17, R0, 0x1, P6 ;  /* 0x0000000011047211 */ /* 0x001fe200030f0eff */
[----:B------:R-:W-:Y:S01]  /*4330*/  IMAD R27, R27, c[0x0][0x190], RZ ;  /* 0x000064001b1b7a24 */ /* 0x000fe200078e02ff */
[----:B-1----:R-:W-:-:S03]  /*4340*/  LEA R8, P6, R25, R21, 0x1 ;  /* 0x0000001519087211 */ /* 0x002fc600078c08ff */
[----:B------:R0:W-:Y:S01]  /*4350*/  STL [R1+0xdf0], R4 ;  /* 0x000df00401007387 */ /* 0x0001e20000100800 */
[----:B------:R-:W-:-:S03]  /*4360*/  LEA.HI.X.SX32 R2, R18, R0, 0x1, P5 ;  /* 0x0000000012027211 */ /* 0x000fc600028f0eff */
[----:B------:R1:W-:Y:S04]  /*4370*/  STL [R1+0xe20], R8 ;  /* 0x000e200801007387 */ /* 0x0003e80000100800 */
[----:B------:R1:W-:Y:S01]  /*4380*/  STL [R1+0xdf8], R2 ;  /* 0x000df80201007387 */ /* 0x0003e20000100800 */
[----:B0-----:R-:W-:Y:S02]  /*4390*/  LEA R4, P5, R26, R21, 0x1 ;  /* 0x000000151a047211 */ /* 0x001fe400078a08ff */
[----:B-1----:R-:W-:-:S03]  /*43a0*/  LEA.HI.X.SX32 R8, R19, R0, 0x1, P4 ;  /* 0x0000000013087211 */ /* 0x002fc600020f0eff */
[----:B------:R0:W-:Y:S01]  /*43b0*/  STL [R1+0xe24], R4 ;  /* 0x000e240401007387 */ /* 0x0001e20000100800 */
[----:B------:R-:W-:-:S03]  /*43c0*/  LEA R2, P4, R27, R21, 0x1 ;  /* 0x000000151b027211 */ /* 0x000fc600078808ff */
[----:B------:R-:W-:Y:S01]  /*43d0*/  STL [R1+0xe00], R8 ;  /* 0x000e000801007387 */ /* 0x000fe20000100800 */
[----:B------:R-:W-:-:S03]  /*43e0*/  IMAD R24, R24, c[0x0][0x190], RZ ;  /* 0x0000640018187a24 */ /* 0x000fc600078e02ff */
[----:B------:R1:W-:Y:S01]  /*43f0*/  STL [R1+0xe28], R2 ;  /* 0x000e280201007387 */ /* 0x0003e20000100800 */
[----:B0-----:R-:W-:-:S05]  /*4400*/  LEA.HI.X.SX32 R4, R20, R0, 0x1, P3 ;  /* 0x0000000014047211 */ /* 0x001fca00018f0eff */
[----:B------:R0:W-:Y:S01]  /*4410*/  STL [R1+0xe08], R4 ;  /* 0x000e080401007387 */ /* 0x0001e20000100800 */
[----:B-1----:R-:W-:Y:S02]  /*4420*/  LEA.HI.X.SX32 R2, R28, R0, 0x1, P2 ;  /* 0x000000001c027211 */ /* 0x002fe400010f0eff */
[----:B0-----:R-:W-:Y:S01]  /*4430*/  LEA R4, P2, R24, R21, 0x1 ;  /* 0x0000001518047211 */ /* 0x001fe200078408ff */
[----:B------:R-:W-:Y:S02]  /*4440*/  IMAD.MOV.U32 R29, RZ, RZ, R9 ;  /* 0x000000ffff1d7224 */ /* 0x000fe400078e0009 */
[----:B------:R-:W-:Y:S01]  /*4450*/  IMAD.MOV.U32 R13, RZ, RZ, c[0x0][0x188] ;  /* 0x00006200ff0d7624 */ /* 0x000fe200078e00ff */
[----:B--2---:R-:W-:-:S05]  /*4460*/  LEA R8, P3, R3, c[0x0][0x160], 0x1 ;  /* 0x0000580003087a11 */ /* 0x004fca00078608ff */
[----:B------:R-:W-:Y:S04]  /*4470*/  STL [R1+0x348], R8 ;  /* 0x0003480801007387 */ /* 0x000fe80000100800 */
[----:B------:R0:W-:Y:S01]  /*4480*/  STL [R1+0xe10], R2 ;  /* 0x000e100201007387 */ /* 0x0001e20000100800 */
[----:B------:R-:W-:-:S03]  /*4490*/  IMAD.MOV.U32 R28, RZ, RZ, R8 ;  /* 0x000000ffff1c7224 */ /* 0x000fc600078e0008 */
[----:B------:R-:W-:Y:S01]  /*44a0*/  STL [R1+0xdc8], R4 ;  /* 0x000dc80401007387 */ /* 0x000fe20000100800 */
[----:B0-----:R-:W-:Y:S01]  /*44b0*/  LEA.HI.X.SX32 R2, R22, R0, 0x1, P0 ;  /* 0x0000000016027211 */ /* 0x001fe200000f0eff */
[----:B------:R-:W-:Y:S01]  /*44c0*/  IMAD.MOV.U32 R28, RZ, RZ, R8 ;  /* 0x000000ffff1c7224 */ /* 0x000fe200078e0008 */
[----:B------:R-:W-:-:S03]  /*44d0*/  LEA.HI.X.SX32 R29, R3, c[0x0][0x164], 0x1, P3 ;  /* 0x00005900031d7a11 */ /* 0x000fc600018f0eff */
[----:B------:R0:W-:Y:S01]  /*44e0*/  STL [R1+0xdb4], R2 ;  /* 0x000db40201007387 */ /* 0x0001e20000100800 */
[-C--:B------:R-:W-:Y:S02]  /*44f0*/  LEA.HI.X.SX32 R8, R23, R0.reuse, 0x1, P1 ;  /* 0x0000000017087211 */ /* 0x080fe400008f0eff */
[-C--:B------:R-:W-:Y:S01]  /*4500*/  LEA.HI.X.SX32 R3, R25, R0.reuse, 0x1, P6 ;  /* 0x0000000019037211 */ /* 0x080fe200030f0eff */
[----:B0-----:R-:W-:Y:S02]  /*4510*/  IMAD.MOV.U32 R2, RZ, RZ, c[0x0][0x188] ;  /* 0x00006200ff027624 */ /* 0x001fe400078e00ff */
[----:B------:R0:W-:Y:S02]  /*4520*/  STL [R1+0xdb8], R8 ;  /* 0x000db80801007387 */ /* 0x0001e40000100800 */
[----:B------:R-:W-:Y:S01]  /*4530*/  IMAD R4, R2, 0x3f, RZ ;  /* 0x0000003f02047824 */ /* 0x000fe200078e02ff */
[----:B------:R-:W-:Y:S01]  /*4540*/  LEA.HI.X.SX32 R2, R26, R0, 0x1, P5 ;  /* 0x000000001a027211 */ /* 0x000fe200028f0eff */
[----:B------:R-:W-:Y:S01]  /*4550*/  STL [R1+0xdbc], R3 ;  /* 0x000dbc0301007387 */ /* 0x000fe20000100800 */
[----:B---3--:R-:W-:-:S03]  /*4560*/  LEA R18, P0, R7, c[0x0][0x160], 0x1 ;  /* 0x0000580007127a11 */ /* 0x008fc600078008ff */
[----:B------:R-:W-:Y:S01]  /*4570*/  STL [R1+0x34c], R29 ;  /* 0x00034c1d01007387 */ /* 0x000fe20000100800 */
[-C--:B0-----:R-:W-:Y:S02]  /*4580*/  LEA.HI.X.SX32 R8, R27, R0.reuse, 0x1, P4 ;  /* 0x000000001b087211 */ /* 0x081fe400020f0eff */
[----:B------:R-:W-:Y:S01]  /*4590*/  LEA.HI.X.SX32 R0, R24, R0, 0x1, P2 ;  /* 0x0000000018007211 */ /* 0x000fe200010f0eff */
[----:B------:R0:W-:Y:S01]  /*45a0*/  STL [R1+0xdc0], R2 ;  /* 0x000dc00201007387 */ /* 0x0001e20000100800 */
[----:B------:R-:W-:-:S03]  /*45b0*/  LEA.HI.X.SX32 R19, R7, c[0x0][0x164], 0x1, P0 ;  /* 0x0000590007137a11 */ /* 0x000fc600000f0eff */
[----:B------:R-:W-:Y:S01]  /*45c0*/  STL [R1+0xdc4], R8 ;  /* 0x000dc40801007387 */ /* 0x000fe20000100800 */
[----:B0-----:R-:W-:-:S03]  /*45d0*/  IMAD.WIDE R2, R4, 0x2, R28 ;  /* 0x0000000204027825 */ /* 0x001fc600078e021c */
[----:B------:R0:W-:Y:S04]  /*45e0*/  STL [R1+0x5d0], R0 ;  /* 0x0005d00001007387 */ /* 0x0001e80000100800 */
[----:B------:R-:W-:Y:S04]  /*45f0*/  STL [R1+0x5d8], R2 ;  /* 0x0005d80201007387 */ /* 0x000fe80000100800 */
[----:B------:R1:W-:Y:S01]  /*4600*/  STL [R1+0x5d4], R3 ;  /* 0x0005d40301007387 */ /* 0x0003e20000100800 */
[----:B0-----:R-:W-:-:S03]  /*4610*/  IMAD R0, R13, 0x3e, RZ ;  /* 0x0000003e0d007824 */ /* 0x001fc600078e02ff */
[----:B------:R-:W-:Y:S01]  /*4620*/  STL.64 [R1+0x350], R18 ;  /* 0x0003501201007387 */ /* 0x000fe20000100a00 */
[----:B-1----:R-:W-:Y:S01]  /*4630*/  IMAD.WIDE R2, R4, 0x2, R18 ;  /* 0x0000000204027825 */ /* 0x002fe200078e0212 */
[----:B----4-:R-:W-:-:S04]  /*4640*/  LEA R14, P1, R6, c[0x0][0x160], 0x1 ;  /* 0x00005800060e7a11 */ /* 0x010fc800078208ff */
[----:B------:R-:W-:Y:S02]  /*4650*/  LEA.HI.X.SX32 R15, R6, c[0x0][0x164], 0x1, P1 ;  /* 0x00005900060f7a11 */ /* 0x000fe400008f0eff */
[----:B-----5:R-:W-:-:S04]  /*4660*/  LEA R16, P2, R5, c[0x0][0x160], 0x1 ;  /* 0x0000580005107a11 */ /* 0x020fc800078408ff */
[----:B------:R-:W-:Y:S01]  /*4670*/  LEA.HI.X.SX32 R17, R5, c[0x0][0x164], 0x1, P2 ;  /* 0x0000590005117a11 */ /* 0x000fe200010f0eff */
[----:B------:R-:W-:Y:S04]  /*4680*/  STL.64 [R1+0x360], R14 ;  /* 0x0003600e01007387 */ /* 0x000fe80000100a00 */
[C---:B------:R-:W-:Y:S01]  /*4690*/  IMAD.WIDE R6, R4.reuse, 0x2, R16 ;  /* 0x0000000204067825 */ /* 0x040fe200078e0210 */
[----:B------:R-:W-:Y:S03]  /*46a0*/  STL.64 [R1+0x358], R16 ;  /* 0x0003581001007387 */ /* 0x000fe60000100a00 */
[----:B------:R-:W-:Y:S01]  /*46b0*/  IMAD.WIDE R4, R4, 0x2, R14 ;  /* 0x0000000204047825 */ /* 0x000fe200078e020e */
[----:B------:R-:W-:Y:S04]  /*46c0*/  STL [R1+0x5e0], R2 ;  /* 0x0005e00201007387 */ /* 0x000fe80000100800 */
[----:B------:R0:W-:Y:S04]  /*46d0*/  STL [R1+0x5dc], R3 ;  /* 0x0005dc0301007387 */ /* 0x0001e80000100800 */
[----:B------:R-:W-:Y:S04]  /*46e0*/  STL [R1+0xdb0], R6 ;  /* 0x000db00601007387 */ /* 0x000fe80000100800 */
[----:B------:R1:W-:Y:S01]  /*46f0*/  STL [R1+0xd98], R7 ;  /* 0x000d980701007387 */ /* 0x0003e20000100800 */
[----:B0-----:R-:W-:-:S03]  /*4700*/  IMAD.WIDE R2, R0, 0x2, R28 ;  /* 0x0000000200027825 */ /* 0x001fc600078e021c */
[----:B------:R-:W-:Y:S04]  /*4710*/  STL [R1+0xdac], R4 ;  /* 0x000dac0401007387 */ /* 0x000fe80000100800 */
[----:B------:R0:W-:Y:S01]  /*4720*/  STL [R1+0xda4], R5 ;  /* 0x000da40501007387 */ /* 0x0001e20000100800 */
[----:B-1----:R-:W-:-:S03]  /*4730*/  IMAD.WIDE R6, R0, 0x2, R16 ;  /* 0x0000000200067825 */ /* 0x002fc600078e0210 */
[----:B------:R-:W-:Y:S01]  /*4740*/  STL [R1+0xda8], R2 ;  /* 0x000da80201007387 */ /* 0x000fe20000100800 */
[----:B------:R-:W-:Y:S02]  /*4750*/  IMAD R8, R13, 0x3d, RZ ;  /* 0x0000003d0d087824 */ /* 0x000fe400078e02ff */
[C---:B0-----:R-:W-:Y:S01]  /*4760*/  IMAD.WIDE R4, R0.reuse, 0x2, R18 ;  /* 0x0000000200047825 */ /* 0x041fe200078e0212 */
[----:B------:R0:W-:Y:S04]  /*4770*/  STL [R1+0xd9c], R3 ;  /* 0x000d9c0301007387 */ /* 0x0001e80000100800 */
[----:B------:R-:W-:Y:S04]  /*4780*/  STL [R1+0xda0], R4 ;  /* 0x000da00401007387 */ /* 0x000fe80000100800 */
[----:B------:R1:W-:Y:S01]  /*4790*/  STL [R1+0xd90], R5 ;  /* 0x000d900501007387 */ /* 0x0003e20000100800 */
[----:B0-----:R-:W-:-:S03]  /*47a0*/  IMAD.WIDE R2, R0, 0x2, R14 ;  /* 0x0000000200027825 */ /* 0x001fc600078e020e */
[----:B------:R-:W-:Y:S04]  /*47b0*/  STL [R1+0xd94], R6 ;  /* 0x000d940601007387 */ /* 0x000fe80000100800 */
[----:B------:R0:W-:Y:S01]  /*47c0*/  STL [R1+0xd78], R7 ;  /* 0x000d780701007387 */ /* 0x0001e20000100800 */
[----:B-1----:R-:W-:-:S03]  /*47d0*/  IMAD.WIDE R4, R8, 0x2, R28 ;  /* 0x0000000208047825 */ /* 0x002fc600078e021c */
[----:B------:R-:W-:Y:S04]  /*47e0*/  STL [R1+0xd8c], R2 ;  /* 0x000d8c0201007387 */ /* 0x000fe80000100800 */
[----:B------:R1:W-:Y:S01]  /*47f0*/  STL [R1+0xd84], R3 ;  /* 0x000d840301007387 */ /* 0x0003e20000100800 */
[----:B0-----:R-:W-:-:S03]  /*4800*/  IMAD.WIDE R6, R8, 0x2, R16 ;  /* 0x0000000208067825 */ /* 0x001fc600078e0210 */
[----:B------:R-:W-:Y:S01]  /*4810*/  STL [R1+0xd88], R4 ;  /* 0x000d880401007387 */ /* 0x000fe20000100800 */
[----:B------:R-:W-:Y:S02]  /*4820*/  IMAD R0, R13, 0x3c, RZ ;  /* 0x0000003c0d007824 */ /* 0x000fe400078e02ff */
[C---:B-1----:R-:W-:Y:S01]  /*4830*/  IMAD.WIDE R2, R8.reuse, 0x2, R18 ;  /* 0x0000000208027825 */ /* 0x042fe200078e0212 */
        /* <DEDUP_REMOVED lines=48> */
[----:B------:R-:W-:Y:S02]  /*4b40*/  IMAD R0, R13, 0x38, RZ ;  /* 0x000000380d007824 */ /* 0x000fe400078e02ff */
[C---:B0-----:R-:W-:Y:S01]  /*4b50*/  IMAD.WIDE R6, R8.reuse, 0x2, R16 ;  /* 0x0000000208067825 */ /* 0x041fe200078e0210 */
[----:B------:R-:W-:Y:S03]  /*4b60*/  STL [R1+0xd08], R4 ;  /* 0x000d080401007387 */ /* 0x000fe60000100800 */
        /* <DEDUP_REMOVED lines=10> */
[----:B------:R-:W-:-:S03]  /*4c10*/  IMAD R8, R13, 0x37, RZ ;  /* 0x000000370d087824 */ /* 0x000fc600078e02ff */
[----:B------:R-:W-:Y:S01]  /*4c20*/  STL [R1+0xce8], R2 ;  /* 0x000ce80201007387 */ /* 0x000fe20000100800 */
[----:B0-----:R-:W-:-:S03]  /*4c30*/  IMAD.WIDE R6, R0, 0x2, R14 ;  /* 0x0000000200067825 */ /* 0x001fc600078e020e */
[----:B------:R0:W-:Y:S01]  /*4c40*/  STL [R1+0xcdc], R3 ;  /* 0x000cdc0301007387 */ /* 0x0001e20000100800 */
[----:B-1----:R-:W-:-:S05]  /*4c50*/  IMAD.WIDE R4, R0, 0x2, R18 ;  /* 0x0000000200047825 */ /* 0x002fca00078e0212 */
[----:B------:R-:W-:Y:S01]  /*4c60*/  STL [R1+0xce0], R4 ;  /* 0x000ce00401007387 */ /* 0x000fe20000100800 */
[----:B0-----:R-:W-:-:S03]  /*4c70*/  IMAD.WIDE R2, R0, 0x2, R16 ;  /* 0x0000000200027825 */ /* 0x001fc600078e0210 */
        /* <DEDUP_REMOVED lines=8> */
[----:B------:R-:W-:-:S03]  /*4d00*/  IMAD R0, R13, 0x36, RZ ;  /* 0x000000360d007824 */ /* 0x000fc600078e02ff */
[----:B------:R1:W-:Y:S01]  /*4d10*/  STL [R1+0x5f8], R5 ;  /* 0x0005f80501007387 */ /* 0x0003e20000100800 */
[----:B0-----:R-:W-:-:S03]  /*4d20*/  IMAD.WIDE R6, R8, 0x2, R14 ;  /* 0x0000000208067825 */ /* 0x001fc600078e020e */
[----:B------:R-:W-:Y:S01]  /*4d30*/  STL [R1+0x604], R2 ;  /* 0x0006040201007387 */ /* 0x000fe20000100800 */
[----:B-1----:R-:W-:-:S03]  /*4d40*/  IMAD.WIDE R4, R8, 0x2, R16 ;  /* 0x0000000208047825 */ /* 0x002fc600078e0210 */
[----:B------:R0:W-:Y:S01]  /*4d50*/  STL [R1+0x600], R3 ;  /* 0x0006000301007387 */ /* 0x0001e20000100800 */
[----:B------:R-:W-:-:S03]  /*4d60*/  IMAD.WIDE R8, R0, 0x2, R28 ;  /* 0x0000000200087825 */ /* 0x000fc600078e021c */
[----:B------:R-:W-:Y:S04]  /*4d70*/  STL [R1+0x60c], R4 ;  /* 0x00060c0401007387 */ /* 0x000fe80000100800 */
[----:B------:R1:W-:Y:S01]  /*4d80*/  STL [R1+0x608], R5 ;  /* 0x0006080501007387 */ /* 0x0003e20000100800 */
[----:B0-----:R-:W-:-:S03]  /*4d90*/  IMAD.WIDE R2, R0, 0x2, R18 ;  /* 0x0000000200027825 */ /* 0x001fc600078e0212 */
[----:B------:R-:W-:Y:S01]  /*4da0*/  STL [R1+0x614], R6 ;  /* 0x0006140601007387 */ /* 0x000fe20000100800 */
[----:B------:R-:W-:-:S03]  /*4db0*/  IMAD R10, R13, 0x35, RZ ;  /* 0x000000350d0a7824 */ /* 0x000fc600078e02ff */
[----:B------:R0:W-:Y:S01]  /*4dc0*/  STL [R1+0x610], R7 ;  /* 0x0006100701007387 */ /* 0x0001e20000100800 */
[----:B-1----:R-:W-:-:S03]  /*4dd0*/  IMAD.WIDE R4, R0, 0x2, R16 ;  /* 0x0000000200047825 */ /* 0x002fc600078e0210 */
        /* <DEDUP_REMOVED lines=267> */
[----:B------:R-:W-:-:S03]  /*5e90*/  IMAD.SHL.U32 R0, R13, 0x20, RZ ;  /* 0x000000200d007824 */ /* 0x000fc600078e00ff */
        /* <DEDUP_REMOVED lines=394> */
[----:B------:R1:W-:Y:S04]  /*7740*/  STL [R1+0xc7c], R8 ;  /* 0x000c7c0801007387 */ /* 0x0003e80000100800 */
[----:B------:R-:W-:Y:S01]  /*7750*/  STL [R1+0xc78], R9 ;  /* 0x000c780901007387 */ /* 0x000fe20000100800 */
[----:B0-----:R-:W-:-:S03]  /*7760*/  IMAD.WIDE R6, R10, 0x2, R14 ;  /* 0x000000020a067825 */ /* 0x001fc600078e020e */
[----:B------:R-:W-:Y:S01]  /*7770*/  STL [R1+0xc84], R2 ;  /* 0x000c840201007387 */ /* 0x000fe20000100800 */
[----:B-1----:R-:W-:-:S03]  /*7780*/  IMAD.SHL.U32 R8, R13, 0x2, RZ ;  /* 0x000000020d087824 */ /* 0x002fc600078e00ff */
        /* <DEDUP_REMOVED lines=11> */
[----:B------:R-:W-:-:S03]  /*7840*/  IMAD.WIDE R8, R8, 0x2, R14 ;  /* 0x0000000208087825 */ /* 0x000fc600078e020e */
[----:B------:R0:W-:Y:S01]  /*7850*/  STL [R1+0xca0], R5 ;  /* 0x000ca00501007387 */ /* 0x0001e20000100800 */
[----:B-1----:R-:W-:-:S03]  /*7860*/  IMAD.WIDE R2, R13, 0x2, R28 ;  /* 0x000000020d027825 */ /* 0x002fc600078e021c */
[----:B------:R-:W-:Y:S04]  /*7870*/  STL [R1+0xcac], R6 ;  /* 0x000cac0601007387 */ /* 0x000fe80000100800 */
[----:B------:R1:W-:Y:S01]  /*7880*/  STL [R1+0xca8], R7 ;  /* 0x000ca80701007387 */ /* 0x0003e20000100800 */
[----:B0-----:R-:W-:-:S03]  /*7890*/  IMAD.WIDE R4, R13, 0x2, R18 ;  /* 0x000000020d047825 */ /* 0x001fc600078e0212 */
[----:B------:R-:W-:Y:S04]  /*78a0*/  STL [R1+0xcb4], R8 ;  /* 0x000cb40801007387 */ /* 0x000fe80000100800 */
[----:B------:R-:W-:Y:S01]  /*78b0*/  STL [R1+0xcb0], R9 ;  /* 0x000cb00901007387 */ /* 0x000fe20000100800 */
[----:B-1----:R-:W-:-:S03]  /*78c0*/  IMAD.WIDE R6, R13, 0x2, R16 ;  /* 0x000000020d067825 */ /* 0x002fc600078e0210 */
[----:B------:R-:W-:Y:S04]  /*78d0*/  STL [R1+0xcbc], R2 ;  /* 0x000cbc0201007387 */ /* 0x000fe80000100800 */
[----:B------:R0:W-:Y:S04]  /*78e0*/  STL [R1+0xcb8], R3 ;  /* 0x000cb80301007387 */ /* 0x0001e80000100800 */
[----:B------:R-:W-:Y:S04]  /*78f0*/  STL [R1+0xcc4], R4 ;  /* 0x000cc40401007387 */ /* 0x000fe80000100800 */
[----:B------:R-:W-:Y:S01]  /*7900*/  STL [R1+0xcc0], R5 ;  /* 0x000cc00501007387 */ /* 0x000fe20000100800 */
[----:B0-----:R-:W-:-:S03]  /*7910*/  IMAD.WIDE R2, R13, 0x2, R14 ;  /* 0x000000020d027825 */ /* 0x001fc600078e020e */
[----:B------:R-:W-:Y:S04]  /*7920*/  STL [R1+0xccc], R6 ;  /* 0x000ccc0601007387 */ /* 0x000fe80000100800 */
[----:B------:R-:W-:Y:S04]  /*7930*/  STL [R1+0xcc8], R7 ;  /* 0x000cc80701007387 */ /* 0x000fe80000100800 */
[----:B------:R0:W-:Y:S04]  /*7940*/  STL [R1+0xcd4], R2 ;  /* 0x000cd40201007387 */ /* 0x0001e80000100800 */
[----:B------:R1:W-:Y:S04]  /*7950*/  STL [R1+0xcd0], R3 ;  /* 0x000cd00301007387 */ /* 0x0003e80000100800 */
[----:B------:R-:W-:Y:S04]  /*7960*/  STL [R1+0x5cc], RZ ;  /* 0x0005ccff01007387 */ /* 0x000fe80000100800 */
        /* <DEDUP_REMOVED lines=68> */
[----:B------:R-:W1:Y:S04]  /*7db0*/  LDL.LU R12, [R1+0x68] ;  /* 0x00006800010c7983 */ /* 0x000e680000300800 */
[----:B------:R-:W2:Y:S04]  /*7dc0*/  S2R R11, SR_TID.X ;  /* 0x00000000000b7919 */ /* 0x000ea80000002100 */
[----:B------:R-:W-:Y:S04]  /*7dd0*/  STL [R1+0x260], RZ ;  /* 0x000260ff01007387 */ /* 0x000fe80000100800 */
[----:B------:R-:W-:Y:S04]  /*7de0*/  STL [R1+0x264], RZ ;  /* 0x000264ff01007387 */ /* 0x000fe80000100800 */
[----:B------:R-:W-:Y:S04]  /*7df0*/  STL [R1+0x268], RZ ;  /* 0x000268ff01007387 */ /* 0x000fe80000100800 */
[----:B------:R-:W-:Y:S04]  /*7e00*/  STL [R1+0x26c], RZ ;  /* 0x00026cff01007387 */ /* 0x000fe80000100800 */
[----:B------:R-:W-:Y:S04]  /*7e10*/  STL [R1+0x200], RZ ;  /* 0x000200ff01007387 */ /* 0x000fe80000100800 */
[----:B------:R-:W-:Y:S01]  /*7e20*/  STL [R1+0x204], RZ ;  /* 0x000204ff01007387 */ /* 0x000fe20000100800 */
[----:B--2---:R-:W-:-:S03]  /*7e30*/  LOP3.LUT R11, R11, 0x3f, RZ, 0xc0, !PT ;  /* 0x0000003f0b0b7812 */ /* 0x004fc600078ec0ff */
[----:B------:R-:W-:Y:S04]  /*7e40*/  STL [R1+0x208], RZ ;  /* 0x000208ff01007387 */ /* 0x000fe80000100800 */
[----:B------:R-:W-:Y:S01]  /*7e50*/  STL [R1+0x20c], RZ ;  /* 0x00020cff01007387 */ /* 0x000fe20000100800 */
[----:B------:R-:W-:-:S03]  /*7e60*/  IMAD.SHL.U32 R28, R11, 0x2, RZ ;  /* 0x000000020b1c7824 */ /* 0x000fc600078e00ff */
[----:B------:R-:W-:Y:S04]  /*7e70*/  STL [R1+0x1d0], RZ ;  /* 0x0001d0ff01007387 */ /* 0x000fe80000100800 */
[----:B------:R-:W-:Y:S04]  /*7e80*/  STL [R1+0x1d4], RZ ;  /* 0x0001d4ff01007387 */ /* 0x000fe80000100800 */
[----:B------:R-:W-:Y:S04]  /*7e90*/  STL [R1+0x1d8], RZ ;  /* 0x0001d8ff01007387 */ /* 0x000fe80000100800 */
[----:B------:R-:W-:Y:S04]  /*7ea0*/  STL [R1+0x1dc], RZ ;  /* 0x0001dcff01007387 */ /* 0x000fe80000100800 */
[----:B------:R-:W2:Y:S04]  /*7eb0*/  LDL R11, [R1+0x344] ;  /* 0x00034400010b7983 */ /* 0x000ea80000100800 */
        /* <DEDUP_REMOVED lines=12> */
[----:B------:R-:W-:Y:S01]  /*7f80*/  STL [R1+0x250], RZ ;  /* 0x000250ff01007387 */ /* 0x000fe20000100800 */
[----:B0-----:R-:W-:-:S03]  /*7f90*/  IMAD.SHL.U32 R2, R13, 0x40, RZ ;  /* 0x000000400d027824 */ /* 0x001fc600078e00ff */
[----:B------:R-:W0:Y:S02]  /*7fa0*/  S2R R13, SR_TID.X ;  /* 0x00000000000d7919 */ /* 0x000e240000002100 */
[----:B------:R-:W-:-:S04]  /*7fb0*/  SHF.R.S32.HI R0, RZ, 0x1f, R2 ;  /* 0x0000001fff007819 */ /* 0x000fc80000011402 */
[----:B------:R-:W-:Y:S02]  /*7fc0*/  SHF.L.U64.HI R0, R2, 0x1, R0 ;  /* 0x0000000102007819 */ /* 0x000fe40000010200 */
[C---:B------:R-:W-:Y:S02]  /*7fd0*/  LOP3.LUT R2, R28.reuse, 0x10, RZ, 0x3c, !PT ;  /* 0x000000101c027812 */ /* 0x040fe400078e3cff */
[C---:B------:R-:W-:Y:S02]  /*7fe0*/  LOP3.LUT R2, R28.reuse, 0x40, RZ, 0x3c, !PT ;  /* 0x000000401c027812 */ /* 0x040fe400078e3cff */
[C---:B------:R-:W-:Y:S01]  /*7ff0*/  LOP3.LUT R2, R28.reuse, 0x60, RZ, 0x3c, !PT ;  /* 0x000000601c027812 */ /* 0x040fe200078e3cff */
[----:B------:R-:W-:Y:S02]  /*8000*/  ULDC UR4, c[0x0][0x18c] ;  /* 0x0000630000047ab9 */ /* 0x000fe40000000800 */
[----:B------:R-:W-:Y:S01]  /*8010*/  USHF.L.U32 UR4, UR4, 0x6, URZ ;  /* 0x0000000604047899 */ /* 0x000fe2000800063f */
[----:B------:R-:W-:Y:S01]  /*8020*/  LOP3.LUT R4, R28, 0x20, RZ, 0x3c, !PT ;  /* 0x000000201c047812 */ /* 0x000fe200078e3cff */
[----:B0-----:R-:W-:-:S02]  /*8030*/  IMAD.SHL.U32 R13, R13, 0x2, RZ ;  /* 0x000000020d0d7824 */ /* 0x001fc400078e00ff */
[----:B------:R-:W-:Y:S01]  /*8040*/  USHF.R.S32.HI UR5, URZ, 0x1f, UR4 ;  /* 0x0000001f3f057899 */ /* 0x000fe20008011404 */
[----:B------:R-:W-:Y:S01]  /*8050*/  LOP3.LUT R4, R28, 0x70, RZ, 0x3c, !PT ;  /* 0x000000701c047812 */ /* 0x000fe200078e3cff */
[----:B------:R-:W-:Y:S02]  /*8060*/  USHF.L.U32 UR8, UR4, 0x1, URZ ;  /* 0x0000000104087899 */ /* 0x000fe4000800063f */
[----:B------:R-:W-:Y:S01]  /*8070*/  USHF.L.U64.HI UR5, UR4, 0x1, UR5 ;  /* 0x0000000104057899 */ /* 0x000fe20008010205 */
[----:B-1----:R-:W-:-:S05]  /*8080*/  SHF.R.S32.HI R3, RZ, 0x6, R12 ;  /* 0x00000006ff037819 */ /* 0x002fca000001140c */
[----:B------:R0:W-:Y:S04]  /*8090*/  STL [R1+0xee0], R3 ;  /* 0x000ee00301007387 */ /* 0x0001e80000100800 */
[----:B------:R1:W-:Y:S04]  /*80a0*/  STL [R1+0x254], RZ ;  /* 0x000254ff01007387 */ /* 0x0003e80000100800 */
        /* <DEDUP_REMOVED lines=17> */
[----:B------:R-:W3:Y:S04]  /*81c0*/  S2R R12, SR_TID.X ;  /* 0x00000000000c7919 */ /* 0x000ee80000002100 */
        /* <DEDUP_REMOVED lines=8> */
[----:B------:R1:W-:Y:S01]  /*8250*/  STL [R1+0x1ec], RZ ;  /* 0x0001ecff01007387 */ /* 0x0003e20000100800 */
[----:B--2---:R-:W-:-:S03]  /*8260*/  LOP3.LUT R2, R11, 0x40, RZ, 0x3c, !PT ;  /* 0x000000400b027812 */ /* 0x004fc600078e3cff */
        /* <DEDUP_REMOVED lines=8> */
[----:B------:R1:W-:Y:S01]  /*82f0*/  STL [R1+0xee4], R2 ;  /* 0x000ee40201007387 */ /* 0x0003e20000100800 */
[----:B---3--:R-:W-:-:S05]  /*8300*/  LOP3.LUT R12, R12, 0x7, RZ, 0xc0, !PT ;  /* 0x000000070c0c7812 */ /* 0x008fca00078ec0ff */
[----:B------:R-:W-:Y:S01]  /*8310*/  IMAD R12, R12, 0x90, RZ ;  /* 0x000000900c0c7824 */ /* 0x000fe200078e02ff */
[----:B0-----:R-:W-:-:S04]  /*8320*/  LOP3.LUT R3, R28, 0x30, RZ, 0x3c, !PT ;  /* 0x000000301c037812 */ /* 0x001fc800078e3cff */
[----:B------:R-:W-:Y:S02]  /*8330*/  LOP3.LUT R12, R12, 0x30, R13, 0x78, !PT ;  /* 0x000000300c0c7812 */ /* 0x000fe400078e780d */
[----:B------:R-:W-:Y:S02]  /*8340*/  LOP3.LUT R3, R28, 0x50, RZ, 0x3c, !PT ;  /* 0x000000501c037812 */ /* 0x000fe400078e3cff */
[----:B-1----:R-:W-:Y:S02]  /*8350*/  LOP3.LUT R3, R12, 0x40, RZ, 0x3c, !PT ;  /* 0x000000400c037812 */ /* 0x002fe400078e3cff */
.L_x_2:
[----:B0-----:R-:W2:Y:S01]  /*8360*/  LDL.64 R4, [R1+0x360] ;  /* 0x0003600001047983 */ /* 0x001ea20000100a00 */
[----:B------:R-:W-:-:S03]  /*8370*/  IMAD.MOV.U32 R2, RZ, RZ, c[0x0][0x180] ;  /* 0x00006000ff027624 */ /* 0x000fc600078e00ff */
[----:B--2---:R0:W-:Y:S04]  /*8380*/  STL [R1+0x1df0], R5 ;  /* 0x001df00501007387 */ /* 0x0041e80000100800 */
[----:B0-----:R-:W2:Y:S04]  /*8390*/  LDL R5, [R1+0x5cc] ;  /* 0x0005cc0001057983 */ /* 0x001ea80000100800 */
[----:B------:R-:W-:Y:S04]  /*83a0*/  STL [R1+0x1b04], R15 ;  /* 0x001b040f01007387 */ /* 0x000fe80000100800 */
        /* <DEDUP_REMOVED lines=73> */
[----:B------:R-:W-:Y:S01]  /*8840*/  STL [R1+0x1d54], R15 ;  /* 0x001d540f01007387 */ /* 0x000fe20000100800 */
[----:B--2---:R-:W-:-:S03]  /*8850*/  IMAD R2, R5, -0x40, R2 ;  /* 0xffffffc005027824 */ /* 0x004fc600078e0202 */
        /* <DEDUP_REMOVED lines=18> */
[----:B------:R0:W-:Y:S04]  /*8980*/  STL [R1+0x1dec], R15 ;  /* 0x001dec0f01007387 */ /* 0x0001e80000100800 */
[----:B-----5:R-:W-:Y:S04]  /*8990*/  STL [R1+0x1b00], R14 ;  /* 0x001b000e01007387 */ /* 0x020fe80000100800 */
        /* <DEDUP_REMOVED lines=117> */
[----:B------:R-:W2:Y:S01]  /*90f0*/  LDL.LU R5, [R1+0x1df0] ;  /* 0x001df00001057983 */ /* 0x000ea20000300800 */
[----:B------:R-:W-:-:S02]  /*9100*/  ISETP.GT.AND P0, PT, R2, RZ, PT ;  /* 0x000000ff0200720c */ /* 0x000fc40003f04270 */
[----:B0-----:R-:W-:Y:S02]  /*9110*/  PRMT R15, RZ, 0x7610, R15 ;  /* 0x00007610ff0f7816 */ /* 0x001fe4000000000f */
[----:B-1----:R-:W-:Y:S02]  /*9120*/  PRMT R14, RZ, 0x7610, R14 ;  /* 0x00007610ff0e7816 */ /* 0x002fe4000000000e */
[----:B------:R-:W-:-:S07]  /*9130*/  ISETP.GT.AND P1, PT, R2, 0x1, PT ;  /* 0x000000010200780c */ /* 0x000fce0003f24270 */
[----:B--2---:R-:W2:Y:S04]  /*9140*/  @P0 LDG.E.U16 R15, [R4.64] ;  /* 0x00000006040f0981 */ /* 0x004ea8000c1e1500 */
[----:B--2---:R0:W-:Y:S04]  /*9150*/  STL [R1+0x5b4], R15 ;  /* 0x0005b40f01007387 */ /* 0x0041e80000100800 */
[----:B0-----:R-:W2:Y:S04]  /*9160*/  LDL.LU R15, [R1+0x1dec] ;  /* 0x001dec00010f7983 */ /* 0x001ea80000300800 */
[----:B------:R-:W3:Y:S01]  /*9170*/  LDL.64 R4, [R1+0x358] ;  /* 0x0003580001047983 */ /* 0x000ee20000100a00 */
[----:B--2---:R-:W-:-:S03]  /*9180*/  PRMT R15, RZ, 0x7610, R15 ;  /* 0x00007610ff0f7816 */ /* 0x004fc6000000000f */
[----:B---3--:R-:W2:Y:S04]  /*9190*/  @P0 LDG.E.U16 R14, [R4.64] ;  /* 0x00000006040e0981 */ /* 0x008ea8000c1e1500 */
        /* <DEDUP_REMOVED lines=12> */
[----:B------:R-:W3:Y:S04]  /*9260*/  LDL R4, [R1+0xcd0] ;  /* 0x000cd00001047983 */ /* 0x000ee80000100800 */
[----:B------:R-:W3:Y:S01]  /*9270*/  LDL R5, [R1+0xcd4] ;  /* 0x000cd40001057983 */ /* 0x000ee20000100800 */
[----:B------:R-:W-:-:S02]  /*9280*/  ISETP.GT.AND P0, PT, R2, 0x2, PT ;  /* 0x000000020200780c */ /* 0x000fc40003f04270 */
[----:B--2---:R-:W-:Y:S02]  /*9290*/  PRMT R14, RZ, 0x7610, R14 ;  /* 0x00007610ff0e7816 */ /* 0x004fe4000000000e */
[----:B---3--:R-:W-:-:S04]  /*92a0*/  @P1 LOP3.LUT R5, R5, R4, RZ, 0x3c, !PT ;  /* 0x0000000405051212 */ /* 0x008fc800078e3cff */
[----:B------:R-:W-:-:S04]  /*92b0*/  @P1 LOP3.LUT R4, R5, R4, RZ, 0x3c, !PT ;  /* 0x0000000405041212 */ /* 0x000fc800078e3cff */
[----:B------:R-:W-:-:S05]  /*92c0*/  @P1 LOP3.LUT R5, R5, R4, RZ, 0x3c, !PT ;  /* 0x0000000405051212 */ /* 0x000fca00078e3cff */
[----:B------:R-:W2:Y:S04]  /*92d0*/  @P1 LDG.E.U16 R15, [R4.64] ;  /* 0x00000006040f1981 */ /* 0x000ea8000c1e1500 */
[----:B--2---:R0:W-:Y:S04]  /*92e0*/  STL [R1+0x5a4], R15 ;  /* 0x0005a40f01007387 */ /* 0x0041e80000100800 */
[----:B0-----:R-:W2:Y:S04]  /*92f0*/  LDL.LU R15, [R1+0x1ddc] ;  /* 0x001ddc00010f7983 */ /* 0x001ea80000300800 */
[----:B------:R-:W3:Y:S04]  /*9300*/  LDL R4, [R1+0xcc8] ;  /* 0x000cc80001047983 */ /* 0x000ee80000100800 */
[----:B------:R-:W3:Y:S01]  /*9310*/  LDL R5, [R1+0xccc] ;  /* 0x000ccc0001057983 */ /* 0x000ee20000100800 */
[----:B--2---:R-:W-:-:S02]  /*9320*/  PRMT R15, RZ, 0x7610, R15 ;  /* 0x00007610ff0f7816 */ /* 0x004fc4000000000f */
        /* <DEDUP_REMOVED lines=1402> */
[----:B0-----:R-:W2:Y:S01]  /*ead0*/  LDL.LU R15, [R1+0x1b7c] ;  /* 0x001b7c00010f7983 */ /* 0x001ea20000300800 */
[----:B------:R-:W3:Y:S02]  /*eae0*/  LDL R4, [R1+0x808] ;  /* 0x0008080001047983 */ /* 0x000ee40000100800 */
[----:B------:R-:W3:Y:S01]  /*eaf0*/  LDL R5, [R1+0x80c] ;  /* 0x00080c0001057983 */ /* 0x000ee20000100800 */
[----:B--2---:R-:W-:-:S02]  /*eb00*/  PRMT R15, RZ, 0x7610, R15 ;  /* 0x00007610ff0f7816 */ /* 0x004fc4000000000f */
        /* <DEDUP_REMOVED lines=276> */
[----:B------:R-:W-:-:S02]  /*fc50*/  PRMT R29, RZ, 0x7610, R29 ;  /* 0x00007610ff1d7816 */ /* 0x000fc4000000001d */
[----:B------:R-:W-:Y:S02]  /*fc60*/  PRMT R26, RZ, 0x7610, R26 ;  /* 0x00007610ff1a7816 */ /* 0x000fe4000000001a */
[----:B------:R-:W-:Y:S02]  /*fc70*/  PRMT R28, RZ, 0x7610, R28 ;  /* 0x00007610ff1c7816 */ /* 0x000fe4000000001c */
[----:B------:R-:W-:Y:S02]  /*fc80*/  ISETP.GT.AND P1, PT, R2, 0x30, PT ;  /* 0x000000300200780c */ /* 0x000fe40003f24270 */
[----:B---3--:R-:W-:-:S04]  /*fc90*/  @P2 LOP3.LUT R5, R5, R4, RZ, 0x3c, !PT ;  /* 0x0000000405052212 */ /* 0x008fc800078e3cff */
[----:B------:R-:W-:-:S04]  /*fca0*/  @P2 LOP3.LUT R4, R5, R4, RZ, 0x3c, !PT ;  /* 0x0000000405042212 */ /* 0x000fc800078e3cff */
[----:B------:R-:W-:-:S05]  /*fcb0*/  @P2 LOP3.LUT R5, R5, R4, RZ, 0x3c, !PT ;  /* 0x0000000405052212 */ /* 0x000fca00078e3cff */
[----:B------:R-:W3:Y:S04]  /*fcc0*/  @P2 LDG.E.U16 R14, [R4.64] ;  /* 0x00000006040e2981 */ /* 0x000ee8000c1e1500 */
[----:B---3--:R0:W-:Y:S04]  /*fcd0*/  STL [R1+0x150], R14 ;  /* 0x0001500e01007387 */ /* 0x0081e80000100800 */
[----:B0-----:R-:W3:Y:S01]  /*fce0*/  LDL.LU R14, [R1+0x1b00] ;  /* 0x001b0000010e7983 */ /* 0x001ee20000300800 */
[----:B------:R-:W4:Y:S02]  /*fcf0*/  LDL R4, [R1+0x710] ;  /* 0x0007100001047983 */ /* 0x000f240000100800 */
[----:B------:R-:W4:Y:S02]  /*fd00*/  LDL R5, [R1+0x714] ;  /* 0x0007140001057983 */ /* 0x000f240000100800 */
[----:B----4-:R-:W-:-:S04]  /*fd10*/  @P0 LOP3.LUT R5, R5, R4, RZ, 0x3c, !PT ;  /* 0x0000000405050212 */ /* 0x010fc800078e3cff */
[----:B------:R-:W-:-:S04]  /*fd20*/  @P0 LOP3.LUT R4, R5, R4, RZ, 0x3c, !PT ;  /* 0x0000000405040212 */ /* 0x000fc800078e3cff */
[----:B------:R-:W-:-:S05]  /*fd30*/  @P0 LOP3.LUT R5, R5, R4, RZ, 0x3c, !PT ;  /* 0x0000000405050212 */ /* 0x000fca00078e3cff */
[----:B------:R-:W4:Y:S04]  /*fd40*/  @P0 LDG.E.U16 R29, [R4.64] ;  /* 0x00000006041d0981 */ /* 0x000f28000c1e1500 */
[----:B----4-:R0:W-:Y:S04]  /*fd50*/  STL [R1+0x148], R29 ;  /* 0x0001481d01007387 */ /* 0x0101e80000100800 */
[----:B0-----:R-:W4:Y:S01]  /*fd60*/  LDL.LU R29, [R1+0x1afc] ;  /* 0x001afc00011d7983 */ /* 0x001f220000300800 */
[----:B------:R-:W2:Y:S02]  /*fd70*/  LDL R4, [R1+0x708] ;  /* 0x0007080001047983 */ /* 0x000ea40000100800 */
[----:B------:R-:W2:Y:S02]  /*fd80*/  LDL R5, [R1+0x70c] ;  /* 0x00070c0001057983 */ /* 0x000ea40000100800 */
[----:B--2---:R-:W-:-:S04]  /*fd90*/  @P0 LOP3.LUT R5, R5, R4, RZ, 0x3c, !PT ;  /* 0x0000000405050212 */ /* 0x004fc800078e3cff */
[----:B------:R-:W-:-:S04]  /*fda0*/  @P0 LOP3.LUT R4, R5, R4, RZ, 0x3c, !PT ;  /* 0x0000000405040212 */ /* 0x000fc800078e3cff */
[----:B------:R-:W-:-:S05]  /*fdb0*/  @P0 LOP3.LUT R5, R5, R4, RZ, 0x3c, !PT ;  /* 0x0000000405050212 */ /* 0x000fca00078e3cff */
[----:B------:R-:W2:Y:S04]  /*fdc0*/  @P0 LDG.E.U16 R26, [R4.64] ;  /* 0x00000006041a0981 */ /* 0x000ea8000c1e1500 */
[----:B--2---:R0:W-:Y:S04]  /*fdd0*/  STL [R1+0x140], R26 ;  /* 0x0001401a01007387 */ /* 0x0041e80000100800 */
[----:B0-----:R-:W2:Y:S01]  /*fde0*/  LDL.LU R26, [R1+0x1af8] ;  /* 0x001af800011a7983 */ /* 0x001ea20000300800 */
[----:B------:R-:W2:Y:S02]  /*fdf0*/  LDL R4, [R1+0x700] ;  /* 0x0007000001047983 */ /* 0x000ea40000100800 */
[----:B------:R-:W2:Y:S01]  /*fe00*/  LDL R5, [R1+0x704] ;  /* 0x0007040001057983 */ /* 0x000ea20000100800 */
[----:B------:R-:W-:-:S02]  /*fe10*/  PRMT R25, RZ, 0x7610, R25 ;  /* 0x00007610ff197816 */ /* 0x000fc40000000019 */
        /* <DEDUP_REMOVED lines=9> */
[----:B------:R-:W-:Y:S02]  /*feb0*/  PRMT R22, RZ, 0x7610, R22 ;  /* 0x00007610ff167816 */ /* 0x000fe40000000016 */
[----:B------:R-:W-:Y:S02]  /*fec0*/  PRMT R21, RZ, 0x7610, R21 ;  /* 0x00007610ff157816 */ /* 0x000fe40000000015 */
[----:B------:R-:W-:Y:S02]  /*fed0*/  ISETP.GT.AND P2, PT, R2, 0x31, PT ;  /* 0x000000310200780c */ /* 0x000fe40003f44270 */
[----:B--2---:R-:W-:-:S04]  /*fee0*/  @P1 LOP3.LUT R5, R5, R4, RZ, 0x3c, !PT ;  /* 0x0000000405051212 */ /* 0x004fc800078e3cff */
[----:B------:R-:W-:-:S04]  /*fef0*/  @P1 LOP3.LUT R4, R5, R4, RZ, 0x3c, !PT ;  /* 0x0000000405041212 */ /* 0x000fc800078e3cff */
[----:B------:R-:W-:-:S05]  /*ff00*/  @P1 LOP3.LUT R5, R5, R4, RZ, 0x3c, !PT ;  /* 0x0000000405051212 */ /* 0x000fca00078e3cff */
[----:B------:R-:W2:Y:S04]  /*ff10*/  @P1 LDG.E.U16 R25, [R4.64] ;  /* 0x0000000604191981 */ /* 0x000ea8000c1e1500 */
[----:B--2---:R0:W-:Y:S04]  /*ff20*/  STL [R1+0xb0], R25 ;  /* 0x0000b01901007387 */ /* 0x0041e80000100800 */
[----:B0-----:R-:W2:Y:S01]  /*ff30*/  LDL.LU R25, [R1+0x1af0] ;  /* 0x001af00001197983 */ /* 0x001ea20000300800 */
        /* <DEDUP_REMOVED lines=104> */
[----:B------:R0:W2:Y:S04]  /*105c0*/  @P2 LDG.E.U16 R15, [R4.64] ;  /* 0x00000006040f2981 */ /* 0x0000a8000c1e1500 */
[----:B0-----:R-:W3:Y:S04]  /*105d0*/  LDL R4, [R1+0x688] ;  /* 0x0006880001047983 */ /* 0x001ee80000100800 */
[----:B------:R-:W3:Y:S01]  /*105e0*/  LDL R5, [R1+0x68c] ;  /* 0x00068c0001057983 */ /* 0x000ee20000100800 */
[----:B------:R-:W-:-:S03]  /*105f0*/  PRMT R11, RZ, 0x7610, R11 ;  /* 0x00007610ff0b7816 */ /* 0x000fc6000000000b */
[----:B--2---:R0:W-:Y:S04]  /*10600*/  STL [R1+0x40], R15 ;  /* 0x0000400f01007387 */ /* 0x0041e80000100800 */
[----:B0-----:R-:W2:Y:S01]  /*10610*/  LDL R15, [R1+0x664] ;  /* 0x00066400010f7983 */ /* 0x001ea20000100800 */
[----:B---3--:R-:W-:-:S04]  /*10620*/  @P2 LOP3.LUT R5, R5, R4, RZ, 0x3c, !PT ;  /* 0x0000000405052212 */ /* 0x008fc800078e3cff */
[----:B------:R-:W-:-:S04]  /*10630*/  @P2 LOP3.LUT R4, R5, R4, RZ, 0x3c, !PT ;  /* 0x0000000405042212 */ /* 0x000fc800078e3cff */
[----:B------:R-:W-:-:S05]  /*10640*/  @P2 LOP3.LUT R5, R5, R4, RZ, 0x3c, !PT ;  /* 0x0000000405052212 */ /* 0x000fca00078e3cff */
[----:B------:R-:W3:Y:S04]  /*10650*/  @P2 LDG.E.U16 R11, [R4.64] ;  /* 0x00000006040b2981 */ /* 0x000ee8000c1e1500 */
[----:B---3--:R0:W-:Y:S04]  /*10660*/  STL [R1+0x38], R11 ;  /* 0x0000380b01007387 */ /* 0x0081e80000100800 */
[----:B0-----:R-:W3:Y:S01]  /*10670*/  LDL.LU R11, [R1+0x1ac0] ;  /* 0x001ac000010b7983 */ /* 0x001ee20000300800 */
        /* <DEDUP_REMOVED lines=34> */
[----:B------:R-:W2:Y:S01]  /*108a0*/  @P1 LDG.E.U16 R8, [R4.64] ;  /* 0x0000000604081981 */ /* 0x000ea2000c1e1500 */
[----:B------:R-:W-:-:S03]  /*108b0*/  PRMT R14, RZ, 0x7610, R14 ;  /* 0x00007610ff0e7816 */ /* 0x000fc6000000000e */
[----:B--2---:R0:W-:Y:S04]  /*108c0*/  STL [R1+0x18], R8 ;  /* 0x0000180801007387 */ /* 0x0041e80000100800 */
[----:B0-----:R-:W2:Y:S01]  /*108d0*/  LDL.LU R8, [R1+0x1ab0] ;  /* 0x001ab00001087983 */ /* 0x001ea20000300800 */
[----:B------:R-:W2:Y:S02]  /*108e0*/  LDL R5, [R1+0x660] ;  /* 0x0006600001057983 */ /* 0x000ea40000100800 */
[----:B------:R-:W-:Y:S01]  /*108f0*/  @P1 IMAD.MOV.U32 R4, RZ, RZ, R15 ;  /* 0x000000ffff041224 */ /* 0x000fe200078e000f */
[----:B------:R-:W-:Y:S01]  /*10900*/  PRMT R7, RZ, 0x7610, R7 ;  /* 0x00007610ff077816 */ /* 0x000fe20000000007 */
[----:B------:R-:W3:Y:S04]  /*10910*/  LDL R15, [R1+0xcdc] ;  /* 0x000cdc00010f7983 */ /* 0x000ee80000100800 */
[----:B--2---:R0:W2:Y:S04]  /*10920*/  @P1 LDG.E.U16 R14, [R4.64] ;  /* 0x00000006040e1981 */ /* 0x0040a8000c1e1500 */
[----:B0-----:R-:W2:Y:S04]  /*10930*/  LDL R4, [R1+0x658] ;  /* 0x0006580001047983 */ /* 0x001ea80000100800 */
[----:B------:R-:W2:Y:S02]  /*10940*/  LDL R5, [R1+0x65c] ;  /* 0x00065c0001057983 */ /* 0x000ea40000100800 */
[----:B--2---:R-:W-:-:S04]  /*10950*/  @P1 LOP3.LUT R5, R5, R4, RZ, 0x3c, !PT ;  /* 0x0000000405051212 */ /* 0x004fc800078e3cff */
[----:B------:R-:W-:-:S04]  /*10960*/  @P1 LOP3.LUT R4, R5, R4, RZ, 0x3c, !PT ;  /* 0x0000000405041212 */ /* 0x000fc800078e3cff */
[----:B------:R-:W-:-:S05]  /*10970*/  @P1 LOP3.LUT R5, R5, R4, RZ, 0x3c, !PT ;  /* 0x0000000405051212 */ /* 0x000fca00078e3cff */
[----:B------:R-:W2:Y:S04]  /*10980*/  @P1 LDG.E.U16 R7, [R4.64] ;  /* 0x0000000604071981 */ /* 0x000ea8000c1e1500 */
[----:B------:R0:W-:Y:S04]  /*10990*/  STL [R1+0x14], R14 ;  /* 0x0000140e01007387 */ /* 0x0001e80000100800 */
[----:B0-----:R-:W3:Y:S04]  /*109a0*/  LDL R14, [R1+0xce8] ;  /* 0x000ce800010e7983 */ /* 0x001ee80000100800 */
[----:B--2---:R0:W-:Y:S04]  /*109b0*/  STL [R1+0x10], R7 ;  /* 0x0000100701007387 */ /* 0x0041e80000100800 */
[----:B0-----:R-:W2:Y:S01]  /*109c0*/  LDL.LU R7, [R1+0x1aac] ;  /* 0x001aac0001077983 */ /* 0x001ea20000300800 */
[----:B------:R-:W2:Y:S02]  /*109d0*/  LDL R4, [R1+0x5f0] ;  /* 0x0005f00001047983 */ /* 0x000ea40000100800 */
[----:B------:R-:W2:Y:S01]  /*109e0*/  LDL R5, [R1+0x5f4] ;  /* 0x0005f40001057983 */ /* 0x000ea20000100800 */
[----:B------:R-:W-:-:S02]  /*109f0*/  ISETP.GT.AND P2, PT, R2, 0x38, PT ;  /* 0x000000380200780c */ /* 0x000fc40003f44270 */
[----:B------:R-:W-:-:S11]  /*10a00*/  PRMT R6, RZ, 0x7610, R6 ;  /* 0x00007610ff067816 */ /* 0x000fd60000000006 */
        /* <DEDUP_REMOVED lines=13> */
[----:B--2---:R0:W-:Y:S04]  /*10ae0*/  STL [R1], R3 ;  /* 0x0000000301007387 */ /* 0x0041e80000100800 */
[----:B0-----:R-:W2:Y:S01]  /*10af0*/  LDL.LU R3, [R1+0x1aa4] ;  /* 0x001aa40001037983 */ /* 0x001ea20000300800 */
[----:B------:R-:W2:Y:S02]  /*10b00*/  LDL R4, [R1+0x5e8] ;  /* 0x0005e80001047983 */ /* 0x000ea40000100800 */
[----:B------:R-:W2:Y:S01]  /*10b10*/  LDL R5, [R1+0xce0] ;  /* 0x000ce00001057983 */ /* 0x000ea20000100800 */
[----:B----4-:R-:W-:-:S02]  /*10b20*/  PRMT R29, RZ, 0x7610, R29 ;  /* 0x00007610ff1d7816 */ /* 0x010fc4000000001d */
[----:B--2---:R-:W-:-:S04]  /*10b30*/  @P2 LOP3.LUT R5, R5, R4, RZ, 0x3c, !PT ;  /* 0x0000000405052212 */ /* 0x004fc800078e3cff */
[----:B------:R-:W-:-:S04]  /*10b40*/  @P2 LOP3.LUT R4, R5, R4, RZ, 0x3c, !PT ;  /* 0x0000000405042212 */ /* 0x000fc800078e3cff */
[----:B------:R-:W-:-:S05]  /*10b50*/  @P2 LOP3.LUT R5, R5, R4, RZ, 0x3c, !PT ;  /* 0x0000000405052212 */ /* 0x000fca00078e3cff */
[----:B------:R3:W2:Y:S01]  /*10b60*/  @P2 LDG.E.U16 R29, [R4.64] ;  /* 0x00000006041d2981 */ /* 0x0006a2000c1e1500 */
[----:B------:R-:W-:Y:S01]  /*10b70*/  PRMT R26, RZ, 0x7610, R26 ;  /* 0x00007610ff1a7816 */ /* 0x000fe2000000001a */
[----:B---3--:R-:W-:Y:S02]  /*10b80*/  @P2 IMAD.MOV.U32 R4, RZ, RZ, R14 ;  /* 0x000000ffff042224 */ /* 0x008fe400078e000e */
[----:B------:R-:W-:-:S05]  /*10b90*/  @P2 IMAD.MOV.U32 R5, RZ, RZ, R15 ;  /* 0x000000ffff052224 */ /* 0x000fca00078e000f */
[----:B------:R0:W3:Y:S04]  /*10ba0*/  @P2 LDG.E.U16 R26, [R4.64] ;  /* 0x00000006041a2981 */ /* 0x0000e8000c1e1500 */
[----:B--2---:R1:W-:Y:S01]  /*10bb0*/  STL [R1+0x1a94], R29 ;  /* 0x001a941d01007387 */ /* 0x0043e20000100800 */
[----:B0-----:R-:W2:Y:S02]  /*10bc0*/  LDL R4, [R1+0x650] ;  /* 0x0006500001047983 */ /* 0x001ea40000100800 */
[----:B------:R-:W2:Y:S01]  /*10bd0*/  LDL R5, [R1+0x654] ;  /* 0x0006540001057983 */ /* 0x000ea20000100800 */
[----:B------:R-:W-:Y:S02]  /*10be0*/  ISETP.GT.AND P1, PT, R2, 0x35, PT ;  /* 0x000000350200780c */ /* 0x000fe40003f24270 */
[----:B------:R-:W-:Y:S01]  /*10bf0*/  PRMT R28, RZ, 0x7610, R28 ;  /* 0x00007610ff1c7816 */ /* 0x000fe2000000001c */
[----:B------:R-:W4:Y:S04]  /*10c00*/  LDL R15, [R1+0xcfc] ;  /* 0x000cfc00010f7983 */ /* 0x000f280000100800 */
[----:B------:R-:W3:Y:S04]  /*10c10*/  LDL R14, [R1+0xd08] ;  /* 0x000d0800010e7983 */ /* 0x000ee80000100800 */
[----:B-1----:R-:W3:Y:S02]  /*10c20*/  LDL R29, [R1+0xd00] ;  /* 0x000d0000011d7983 */ /* 0x002ee40000100800 */
[----:B--2---:R-:W-:-:S04]  /*10c30*/  @P1 LOP3.LUT R5, R5, R4, RZ, 0x3c, !PT ;  /* 0x0000000405051212 */ /* 0x004fc800078e3cff */
[----:B------:R-:W-:-:S04]  /*10c40*/  @P1 LOP3.LUT R4, R5, R4, RZ, 0x3c, !PT ;  /* 0x0000000405041212 */ /* 0x000fc800078e3cff */
[----:B------:R-:W-:-:S05]  /*10c50*/  @P1 LOP3.LUT R5, R5, R4, RZ, 0x3c, !PT ;  /* 0x0000000405051212 */ /* 0x000fca00078e3cff */
[----:B------:R-:W2:Y:S04]  /*10c60*/  @P1 LDG.E.U16 R28, [R4.64] ;  /* 0x00000006041c1981 */ /* 0x000ea8000c1e1500 */
[----:B---3--:R0:W-:Y:S04]  /*10c70*/  STL [R1+0x1a98], R26 ;  /* 0x001a981a01007387 */ /* 0x0081e80000100800 */
[----:B0-----:R-:W3:Y:S01]  /*10c80*/  LDL R26, [R1+0xcf0] ;  /* 0x000cf000011a7983 */ /* 0x001ee20000100800 */
[----:B------:R-:W-:-:S03]  /*10c90*/  ISETP.GT.AND P2, PT, R2, 0x39, PT ;  /* 0x000000390200780c */ /* 0x000fc60003f44270 */
[----:B--2---:R-:W-:Y:S01]  /*10ca0*/  STL [R1+0xc], R28 ;  /* 0x00000c1c01007387 */ /* 0x004fe20000100800 */
[----:B------:R-:W2:Y:S02]  /*10cb0*/  LDL R4, [R1+0xce4] ;  /* 0x000ce40001047983 */ /* 0x000ea40000100800 */
[----:B------:R-:W2:Y:S01]  /*10cc0*/  LDL R5, [R1+0xcec] ;  /* 0x000cec0001057983 */ /* 0x000ea20000100800 */
[----:B------:R-:W-:-:S06]  /*10cd0*/  PRMT R25, RZ, 0x7610, R25 ;  /* 0x00007610ff197816 */ /* 0x000fcc0000000019 */
[----:B--2---:R-:W-:-:S04]  /*10ce0*/  @P2 LOP3.LUT R5, R5, R4, RZ, 0x3c, !PT ;  /* 0x0000000405052212 */ /* 0x004fc800078e3cff */
[----:B------:R-:W-:-:S04]  /*10cf0*/  @P2 LOP3.LUT R4, R5, R4, RZ, 0x3c, !PT ;  /* 0x0000000405042212 */ /* 0x000fc800078e3cff */
[----:B------:R-:W-:-:S05]  /*10d00*/  @P2 LOP3.LUT R5, R5, R4, RZ, 0x3c, !PT ;  /* 0x0000000405052212 */ /* 0x000fca00078e3cff */
[----:B------:R0:W2:Y:S04]  /*10d10*/  @P2 LDG.E.U16 R25, [R4.64] ;  /* 0x0000000604192981 */ /* 0x0000a8000c1e1500 */
[----:B0-----:R-:W2:Y:S04]  /*10d20*/  LDL R4, [R1+0x5e4] ;  /* 0x0005e40001047983 */ /* 0x001ea80000100800 */
[----:B------:R-:W2:Y:S01]  /*10d30*/  LDL R5, [R1+0xcf4] ;  /* 0x000cf40001057983 */ /* 0x000ea20000100800 */
[----:B------:R-:W-:Y:S02]  /*10d40*/  PRMT R24, RZ, 0x7610, R24 ;  /* 0x00007610ff187816 */ /* 0x000fe40000000018 */
[----:B------:R-:W-:-:S02]  /*10d50*/  PRMT R22, RZ, 0x7610, R22 ;  /* 0x00007610ff167816 */ /* 0x000fc40000000016 */
[----:B--2---:R-:W-:-:S04]  /*10d60*/  @P2 LOP3.LUT R5, R5, R4, RZ, 0x3c, !PT ;  /* 0x0000000405052212 */ /* 0x004fc800078e3cff */
[----:B------:R-:W-:-:S04]  /*10d70*/  @P2 LOP3.LUT R4, R5, R4, RZ, 0x3c, !PT ;  /* 0x0000000405042212 */ /* 0x000fc800078e3cff */
[----:B------:R-:W-:-:S05]  /*10d80*/  @P2 LOP3.LUT R5, R5, R4, RZ, 0x3c, !PT ;  /* 0x0000000405052212 */ /* 0x000fca00078e3cff */
[----:B------:R0:W2:Y:S02]  /*10d90*/  @P2 LDG.E.U16 R24, [R4.64] ;  /* 0x0000000604182981 */ /* 0x0000a4000c1e1500 */
[----:B0-----:R-:W-:Y:S02]  /*10da0*/  @P2 IMAD.MOV.U32 R4, RZ, RZ, R29 ;  /* 0x000000ffff042224 */ /* 0x001fe400078e001d */
[----:B---3--:R-:W-:-:S05]  /*10db0*/  @P2 IMAD.MOV.U32 R5, RZ, RZ, R26 ;  /* 0x000000ffff052224 */ /* 0x008fca00078e001a */
[----:B------:R0:W3:Y:S01]  /*10dc0*/  @P2 LDG.E.U16 R22, [R4.64] ;  /* 0x0000000604162981 */ /* 0x0000e2000c1e1500 */
[----:B------:R-:W-:-:S03]  /*10dd0*/  PRMT R21, RZ, 0x7610, R21 ;  /* 0x00007610ff157816 */ /* 0x000fc60000000015 */
[----:B------:R1:W-:Y:S01]  /*10de0*/  STL [R1+0x1a84], R25 ;  /* 0x001a841901007387 */ /* 0x0003e20000100800 */
[----:B0-----:R-:W-:Y:S02]  /*10df0*/  @P2 IMAD.MOV.U32 R4, RZ, RZ, R14 ;  /* 0x000000ffff042224 */ /* 0x001fe400078e000e */
[----:B----4-:R-:W-:Y:S01]  /*10e00*/  @P2 IMAD.MOV.U32 R5, RZ, RZ, R15 ;  /* 0x000000ffff052224 */ /* 0x010fe200078e000f */
[----:B-1----:R-:W4:Y:S04]  /*10e10*/  LDL R25, [R1+0x64c] ;  /* 0x00064c0001197983 */ /* 0x002f280000100800 */
[----:B------:R0:W4:Y:S04]  /*10e20*/  @P2 LDG.E.U16 R21, [R4.64] ;  /* 0x0000000604152981 */ /* 0x000128000c1e1500 */
[----:B--2---:R-:W-:Y:S04]  /*10e30*/  STL [R1+0x1a88], R24 ;  /* 0x001a881801007387 */ /* 0x004fe80000100800 */
[----:B---3--:R-:W-:Y:S01]  /*10e40*/  STL [R1+0x1a8c], R22 ;  /* 0x001a8c1601007387 */ /* 0x008fe20000100800 */
[----:B0-----:R-:W2:Y:S01]  /*10e50*/  LDL R5, [R1+0x648] ;  /* 0x0006480001057983 */ /* 0x001ea20000100800 */
[----:B------:R-:W-:Y:S01]  /*10e60*/  PRMT R0, RZ, 0x7610, R0 ;  /* 0x00007610ff007816 */ /* 0x000fe20000000000 */
[----:B------:R-:W3:Y:S01]  /*10e70*/  LDL R15, [R1+0xcf8] ;  /* 0x000cf800010f7983 */ /* 0x000ee20000100800 */
[----:B------:R-:W3:Y:S04]  /*10e80*/  LDL R14, [R1+0xd14] ;  /* 0x000d1400010e7983 */ /* 0x000ee80000100800 */
[----:B------:R-:W3:Y:S04]  /*10e90*/  LDL R29, [R1+0xd10] ;  /* 0x000d1000011d7983 */ /* 0x000ee80000100800 */
[----:B------:R-:W3:Y:S01]  /*10ea0*/  LDL R26, [R1+0xd20] ;  /* 0x000d2000011a7983 */ /* 0x000ee20000100800 */
[----:B----4-:R-:W-:-:S03]  /*10eb0*/  @P1 IMAD.MOV.U32 R4, RZ, RZ, R25 ;  /* 0x000000ffff041224 */ /* 0x010fc600078e0019 */
[----:B------:R0:W-:Y:S01]  /*10ec0*/  STL [R1+0x1a90], R21 ;  /* 0x001a901501007387 */ /* 0x0001e20000100800 */
[----:B------:R-:W-:Y:S02]  /*10ed0*/  ISETP.GT.AND P2, PT, R2, 0x3a, PT ;  /* 0x0000003a0200780c */ /* 0x000fe40003f44270 */
[----:B------:R-:W-:Y:S01]  /*10ee0*/  PRMT R20, RZ, 0x7610, R20 ;  /* 0x00007610ff147816 */ /* 0x000fe20000000014 */
[----:B------:R-:W4:Y:S01]  /*10ef0*/  LDL R25, [R1+0xd1c] ;  /* 0x000d1c0001197983 */ /* 0x000f220000100800 */
[----:B0-----:R-:W3:Y:S04]  /*10f00*/  LDL R21, [R1+0xd28] ;  /* 0x000d280001157983 */ /* 0x001ee80000100800 */
[----:B--2---:R0:W2:Y:S04]  /*10f10*/  @P1 LDG.E.U16 R0, [R4.64] ;  /* 0x0000000604001981 */ /* 0x0040a8000c1e1500 */
[----:B0-----:R-:W2:Y:S04]  /*10f20*/  LDL R4, [R1+0xd04] ;  /* 0x000d040001047983 */ /* 0x001ea80000100800 */
[----:B------:R-:W2:Y:S02]  /*10f30*/  LDL R5, [R1+0xd0c] ;  /* 0x000d0c0001057983 */ /* 0x000ea40000100800 */
[----:B--2---:R-:W-:-:S04]  /*10f40*/  @P2 LOP3.LUT R5, R5, R4, RZ, 0x3c, !PT ;  /* 0x0000000405052212 */ /* 0x004fc800078e3cff */
[----:B------:R-:W-:-:S04]  /*10f50*/  @P2 LOP3.LUT R4, R5, R4, RZ, 0x3c, !PT ;  /* 0x0000000405042212 */ /* 0x000fc800078e3cff */
[----:B------:R-:W-:-:S05]  /*10f60*/  @P2 LOP3.LUT R5, R5, R4, RZ, 0x3c, !PT ;  /* 0x0000000405052212 */ /* 0x000fca00078e3cff */
[----:B------:R3:W2:Y:S01]  /*10f70*/  @P2 LDG.E.U16 R20, [R4.64] ;  /* 0x0000000604142981 */ /* 0x0006a2000c1e1500 */
[----:B------:R-:W-:Y:S02]  /*10f80*/  PRMT R19, RZ, 0x7610, R19 ;  /* 0x00007610ff137816 */ /* 0x000fe40000000013 */
[----:B------:R-:W-:Y:S01]  /*10f90*/  PRMT R18, RZ, 0x7610, R18 ;  /* 0x00007610ff127816 */ /* 0x000fe20000000012 */
[----:B---3--:R-:W-:Y:S02]  /*10fa0*/  @P2 IMAD.MOV.U32 R4, RZ, RZ, R14 ;  /* 0x000000ffff042224 */ /* 0x008fe400078e000e */
[----:B------:R-:W-:-:S05]  /*10fb0*/  @P2 IMAD.MOV.U32 R5, RZ, RZ, R15 ;  /* 0x000000ffff052224 */ /* 0x000fca00078e000f */
[----:B------:R0:W3:Y:S04]  /*10fc0*/  @P2 LDG.E.U16 R19, [R4.64] ;  /* 0x0000000604132981 */ /* 0x0000e8000c1e1500 */
[----:B------:R-:W-:Y:S01]  /*10fd0*/  STL [R1+0x1a08], R0 ;  /* 0x001a080001007387 */ /* 0x000fe20000100800 */
[----:B------:R-:W-:Y:S01]  /*10fe0*/  PRMT R17, RZ, 0x7610, R17 ;  /* 0x00007610ff117816 */ /* 0x000fe20000000011 */
[----:B0-----:R-:W-:Y:S02]  /*10ff0*/  @P2 IMAD.MOV.U32 R4, RZ, RZ, R26 ;  /* 0x000000ffff042224 */ /* 0x001fe400078e001a */
[----:B------:R-:W-:-:S05]  /*11000*/  @P2 IMAD.MOV.U32 R5, RZ, RZ, R29 ;  /* 0x000000ffff052224 */ /* 0x000fca00078e001d */
[----:B------:R0:W3:Y:S02]  /*11010*/  @P2 LDG.E.U16 R18, [R4.64] ;  /* 0x0000000604122981 */ /* 0x0000e4000c1e1500 */
[----:B0-----:R-:W-:Y:S02]  /*11020*/  @P2 IMAD.MOV.U32 R4, RZ, RZ, R21 ;  /* 0x000000ffff042224 */ /* 0x001fe400078e0015 */
[----:B----4-:R-:W-:-:S05]  /*11030*/  @P2 IMAD.MOV.U32 R5, RZ, RZ, R25 ;  /* 0x000000ffff052224 */ /* 0x010fca00078e0019 */
[----:B------:R-:W4:Y:S04]  /*11040*/  @P2 LDG.E.U16 R17, [R4.64] ;  /* 0x0000000604112981 */ /* 0x000f28000c1e1500 */
[----:B--2---:R-:W-:Y:S01]  /*11050*/  STL [R1+0x1a70], R20 ;  /* 0x001a701401007387 */ /* 0x004fe20000100800 */
[----:B------:R-:W2:Y:S02]  /*11060*/  LDL R15, [R1+0x640] ;  /* 0x00064000010f7983 */ /* 0x000ea40000100800 */
[----:B------:R-:W2:Y:S01]  /*11070*/  LDL R14, [R1+0x644] ;  /* 0x00064400010e7983 */ /* 0x000ea20000100800 */
[----:B------:R-:W-:Y:S01]  /*11080*/  PRMT R27, RZ, 0x7610, R27 ;  /* 0x00007610ff1b7816 */ /* 0x000fe2000000001b */
[----:B---3--:R-:W-:Y:S04]  /*11090*/  STL [R1+0x1a74], R19 ;  /* 0x001a741301007387 */ /* 0x008fe80000100800 */
[----:B------:R-:W-:Y:S01]  /*110a0*/  STL [R1+0x1a78], R18 ;  /* 0x001a781201007387 */ /* 0x000fe20000100800 */
[----:B------:R-:W3:Y:S02]  /*110b0*/  LDL R29, [R1+0xd18] ;  /* 0x000d1800011d7983 */ /* 0x000ee40000100800 */
[----:B------:R-:W3:Y:S02]  /*110c0*/  LDL R26, [R1+0xd34] ;  /* 0x000d3400011a7983 */ /* 0x000ee40000100800 */
[----:B------:R-:W3:Y:S01]  /*110d0*/  LDL R25, [R1+0xd30] ;  /* 0x000d300001197983 */ /* 0x000ee20000100800 */
[----:B------:R-:W3:Y:S04]  /*110e0*/  LDL R21, [R1+0xd40] ;  /* 0x000d400001157983 */ /* 0x000ee80000100800 */
[----:B----4-:R-:W-:Y:S01]  /*110f0*/  STL [R1+0x1a7c], R17 ;  /* 0x001a7c1101007387 */ /* 0x010fe20000100800 */
[----:B--2---:R-:W-:-:S02]  /*11100*/  @P1 IMAD.MOV.U32 R5, RZ, RZ, R15 ;  /* 0x000000ffff051224 */ /* 0x004fc400078e000f */
[----:B------:R-:W-:Y:S01]  /*11110*/  @P1 IMAD.MOV.U32 R4, RZ, RZ, R14 ;  /* 0x000000ffff041224 */ /* 0x000fe200078e000e */
[----:B------:R-:W-:Y:S02]  /*11120*/  ISETP.GT.AND P2, PT, R2, 0x3b, PT ;  /* 0x0000003b0200780c */ /* 0x000fe40003f44270 */
[----:B------:R-:W-:Y:S02]  /*11130*/  PRMT R16, RZ, 0x7610, R16 ;  /* 0x00007610ff107816 */ /* 0x000fe40000000010 */
[----:B------:R-:W-:Y:S02]  /*11140*/  PRMT R13, RZ, 0x7610, R13 ;  /* 0x00007610ff0d7816 */ /* 0x000fe4000000000d */
[----:B------:R-:W-:Y:S01]  /*11150*/  PRMT R12, RZ, 0x7610, R12 ;  /* 0x00007610ff0c7816 */ /* 0x000fe2000000000c */
[----:B------:R0:W2:Y:S04]  /*11160*/  @P1 LDG.E.U16 R27, [R4.64] ;  /* 0x00000006041b1981 */ /* 0x0000a8000c1e1500 */
[----:B------:R-:W4:Y:S04]  /*11170*/  LDL R15, [R1+0xd3c] ;  /* 0x000d3c00010f7983 */ /* 0x000f280000100800 */
[----:B------:R-:W2:Y:S04]  /*11180*/  LDL R14, [R1+0xd48] ;  /* 0x000d4800010e7983 */ /* 0x000ea80000100800 */
[----:B0-----:R-:W2:Y:S04]  /*11190*/  LDL R4, [R1+0xd24] ;  /* 0x000d240001047983 */ /* 0x001ea80000100800 */
[----:B------:R-:W2:Y:S02]  /*111a0*/  LDL R5, [R1+0xd2c] ;  /* 0x000d2c0001057983 */ /* 0x000ea40000100800 */
[----:B--2---:R-:W-:-:S04]  /*111b0*/  @P2 LOP3.LUT R5, R5, R4, RZ, 0x3c, !PT ;  /* 0x0000000405052212 */ /* 0x004fc800078e3cff */
[----:B------:R-:W-:-:S04]  /*111c0*/  @P2 LOP3.LUT R4, R5, R4, RZ, 0x3c, !PT ;  /* 0x0000000405042212 */ /* 0x000fc800078e3cff */
[----:B------:R-:W-:-:S05]  /*111d0*/  @P2 LOP3.LUT R5, R5, R4, RZ, 0x3c, !PT ;  /* 0x0000000405052212 */ /* 0x000fca00078e3cff */
[----:B------:R3:W2:Y:S02]  /*111e0*/  @P2 LDG.E.U16 R16, [R4.64] ;  /* 0x0000000604102981 */ /* 0x0006a4000c1e1500 */
[----:B---3--:R-:W-:Y:S02]  /*111f0*/  @P2 IMAD.MOV.U32 R4, RZ, RZ, R26 ;  /* 0x000000ffff042224 */ /* 0x008fe400078e001a */
[----:B------:R-:W-:-:S05]  /*11200*/  @P2 IMAD.MOV.U32 R5, RZ, RZ, R29 ;  /* 0x000000ffff052224 */ /* 0x000fca00078e001d */
[----:B------:R0:W3:Y:S02]  /*11210*/  @P2 LDG.E.U16 R13, [R4.64] ;  /* 0x00000006040d2981 */ /* 0x0000e4000c1e1500 */
[----:B0-----:R-:W-:Y:S02]  /*11220*/  @P2 IMAD.MOV.U32 R4, RZ, RZ, R21 ;  /* 0x000000ffff042224 */ /* 0x001fe400078e0015 */
[----:B------:R-:W-:-:S05]  /*11230*/  @P2 IMAD.MOV.U32 R5, RZ, RZ, R25 ;  /* 0x000000ffff052224 */ /* 0x000fca00078e0019 */
[----:B------:R4:W3:Y:S04]  /*11240*/  @P2 LDG.E.U16 R12, [R4.64] ;  /* 0x00000006040c2981 */ /* 0x0008e8000c1e1500 */
[----:B------:R0:W-:Y:S01]  /*11250*/  STL [R1+0x1a0c], R27 ;  /* 0x001a0c1b01007387 */ /* 0x0001e20000100800 */
[----:B----4-:R-:W-:-:S03]  /*11260*/  @P2 IMAD.MOV.U32 R5, RZ, RZ, R15 ;  /* 0x000000ffff052224 */ /* 0x010fc600078e000f */
[----:B--2---:R-:W-:Y:S01]  /*11270*/  STL [R1+0x1a5c], R16 ;  /* 0x001a5c1001007387 */ /* 0x004fe20000100800 */
[----:B------:R-:W2:Y:S02]  /*11280*/  LDL R29, [R1+0x638] ;  /* 0x00063800011d7983 */ /* 0x000ea40000100800 */
[----:B0-----:R-:W4:Y:S01]  /*11290*/  LDL R27, [R1+0x63c] ;  /* 0x00063c00011b7983 */ /* 0x001f220000100800 */
[----:B---3--:R-:W-:Y:S01]  /*112a0*/  STL [R1+0x1a60], R13 ;  /* 0x001a600d01007387 */ /* 0x008fe20000100800 */
[----:B------:R-:W3:Y:S02]  /*112b0*/  LDL R25, [R1+0xd44] ;  /* 0x000d440001197983 */ /* 0x000ee40000100800 */
[----:B------:R-:W3:Y:S01]  /*112c0*/  LDL R21, [R1+0xd4c] ;  /* 0x000d4c0001157983 */ /* 0x000ee20000100800 */
[----:B------:R0:W-:Y:S01]  /*112d0*/  STL [R1+0x1a64], R12 ;  /* 0x001a640c01007387 */ /* 0x0001e20000100800 */
[----:B------:R-:W3:Y:S02]  /*112e0*/  LDL R26, [R1+0xd38] ;  /* 0x000d3800011a7983 */ /* 0x000ee40000100800 */
[----:B------:R-:W3:Y:S01]  /*112f0*/  LDL R15, [R1+0xd54] ;  /* 0x000d5400010f7983 */ /* 0x000ee20000100800 */
[----:B------:R-:W-:Y:S01]  /*11300*/  PRMT R11, RZ, 0x7610, R11 ;  /* 0x00007610ff0b7816 */ /* 0x000fe2000000000b */
[----:B------:R-:W-:Y:S01]  /*11310*/  @P2 IMAD.MOV.U32 R4, RZ, RZ, R14 ;  /* 0x000000ffff042224 */ /* 0x000fe200078e000e */
[----:B------:R-:W-:-:S02]  /*11320*/  PRMT R23, RZ, 0x7610, R23 ;  /* 0x00007610ff177816 */ /* 0x000fc40000000017 */
[----:B------:R-:W-:Y:S02]  /*11330*/  PRMT R10, RZ, 0x7610, R10 ;  /* 0x00007610ff0a7816 */ /* 0x000fe4000000000a */
[----:B------:R-:W-:Y:S01]  /*11340*/  PRMT R9, RZ, 0x7610, R9 ;  /* 0x00007610ff097816 */ /* 0x000fe20000000009 */
[----:B------:R-:W3:Y:S04]  /*11350*/  LDL R14, [R1+0xd50] ;  /* 0x000d5000010e7983 */ /* 0x000ee80000100800 */
[----:B------:R2:W3:Y:S01]  /*11360*/  @P2 LDG.E.U16 R11, [R4.64] ;  /* 0x00000006040b2981 */ /* 0x0004e2000c1e1500 */
[----:B------:R-:W-:-:S03]  /*11370*/  ISETP.GT.AND P2, PT, R2, 0x3c, PT ;  /* 0x0000003c0200780c */ /* 0x000fc60003f44270 */
[----:B0-----:R-:W3:Y:S01]  /*11380*/  LDL R12, [R1+0xd60] ;  /* 0x000d6000010c7983 */ /* 0x001ee20000100800 */
[----:B--2---:R-:W-:Y:S02]  /*11390*/  @P1 IMAD.MOV.U32 R5, RZ, RZ, R29 ;  /* 0x000000ffff051224 */ /* 0x004fe400078e001d */
[----:B----4-:R-:W-:-:S05]  /*113a0*/  @P1 IMAD.MOV.U32 R4, RZ, RZ, R27 ;  /* 0x000000ffff041224 */ /* 0x010fca00078e001b */
[----:B------:R3:W2:Y:S02]  /*113b0*/  @P1 LDG.E.U16 R23, [R4.64] ;  /* 0x0000000604171981 */ /* 0x0006a4000c1e1500 */
[----:B---3--:R-:W-:Y:S02]  /*113c0*/  @P2 IMAD.MOV.U32 R5, RZ, RZ, R25 ;  /* 0x000000ffff052224 */ /* 0x008fe400078e0019 */
[----:B------:R-:W-:-:S05]  /*113d0*/  @P2 IMAD.MOV.U32 R4, RZ, RZ, R21 ;  /* 0x000000ffff042224 */ /* 0x000fca00078e0015 */
[----:B------:R0:W3:Y:S02]  /*113e0*/  @P2 LDG.E.U16 R10, [R4.64] ;  /* 0x00000006040a2981 */ /* 0x0000e4000c1e1500 */
[----:B0-----:R-:W-:Y:S02]  /*113f0*/  @P2 IMAD.MOV.U32 R5, RZ, RZ, R26 ;  /* 0x000000ffff052224 */ /* 0x001fe400078e001a */
[----:B------:R-:W-:-:S05]  /*11400*/  @P2 IMAD.MOV.U32 R4, RZ, RZ, R15 ;  /* 0x000000ffff042224 */ /* 0x000fca00078e000f */
[----:B------:R0:W4:Y:S04]  /*11410*/  @P2 LDG.E.U16 R9, [R4.64] ;  /* 0x0000000604092981 */ /* 0x000128000c1e1500 */
[----:B------:R-:W-:Y:S01]  /*11420*/  STL [R1+0x1a68], R11 ;  /* 0x001a680b01007387 */ /* 0x000fe20000100800 */
[----:B0-----:R-:W-:-:S03]  /*11430*/  @P2 IMAD.MOV.U32 R5, RZ, RZ, R14 ;  /* 0x000000ffff052224 */ /* 0x001fc600078e000e */
[----:B--2---:R-:W-:Y:S01]  /*11440*/  STL [R1+0x1a10], R23 ;  /* 0x001a101701007387 */ /* 0x004fe20000100800 */
[----:B------:R-:W2:Y:S02]  /*11450*/  LDL R25, [R1+0xd5c] ;  /* 0x000d5c0001197983 */ /* 0x000ea40000100800 */
[----:B------:R-:W2:Y:S01]  /*11460*/  LDL R21, [R1+0xd68] ;  /* 0x000d680001157983 */ /* 0x000ea20000100800 */
[----:B---3--:R-:W-:Y:S01]  /*11470*/  STL [R1+0x1a40], R10 ;  /* 0x001a400a01007387 */ /* 0x008fe20000100800 */
[----:B------:R-:W3:Y:S02]  /*11480*/  LDL R29, [R1+0xd64] ;  /* 0x000d6400011d7983 */ /* 0x000ee40000100800 */
[----:B------:R-:W3:Y:S01]  /*11490*/  LDL R27, [R1+0xd6c] ;  /* 0x000d6c00011b7983 */ /* 0x000ee20000100800 */
[----:B----4-:R-:W-:Y:S01]  /*114a0*/  STL [R1+0x1a44], R9 ;  /* 0x001a440901007387 */ /* 0x010fe20000100800 */
[----:B------:R-:W4:Y:S02]  /*114b0*/  LDL R15, [R1+0xd58] ;  /* 0x000d5800010f7983 */ /* 0x000f240000100800 */
[----:B------:R-:W4:Y:S01]  /*114c0*/  LDL R14, [R1+0xd74] ;  /* 0x000d7400010e7983 */ /* 0x000f220000100800 */
[----:B------:R-:W-:-:S02]  /*114d0*/  PRMT R8, RZ, 0x7610, R8 ;  /* 0x00007610ff087816 */ /* 0x000fc40000000008 */
[----:B------:R-:W-:Y:S01]  /*114e0*/  ISETP.GT.AND P1, PT, R2, 0x3d, PT ;  /* 0x0000003d0200780c */ /* 0x000fe20003f24270 */
[----:B------:R-:W-:Y:S01]  /*114f0*/  @P2 IMAD.MOV.U32 R4, RZ, RZ, R12 ;  /* 0x000000ffff042224 */ /* 0x000fe200078e000c */
[----:B------:R-:W-:Y:S01]  /*11500*/  PRMT R7, RZ, 0x7610, R7 ;  /* 0x00007610ff077816 */ /* 0x000fe20000000007 */
[----:B------:R-:W4:Y:S04]  /*11510*/  LDL R26, [R1+0xd70] ;  /* 0x000d7000011a7983 */ /* 0x000f280000100800 */
[----:B------:R2:W4:Y:S04]  /*11520*/  @P2 LDG.E.U16 R8, [R4.64] ;  /* 0x0000000604082981 */ /* 0x000528000c1e1500 */
[----:B------:R-:W4:Y:S01]  /*11530*/  LDL R12, [R1+0xd80] ;  /* 0x000d8000010c7983 */ /* 0x000f220000100800 */
[----:B------:R-:W-:Y:S01]  /*11540*/  PRMT R6, RZ, 0x7610, R6 ;  /* 0x00007610ff067816 */ /* 0x000fe20000000006 */
[----:B--2---:R-:W-:-:S02]  /*11550*/  @P2 IMAD.MOV.U32 R5, RZ, RZ, R25 ;  /* 0x000000ffff052224 */ /* 0x004fc400078e0019 */
[----:B------:R-:W-:-:S05]  /*11560*/  @P2 IMAD.MOV.U32 R4, RZ, RZ, R21 ;  /* 0x000000ffff042224 */ /* 0x000fca00078e0015 */
[----:B------:R3:W2:Y:S02]  /*11570*/  @P2 LDG.E.U16 R7, [R4.64] ;  /* 0x0000000604072981 */ /* 0x0006a4000c1e1500 */
[----:B---3--:R-:W-:Y:S02]  /*11580*/  @P1 IMAD.MOV.U32 R5, RZ, RZ, R29 ;  /* 0x000000ffff051224 */ /* 0x008fe400078e001d */
[----:B------:R-:W-:-:S05]  /*11590*/  @P1 IMAD.MOV.U32 R4, RZ, RZ, R27 ;  /* 0x000000ffff041224 */ /* 0x000fca00078e001b */
[----:B------:R0:W3:Y:S02]  /*115a0*/  @P1 LDG.E.U16 R6, [R4.64] ;  /* 0x0000000604061981 */ /* 0x0000e4000c1e1500 */
[----:B0-----:R-:W-:-:S06]  /*115b0*/  PRMT R5, RZ, 0x7610, R5 ;  /* 0x00007610ff057816 */ /* 0x001fcc0000000005 */
[----:B----4-:R0:W4:Y:S01]  /*115c0*/  @P1 LDG.E.U16 R5, [R14.64] ;  /* 0x000000060e051981 */ /* 0x010122000c1e1500 */
[----:B------:R-:W-:-:S03]  /*115d0*/  PRMT R4, RZ, 0x7610, R4 ;  /* 0x00007610ff047816 */ /* 0x000fc60000000004 */
[----:B------:R-:W-:Y:S01]  /*115e0*/  STL [R1+0x1a48], R8 ;  /* 0x001a480801007387 */ /* 0x000fe20000100800 */
[----:B------:R-:W4:Y:S02]  /*115f0*/  LDL R25, [R1+0xd7c] ;  /* 0x000d7c0001197983 */ /* 0x000f240000100800 */
[----:B------:R-:W4:Y:S02]  /*11600*/  LDL R21, [R1+0xd88] ;  /* 0x000d880001157983 */ /* 0x000f240000100800 */
[----:B0-----:R-:W-:Y:S02]  /*11610*/  @P1 IMAD.MOV.U32 R14, RZ, RZ, R12 ;  /* 0x000000ffff0e1224 */ /* 0x001fe400078e000c */
[----:B------:R-:W-:-:S05]  /*11620*/  @P1 IMAD.MOV.U32 R15, RZ, RZ, R26 ;  /* 0x000000ffff0f1224 */ /* 0x000fca00078e001a */
[----:B------:R0:W4:Y:S04]  /*11630*/  @P1 LDG.E.U16 R4, [R14.64] ;  /* 0x000000060e041981 */ /* 0x000128000c1e1500 */
[----:B--2---:R-:W-:Y:S04]  /*11640*/  STL [R1+0x1a4c], R7 ;  /* 0x001a4c0701007387 */ /* 0x004fe80000100800 */
[----:B---3--:R-:W-:Y:S01]  /*11650*/  STL [R1+0x1a14], R6 ;  /* 0x001a140601007387 */ /* 0x008fe20000100800 */
[----:B------:R-:W2:Y:S03]  /*11660*/  LDL R29, [R1+0x6fc] ;  /* 0x0006fc00011d7983 */ /* 0x000ea60000100800 */
[----:B----4-:R1:W-:Y:S01]  /*11670*/  STL [R1+0x1a18], R5 ;  /* 0x001a180501007387 */ /* 0x0103e20000100800 */
[----:B------:R-:W3:Y:S02]  /*11680*/  LDL R27, [R1+0x630] ;  /* 0x00063000011b7983 */ /* 0x000ee40000100800 */
[----:B------:R-:W4:Y:S01]  /*11690*/  LDL R12, [R1+0x634] ;  /* 0x00063400010c7983 */ /* 0x000f220000100800 */
[----:B-1----:R-:W3:Y:S01]  /*116a0*/  LDL R5, [R1+0x6f8] ;  /* 0x0006f80001057983 */ /* 0x002ee20000100800 */
[----:B------:R-:W-:Y:S01]  /*116b0*/  PRMT R3, RZ, 0x7610, R3 ;  /* 0x00007610ff037816 */ /* 0x000fe20000000003 */
[----:B0-----:R-:W-:-:S02]  /*116c0*/  @P1 IMAD.MOV.U32 R14, RZ, RZ, R21 ;  /* 0x000000ffff0e1224 */ /* 0x001fc400078e0015 */
[----:B------:R-:W-:Y:S01]  /*116d0*/  @P1 IMAD.MOV.U32 R15, RZ, RZ, R25 ;  /* 0x000000ffff0f1224 */ /* 0x000fe200078e0019 */
[----:B------:R0:W-:Y:S01]  /*116e0*/  STL [R1+0x1a1c], R4 ;  /* 0x001a1c0401007387 */ /* 0x0001e20000100800 */
[----:B------:R-:W4:Y:S02]  /*116f0*/  LDL R26, [R1+0x628] ;  /* 0x00062800011a7983 */ /* 0x000f240000100800 */
[----:B------:R-:W4:Y:S01]  /*11700*/  LDL R7, [R1+0x62c] ;  /* 0x00062c0001077983 */ /* 0x000f220000100800 */
[----:B------:R2:W4:Y:S01]  /*11710*/  @P1 LDG.E.U16 R3, [R14.64] ;  /* 0x000000060e031981 */ /* 0x000522000c1e1500 */
[----:B------:R-:W-:Y:S01]  /*11720*/  ISETP.GT.AND P1, PT, R2, 0x36, PT ;  /* 0x000000360200780c */ /* 0x000fe20003f24270 */
[----:B------:R-:W4:Y:S02]  /*11730*/  LDL R25, [R1+0x620] ;  /* 0x0006200001197983 */ /* 0x000f240000100800 */
[----:B------:R-:W4:Y:S01]  /*11740*/  LDL R21, [R1+0x624] ;  /* 0x0006240001157983 */ /* 0x000f220000100800 */
[----:B0-----:R-:W-:-:S02]  /*11750*/  PRMT R4, RZ, 0x7610, R4 ;  /* 0x00007610ff047816 */ /* 0x001fc40000000004 */
[----:B------:R-:W-:Y:S01]  /*11760*/  PRMT R10, RZ, 0x7610, R10 ;  /* 0x00007610ff0a7816 */ /* 0x000fe2000000000a */
[----:B--2---:R-:W-:Y:S02]  /*11770*/  @P0 IMAD.MOV.U32 R14, RZ, RZ, R29 ;  /* 0x000000ffff0e0224 */ /* 0x004fe400078e001d */
[----:B---3--:R-:W-:-:S05]  /*11780*/  @P0 IMAD.MOV.U32 R15, RZ, RZ, R5 ;  /* 0x000000ffff0f0224 */ /* 0x008fca00078e0005 */
[----:B------:R4:W2:Y:S02]  /*11790*/  @P0 LDG.E.U16 R4, [R14.64] ;  /* 0x000000060e040981 */ /* 0x0008a4000c1e1500 */
[----:B----4-:R-:W-:Y:S02]  /*117a0*/  @P1 IMAD.MOV.U32 R14, RZ, RZ, R12 ;  /* 0x000000ffff0e1224 */ /* 0x010fe400078e000c */
[----:B------:R-:W-:-:S05]  /*117b0*/  @P1 IMAD.MOV.U32 R15, RZ, RZ, R27 ;  /* 0x000000ffff0f1224 */ /* 0x000fca00078e001b */
[----:B------:R0:W3:Y:S01]  /*117c0*/  @P1 LDG.E.U16 R10, [R14.64] ;  /* 0x000000060e0a1981 */ /* 0x0000e2000c1e1500 */
[----:B------:R-:W-:Y:S02]  /*117d0*/  PRMT R6, RZ, 0x7610, R6 ;  /* 0x00007610ff067816 */ /* 0x000fe40000000006 */
[----:B------:R-:W-:Y:S01]  /*117e0*/  PRMT R18, RZ, 0x7610, R18 ;  /* 0x00007610ff127816 */ /* 0x000fe20000000012 */
[----:B0-----:R-:W-:Y:S02]  /*117f0*/  @P1 IMAD.MOV.U32 R14, RZ, RZ, R7 ;  /* 0x000000ffff0e1224 */ /* 0x001fe400078e0007 */
[----:B------:R-:W-:-:S05]  /*11800*/  @P1 IMAD.MOV.U32 R15, RZ, RZ, R26 ;  /* 0x000000ffff0f1224 */ /* 0x000fca00078e001a */
[----:B------:R0:W4:Y:S04]  /*11810*/  @P1 LDG.E.U16 R6, [R14.64] ;  /* 0x000000060e061981 */ /* 0x000128000c1e1500 */
[----:B------:R-:W-:Y:S01]  /*11820*/  STL [R1+0x1a20], R3 ;  /* 0x001a200301007387 */ /* 0x000fe20000100800 */
[----:B------:R-:W4:Y:S02]  /*11830*/  LDL R5, [R1+0x618] ;  /* 0x0006180001057983 */ /* 0x000f240000100800 */
[----:B0-----:R-:W-:Y:S02]  /*11840*/  @P1 IMAD.MOV.U32 R14, RZ, RZ, R21 ;  /* 0x000000ffff0e1224 */ /* 0x001fe400078e0015 */
[----:B------:R-:W-:-:S05]  /*11850*/  @P1 IMAD.MOV.U32 R15, RZ, RZ, R25 ;  /* 0x000000ffff0f1224 */ /* 0x000fca00078e0019 */
[----:B------:R-:W4:Y:S04]  /*11860*/  @P1 LDG.E.U16 R18, [R14.64] ;  /* 0x000000060e121981 */ /* 0x000f28000c1e1500 */
[----:B--2---:R0:W-:Y:S01]  /*11870*/  STL [R1+0xac], R4 ;  /* 0x0000ac0401007387 */ /* 0x0041e20000100800 */
[----:B------:R-:W2:Y:S03]  /*11880*/  LDL R12, [R1+0x610] ;  /* 0x00061000010c7983 */ /* 0x000ea60000100800 */
[----:B0-----:R-:W2:Y:S04]  /*11890*/  LDL R4, [R1+0x61c] ;  /* 0x00061c0001047983 */ /* 0x001ea80000100800 */
[----:B---3--:R0:W-:Y:S01]  /*118a0*/  STL [R1+0xa0], R10 ;  /* 0x0000a00a01007387 */ /* 0x0081e20000100800 */
[----:B------:R-:W3:Y:S03]  /*118b0*/  LDL R7, [R1+0x608] ;  /* 0x0006080001077983 */ /* 0x000ee60000100800 */
[----:B0-----:R-:W3:Y:S01]  /*118c0*/  LDL R10, [R1+0x614] ;  /* 0x00061400010a7983 */ /* 0x001ee20000100800 */
[----:B------:R-:W-:-:S03]  /*118d0*/  ISETP.GT.AND P0, PT, R2, 0x37, PT ;  /* 0x000000370200780c */ /* 0x000fc60003f04270 */
[----:B----4-:R0:W-:Y:S01]  /*118e0*/  STL [R1+0x88], R6 ;  /* 0x0000880601007387 */ /* 0x0101e20000100800 */
[----:B------:R-:W4:Y:S03]  /*118f0*/  LDL R21, [R1+0x600] ;  /* 0x0006000001157983 */ /* 0x000f260000100800 */
[----:B0-----:R-:W4:Y:S01]  /*11900*/  LDL R6, [R1+0x60c] ;  /* 0x00060c0001067983 */ /* 0x001f220000100800 */
[----:B------:R-:W-:-:S03]  /*11910*/  PRMT R24, RZ, 0x7610, R24 ;  /* 0x00007610ff187816 */ /* 0x000fc60000000018 */
[----:B------:R0:W-:Y:S01]  /*11920*/  STL [R1+0x80], R18 ;  /* 0x0000801201007387 */ /* 0x0001e20000100800 */
[----:B------:R-:W-:Y:S02]  /*11930*/  @P1 IMAD.MOV.U32 R15, RZ, RZ, R5 ;  /* 0x000000ffff0f1224 */ /* 0x000fe400078e0005 */
[----:B------:R-:W4:Y:S01]  /*11940*/  LDL R5, [R1+0x5f8] ;  /* 0x0005f80001057983 */ /* 0x000f220000100800 */
[----:B0-----:R-:W4:Y:S01]  /*11950*/  LDL R18, [R1+0x604] ;  /* 0x0006040001127983 */ /* 0x001f220000100800 */
[----:B--2---:R-:W-:-:S03]  /*11960*/  @P1 IMAD.MOV.U32 R14, RZ, RZ, R4 ;  /* 0x000000ffff0e1224 */ /* 0x004fc600078e0004 */
[----:B------:R-:W2:Y:S04]  /*11970*/  LDL R4, [R1+0x5fc] ;  /* 0x0005fc0001047983 */ /* 0x000ea80000100800 */
[----:B------:R0:W2:Y:S02]  /*11980*/  @P1 LDG.E.U16 R24, [R14.64] ;  /* 0x000000060e181981 */ /* 0x0000a4000c1e1500 */
[----:B0-----:R-:W-:Y:S02]  /*11990*/  @P0 IMAD.MOV.U32 R15, RZ, RZ, R12 ;  /* 0x000000ffff0f0224 */ /* 0x001fe400078e000c */
[----:B------:R-:W2:Y:S01]  /*119a0*/  LDL R12, [R1+0xd84] ;  /* 0x000d8400010c7983 */ /* 0x000ea20000100800 */
[----:B---3--:R-:W-:Y:S02]  /*119b0*/  @P0 IMAD.MOV.U32 R14, RZ, RZ, R10 ;  /* 0x000000ffff0e0224 */ /* 0x008fe400078e000a */
[----:B------:R-:W3:Y:S01]  /*119c0*/  LDL R10, [R1+0xd8c] ;  /* 0x000d8c00010a7983 */ /* 0x000ee20000100800 */
[----:B------:R-:W-:-:S02]  /*119d0*/  PRMT R23, RZ, 0x7610, R23 ;  /* 0x00007610ff177816 */ /* 0x000fc40000000017 */
[----:B------:R-:W-:-:S04]  /*119e0*/  PRMT R22, RZ, 0x7610, R22 ;  /* 0x00007610ff167816 */ /* 0x000fc80000000016 */
[----:B------:R4:W3:Y:S01]  /*119f0*/  @P0 LDG.E.U16 R23, [R14.64] ;  /* 0x000000060e170981 */ /* 0x0008e2000c1e1500 */
[----:B------:R-:W-:Y:S02]  /*11a00*/  PRMT R17, RZ, 0x7610, R17 ;  /* 0x00007610ff117816 */ /* 0x000fe40000000011 */
[----:B------:R-:W-:Y:S01]  /*11a10*/  ISETP.GT.AND P1, PT, R2, 0x3e, PT ;  /* 0x0000003e0200780c */ /* 0x000fe20003f24270 */
[----:B----4-:R-:W-:Y:S02]  /*11a20*/  @P0 IMAD.MOV.U32 R14, RZ, RZ, R6 ;  /* 0x000000ffff0e0224 */ /* 0x010fe400078e0006 */
[----:B------:R-:W-:Y:S01]  /*11a30*/  @P0 IMAD.MOV.U32 R15, RZ, RZ, R7 ;  /* 0x000000ffff0f0224 */ /* 0x000fe200078e0007 */
[----:B------:R-:W-:Y:S02]  /*11a40*/  PRMT R13, RZ, 0x7610, R13 ;  /* 0x00007610ff0d7816 */ /* 0x000fe4000000000d */
[----:B------:R-:W-:Y:S01]  /*11a50*/  PRMT R9, RZ, 0x7610, R9 ;  /* 0x00007610ff097816 */ /* 0x000fe20000000009 */
[----:B------:R-:W4:Y:S04]  /*11a60*/  LDL R7, [R1+0xd78] ;  /* 0x000d780001077983 */ /* 0x000f280000100800 */
[----:B------:R0:W4:Y:S04]  /*11a70*/  @P0 LDG.E.U16 R22, [R14.64] ;  /* 0x000000060e160981 */ /* 0x000128000c1e1500 */
[----:B------:R-:W4:Y:S01]  /*11a80*/  LDL R6, [R1+0xd94] ;  /* 0x000d940001067983 */ /* 0x000f220000100800 */
[----:B0-----:R-:W-:-:S02]  /*11a90*/  @P0 IMAD.MOV.U32 R14, RZ, RZ, R18 ;  /* 0x000000ffff0e0224 */ /* 0x001fc400078e0012 */
[----:B------:R-:W-:Y:S01]  /*11aa0*/  @P0 IMAD.MOV.U32 R15, RZ, RZ, R21 ;  /* 0x000000ffff0f0224 */ /* 0x000fe200078e0015 */
[----:B------:R-:W4:Y:S04]  /*11ab0*/  LDL R18, [R1+0xd9c] ;  /* 0x000d9c0001127983 */ /* 0x000f280000100800 */
[----:B------:R0:W4:Y:S02]  /*11ac0*/  @P0 LDG.E.U16 R17, [R14.64] ;  /* 0x000000060e110981 */ /* 0x000124000c1e1500 */
[----:B0-----:R-:W-:Y:S02]  /*11ad0*/  @P0 IMAD.MOV.U32 R15, RZ, RZ, R5 ;  /* 0x000000ffff0f0224 */ /* 0x001fe400078e0005 */
[----:B------:R-:W4:Y:S01]  /*11ae0*/  LDL R5, [R1+0xd90] ;  /* 0x000d900001057983 */ /* 0x000f220000100800 */
[----:B--2---:R-:W-:-:S03]  /*11af0*/  @P0 IMAD.MOV.U32 R14, RZ, RZ, R4 ;  /* 0x000000ffff0e0224 */ /* 0x004fc600078e0004 */
[----:B------:R-:W2:Y:S04]  /*11b00*/  LDL R4, [R1+0xda0] ;  /* 0x000da00001047983 */ /* 0x000ea80000100800 */
[----:B------:R0:W2:Y:S02]  /*11b10*/  @P0 LDG.E.U16 R13, [R14.64] ;  /* 0x000000060e0d0981 */ /* 0x0000a4000c1e1500 */
[----:B0-----:R-:W-:Y:S02]  /*11b20*/  @P1 IMAD.MOV.U32 R15, RZ, RZ, R12 ;  /* 0x000000ffff0f1224 */ /* 0x001fe400078e000c */
[----:B---3--:R-:W-:-:S05]  /*11b30*/  @P1 IMAD.MOV.U32 R14, RZ, RZ, R10 ;  /* 0x000000ffff0e1224 */ /* 0x008fca00078e000a */
[----:B------:R0:W3:Y:S04]  /*11b40*/  @P1 LDG.E.U16 R9, [R14.64] ;  /* 0x000000060e091981 */ /* 0x0000e8000c1e1500 */
[----:B----4-:R1:W-:Y:S04]  /*11b50*/  STL [R1+0x60], R17 ;  /* 0x0000601101007387 */ /* 0x0103e80000100800 */
[----:B-1----:R-:W4:Y:S01]  /*11b60*/  LDL R17, [R1+0xda8] ;  /* 0x000da80001117983 */ /* 0x002f220000100800 */
[----:B0-----:R-:W-:Y:S02]  /*11b70*/  @P1 IMAD.MOV.U32 R14, RZ, RZ, R6 ;  /* 0x000000ffff0e1224 */ /* 0x001fe400078e0006 */
[----:B------:R-:W-:Y:S01]  /*11b80*/  @P1 IMAD.MOV.U32 R15, RZ, RZ, R7 ;  /* 0x000000ffff0f1224 */ /* 0x000fe200078e0007 */
[----:B--2---:R0:W-:Y:S01]  /*11b90*/  STL [R1+0x5c], R13 ;  /* 0x00005c0d01007387 */ /* 0x0041e20000100800 */
[----:B------:R-:W2:Y:S02]  /*11ba0*/  LDL R12, [R1+0xdac] ;  /* 0x000dac00010c7983 */ /* 0x000ea40000100800 */
[----:B------:R-:W2:Y:S01]  /*11bb0*/  LDL R10, [R1+0xd98] ;  /* 0x000d9800010a7983 */ /* 0x000ea20000100800 */
[----:B0-----:R-:W2:Y:S01]  /*11bc0*/  LDL R13, [R1+0xda4] ;  /* 0x000da400010d7983 */ /* 0x001ea20000100800 */
[----:B------:R-:W-:Y:S03]  /*11bd0*/  STL [R1+0x78], R24 ;  /* 0x0000781801007387 */ /* 0x000fe60000100800 */
[----:B---3--:R0:W-:Y:S01]  /*11be0*/  STL [R1+0x54], R9 ;  /* 0x0000540901007387 */ /* 0x0081e20000100800 */
[----:B------:R-:W3:Y:S02]  /*11bf0*/  LDL R7, [R1+0x5dc] ;  /* 0x0005dc0001077983 */ /* 0x000ee40000100800 */
[----:B------:R-:W3:Y:S01]  /*11c00*/  LDL R6, [R1+0x5e0] ;  /* 0x0005e00001067983 */ /* 0x000ee20000100800 */
[----:B0-----:R-:W3:Y:S01]  /*11c10*/  LDL R9, [R1+0xdb0] ;  /* 0x000db00001097983 */ /* 0x001ee20000100800 */
[----:B------:R-:W-:-:S02]  /*11c20*/  PRMT R20, RZ, 0x7610, R20 ;  /* 0x00007610ff147816 */ /* 0x000fc40000000014 */
[----:B------:R-:W-:Y:S02]  /*11c30*/  PRMT R19, RZ, 0x7610, R19 ;  /* 0x00007610ff137816 */ /* 0x000fe40000000013 */
[----:B------:R-:W-:Y:S02]  /*11c40*/  ISETP.GT.AND P0, PT, R2, 0x3f, PT ;  /* 0x0000003f0200780c */ /* 0x000fe40003f04270 */
[----:B------:R0:W3:Y:S01]  /*11c50*/  @P1 LDG.E.U16 R20, [R14.64] ;  /* 0x000000060e141981 */ /* 0x0000e2000c1e1500 */
[----:B------:R-:W-:Y:S01]  /*11c60*/  PRMT R16, RZ, 0x7610, R16 ;  /* 0x00007610ff107816 */ /* 0x000fe20000000010 */
[----:B0-----:R-:W-:Y:S02]  /*11c70*/  @P1 IMAD.MOV.U32 R14, RZ, RZ, R4 ;  /* 0x000000ffff0e1224 */ /* 0x001fe400078e0004 */
[----:B------:R-:W-:-:S05]  /*11c80*/  @P1 IMAD.MOV.U32 R15, RZ, RZ, R5 ;  /* 0x000000ffff0f1224 */ /* 0x000fca00078e0005 */
[----:B------:R4:W3:Y:S01]  /*11c90*/  @P1 LDG.E.U16 R19, [R14.64] ;  /* 0x000000060e131981 */ /* 0x0008e2000c1e1500 */
[----:B------:R-:W-:Y:S01]  /*11ca0*/  PRMT R11, RZ, 0x7610, R11 ;  /* 0x00007610ff0b7816 */ /* 0x000fe2000000000b */
[----:B----4-:R-:W-:Y:S02]  /*11cb0*/  @P1 IMAD.MOV.U32 R14, RZ, RZ, R17 ;  /* 0x000000ffff0e1224 */ /* 0x010fe400078e0011 */
[----:B------:R-:W-:-:S05]  /*11cc0*/  @P1 IMAD.MOV.U32 R15, RZ, RZ, R18 ;  /* 0x000000ffff0f1224 */ /* 0x000fca00078e0012 */
[----:B------:R2:W4:Y:S01]  /*11cd0*/  @P1 LDG.E.U16 R16, [R14.64] ;  /* 0x000000060e101981 */ /* 0x000522000c1e1500 */
[----:B------:R-:W-:Y:S02]  /*11ce0*/  PRMT R8, RZ, 0x7610, R8 ;  /* 0x00007610ff087816 */ /* 0x000fe40000000008 */
[----:B------:R-:W-:Y:S01]  /*11cf0*/  PRMT R0, RZ, 0x7610, R0 ;  /* 0x00007610ff007816 */ /* 0x000fe20000000000 */
[----:B--2---:R-:W-:Y:S02]  /*11d00*/  @P0 IMAD.MOV.U32 R14, RZ, RZ, R12 ;  /* 0x000000ffff0e0224 */ /* 0x004fe400078e000c */
[----:B------:R-:W-:-:S05]  /*11d10*/  @P0 IMAD.MOV.U32 R15, RZ, RZ, R13 ;  /* 0x000000ffff0f0224 */ /* 0x000fca00078e000d */
[----:B------:R0:W2:Y:S02]  /*11d20*/  @P0 LDG.E.U16 R11, [R14.64] ;  /* 0x000000060e0b0981 */ /* 0x0000a4000c1e1500 */
[----:B0-----:R-:W-:Y:S02]  /*11d30*/  @P0 IMAD.MOV.U32 R15, RZ, RZ, R10 ;  /* 0x000000ffff0f0224 */ /* 0x001fe400078e000a */
[----:B---3--:R-:W-:-:S05]  /*11d40*/  @P0 IMAD.MOV.U32 R14, RZ, RZ, R9 ;  /* 0x000000ffff0e0224 */ /* 0x008fca00078e0009 */
[----:B------:R0:W3:Y:S02]  /*11d50*/  @P0 LDG.E.U16 R8, [R14.64] ;  /* 0x000000060e080981 */ /* 0x0000e4000c1e1500 */
[----:B0-----:R-:W-:Y:S02]  /*11d60*/  @P0 IMAD.MOV.U32 R14, RZ, RZ, R6 ;  /* 0x000000ffff0e0224 */ /* 0x001fe400078e0006 */
[----:B------:R-:W-:-:S05]  /*11d70*/  @P0 IMAD.MOV.U32 R15, RZ, RZ, R7 ;  /* 0x000000ffff0f0224 */ /* 0x000fca00078e0007 */
[----:B------:R-:W2:Y:S04]  /*11d80*/  @P0 LDG.E.U16 R0, [R14.64] ;  /* 0x000000060e000981 */ /* 0x000ea8000c1e1500 */
[----:B------:R-:W-:Y:S01]  /*11d90*/  STL [R1+0x70], R23 ;  /* 0x0000701701007387 */ /* 0x000fe20000100800 */
[----:B------:R-:W3:Y:S02]  /*11da0*/  LDL R5, [R1+0x5d4] ;  /* 0x0005d40001057983 */ /* 0x000ee40000100800 */
[----:B------:R-:W3:Y:S02]  /*11db0*/  LDL R4, [R1+0x5d8] ;  /* 0x0005d80001047983 */ /* 0x000ee40000100800 */
[----:B------:R-:W-:Y:S01]  /*11dc0*/  STL [R1+0x68], R22 ;  /* 0x0000681601007387 */ /* 0x000fe20000100800 */
[----:B--2---:R-:W-:Y:S01]  /*11dd0*/  STL [R1+0x2c], R0 ;  /* 0x00002c0001007387 */ /* 0x004fe20000100800 */
[----:B------:R-:W2:Y:S01]  /*11de0*/  LDL.LU R26, [R1+0x5ac] ;  /* 0x0005ac00011a7983 */ /* 0x000ea20000300800 */
[----:B------:R-:W-:Y:S01]  /*11df0*/  PRMT R3, RZ, 0x7610, R3 ;  /* 0x00007610ff037816 */ /* 0x000fe20000000003 */
[----:B---3--:R-:W-:-:S02]  /*11e00*/  @P0 IMAD.MOV.U32 R14, RZ, RZ, R4 ;  /* 0x000000ffff0e0224 */ /* 0x008fc400078e0004 */
[----:B------:R-:W-:-:S05]  /*11e10*/  @P0 IMAD.MOV.U32 R15, RZ, RZ, R5 ;  /* 0x000000ffff0f0224 */ /* 0x000fca00078e0005 */
[----:B------:R0:W3:Y:S04]  /*11e20*/  @P0 LDG.E.U16 R3, [R14.64] ;  /* 0x000000060e030981 */ /* 0x0000e8000c1e1500 */
[----:B------:R-:W1:Y:S04]  /*11e30*/  S2R R29, SR_TID.X ;  /* 0x00000000001d7919 */ /* 0x000e680000002100 */
[----:B------:R-:W0:Y:S01]  /*11e40*/  S2R R28, SR_TID.X ;  /* 0x00000000001c7919 */ /* 0x000e220000002100 */
[----:B------:R-:W-:Y:S06]  /*11e50*/  BAR.SYNC.DEFER_BLOCKING 0x0 ;  /* 0x0000000000007b1d */ /* 0x000fec0000010000 */
[----:B--2---:R2:W-:Y:S04]  /*11e60*/  STL [R1+0x1a9c], R26 ;  /* 0x001a9c1a01007387 */ /* 0x0045e80000100800 */
[----:B--2---:R-:W2:Y:S01]  /*11e70*/  LDL.LU R26, [R1+0x5b0] ;  /* 0x0005b000011a7983 */ /* 0x004ea20000300800 */
[----:B-1----:R-:W-:-:S04]  /*11e80*/  LOP3.LUT R0, R29, 0x3f, RZ, 0xc0, !PT ;  /* 0x0000003f1d007812 */ /* 0x002fc800078ec0ff */
[----:B------:R-:W-:Y:S02]  /*11e90*/  ISETP.GE.AND P0, PT, R0, R2, PT ;  /* 0x000000020000720c */ /* 0x000fe40003f06270 */
[----:B0-----:R-:W-:Y:S01]  /*11ea0*/  LOP3.LUT R28, R28, 0x3f, RZ, 0xc0, !PT ;  /* 0x0000003f1c1c7812 */ /* 0x001fe200078ec0ff */
[----:B--2---:R0:W-:Y:S04]  /*11eb0*/  STL [R1+0x1aa0], R26 ;  /* 0x001aa01a01007387 */ /* 0x0041e80000100800 */
[----:B0-----:R-:W2:Y:S01]  /*11ec0*/  LDL.LU R26, [R1+0x5b4] ;  /* 0x0005b400011a7983 */ /* 0x001ea20000300800 */
[----:B------:R-:W2:Y:S02]  /*11ed0*/  LDL.LU R29, [R1+0x5a8] ;  /* 0x0005a800011d7983 */ /* 0x000ea40000300800 */
[----:B------:R-:W-:Y:S02]  /*11ee0*/  STL [R1+0x4c], R20 ;  /* 0x00004c1401007387 */ /* 0x000fe40000100800 */
[----:B------:R-:W2:Y:S01]  /*11ef0*/  LDL.LU R2, [R1+0x534] ;  /* 0x0005340001027983 */ /* 0x000ea20000300800 */
[----:B------:R-:W2:Y:S01]  /*11f00*/  LDL.LU R14, [R1+0x530] ;  /* 0x00053000010e7983 */ /* 0x000ea20000300800 */
[----:B------:R-:W2:Y:S02]  /*11f10*/  LDL.LU R15, [R1+0x52c] ;  /* 0x00052c00010f7983 */ /* 0x000ea40000300800 */
[----:B---3--:R0:W-:Y:S02]  /*11f20*/  STL [R1+0x20], R3 ;  /* 0x0000200301007387 */ /* 0x0081e40000100800 */
[----:B0-----:R-:W3:Y:S01]  /*11f30*/  LDL.LU R3, [R1+0x528] ;  /* 0x0005280001037983 */ /* 0x001ee20000300800 */
[----:B------:R-:W-:Y:S02]  /*11f40*/  STL [R1+0x44], R19 ;  /* 0x0000441301007387 */ /* 0x000fe40000100800 */
[----:B------:R-:W3:Y:S02]  /*11f50*/  LDL.LU R4, [R1+0x4a4] ;  /* 0x0004a40001047983 */ /* 0x000ee40000300800 */
[----:B------:R-:W3:Y:S01]  /*11f60*/  LDL.LU R5, [R1+0x4a0] ;  /* 0x0004a00001057983 */ /* 0x000ee20000300800 */
[----:B------:R-:W3:Y:S01]  /*11f70*/  LDL.LU R6, [R1+0x49c] ;  /* 0x00049c0001067983 */ /* 0x000ee20000300800 */
[----:B------:R-:W3:Y:S02]  /*11f80*/  LDL.LU R7, [R1+0x498] ;  /* 0x0004980001077983 */ /* 0x000ee40000300800 */
[----:B----4-:R-:W-:Y:S02]  /*11f90*/  STL [R1+0x3c], R16 ;  /* 0x00003c1001007387 */ /* 0x010fe40000100800 */
[----:B------:R0:W-:Y:S02]  /*11fa0*/  STL [R1+0x30], R8 ;  /* 0x0000300801007387 */ /* 0x0001e40000100800 */
[----:B0-----:R-:W4:Y:S01]  /*11fb0*/  LDL.LU R8, [R1+0x424] ;  /* 0x0004240001087983 */ /* 0x001f220000300800 */
[----:B------:R-:W3:Y:S02]  /*11fc0*/  LDL.LU R9, [R1+0x420] ;  /* 0x0004200001097983 */ /* 0x000ee40000300800 */
[----:B------:R0:W-:Y:S02]  /*11fd0*/  STL [R1+0x34], R11 ;  /* 0x0000340b01007387 */ /* 0x0001e40000100800 */
[----:B------:R-:W3:Y:S01]  /*11fe0*/  LDL.LU R10, [R1+0x41c] ;  /* 0x00041c00010a7983 */ /* 0x000ee20000300800 */
[----:B------:R-:W3:Y:S04]  /*11ff0*/  LDL.LU R23, [R1+0x418] ;  /* 0x0004180001177983 */ /* 0x000ee80000300800 */
[----:B0-----:R-:W3:Y:S01]  /*12000*/  LDL.LU R11, [R1+0x3a4] ;  /* 0x0003a400010b7983 */ /* 0x001ee20000300800 */
[----:B------:R-:W3:Y:S02]  /*12010*/  LDL.LU R12, [R1+0x3a0] ;  /* 0x0003a000010c7983 */ /* 0x000ee40000300800 */
[----:B------:R-:W3:Y:S02]  /*12020*/  LDL.LU R13, [R1+0x39c] ;  /* 0x00039c00010d7983 */ /* 0x000ee40000300800 */
[----:B------:R-:W3:Y:S01]  /*12030*/  LDL.LU R16, [R1+0x398] ;  /* 0x0003980001107983 */ /* 0x000ee20000300800 */
[----:B------:R-:W3:Y:S01]  /*12040*/  LDL.LU R27, [R1+0x110] ;  /* 0x00011000011b7983 */ /* 0x000ee20000300800 */
[----:B------:R-:W3:Y:S02]  /*12050*/  LDL.LU R17, [R1+0x10c] ;  /* 0x00010c0001117983 */ /* 0x000ee40000300800 */
[----:B------:R-:W3:Y:S02]  /*12060*/  LDL.LU R18, [R1+0x108] ;  /* 0x0001080001127983 */ /* 0x000ee40000300800 */
[----:B------:R-:W3:Y:S02]  /*12070*/  LDL.LU R19, [R1+0x104] ;  /* 0x0001040001137983 */ /* 0x000ee40000300800 */
[----:B------:R-:W-:Y:S01]  /*12080*/  IMAD.SHL.U32 R28, R28, 0x2, RZ ;  /* 0x000000021c1c7824 */ /* 0x000fe200078e00ff */
[----:B------:R-:W3:Y:S01]  /*12090*/  LDL.LU R20, [R1+0xb0] ;  /* 0x0000b00001147983 */ /* 0x000ee20000300800 */
[----:B------:R-:W3:Y:S02]  /*120a0*/  LDL.LU R0, [R1+0xa8] ;  /* 0x0000a80001007983 */ /* 0x000ee40000300800 */
[----:B------:R-:W3:Y:S02]  /*120b0*/  LDL.LU R21, [R1+0xa4] ;  /* 0x0000a40001157983 */ /* 0x000ee40000300800 */
[----:B------:R-:W3:Y:S01]  /*120c0*/  LDL.LU R22, [R1+0x8c] ;  /* 0x00008c0001167983 */ /* 0x000ee20000300800 */
[----:B------:R-:W3:Y:S01]  /*120d0*/  LDL.LU R24, [R1+0x4] ;  /* 0x0000040001187983 */ /* 0x000ee20000300800 */
[----:B------:R-:W3:Y:S03]  /*120e0*/  LDL.LU R25, [R1] ;  /* 0x0000000001197983 */ /* 0x000ee60000300800 */
[----:B--2---:R0:W-:Y:S04]  /*120f0*/  STS.U16 [R28], R26 ;  /* 0x0000001a1c007388 */ /* 0x0041e80000000400 */
[----:B0-----:R-:W2:Y:S04]  /*12100*/  LDL.LU R26, [R1+0x1aa0] ;  /* 0x001aa000011a7983 */ /* 0x001ea80000300800 */
[----:B--2---:R0:W-:Y:S04]  /*12110*/  STS.U16 [R28+0x80], R26 ;  /* 0x0000801a1c007388 */ /* 0x0041e80000000400 */
[----:B0-----:R-:W2:Y:S04]  /*12120*/  LDL.LU R26, [R1+0x1a9c] ;  /* 0x001a9c00011a7983 */ /* 0x001ea80000300800 */
[----:B------:R-:W-:Y:S04]  /*12130*/  STS.U16 [R28+0x180], R29 ;  /* 0x0001801d1c007388 */ /* 0x000fe80000000400 */
[----:B---3--:R-:W-:Y:S04]  /*12140*/  STS.U16 [R28+0x6100], R21 ;  /* 0x006100151c007388 */ /* 0x008fe80000000400 */
[----:B------:R-:W-:Y:S04]  /*12150*/  STS.U16 [R28+0x6180], R22 ;  /* 0x006180161c007388 */ /* 0x000fe80000000400 */
        /* <DEDUP_REMOVED lines=9> */
[----:B----4-:R-:W-:Y:S04]  /*121f0*/  STS.U16 [R28+0x3000], R8 ;  /* 0x003000081c007388 */ /* 0x010fe80000000400 */
[----:B--2---:R0:W-:Y:S04]  /*12200*/  STS.U16 [R28+0x100], R26 ;  /* 0x0001001a1c007388 */ /* 0x0041e80000000400 */
[----:B0-----:R-:W2:Y:S01]  /*12210*/  LDL.LU R26, [R1+0x1a98] ;  /* 0x001a9800011a7983 */ /* 0x001ea20000300800 */
[----:B------:R-:W3:Y:S02]  /*12220*/  LDL.LU R29, [R1+0x1a94] ;  /* 0x001a9400011d7983 */ /* 0x000ee40000300800 */
[----:B------:R-:W4:Y:S02]  /*12230*/  LDL.LU R21, [R1+0x5a4] ;  /* 0x0005a40001157983 */ /* 0x000f240000300800 */
[----:B------:R-:W4:Y:S01]  /*12240*/  LDL.LU R22, [R1+0x5a0] ;  /* 0x0005a00001167983 */ /* 0x000f220000300800 */
[----:B------:R-:W4:Y:S01]  /*12250*/  LDL.LU R24, [R1+0x59c] ;  /* 0x00059c0001187983 */ /* 0x000f220000300800 */
[----:B------:R-:W4:Y:S02]  /*12260*/  LDL.LU R25, [R1+0x598] ;  /* 0x0005980001197983 */ /* 0x000f240000300800 */
[----:B------:R-:W4:Y:S02]  /*12270*/  LDL.LU R14, [R1+0x518] ;  /* 0x00051800010e7983 */ /* 0x000f240000300800 */
[----:B------:R-:W4:Y:S01]  /*12280*/  LDL.LU R15, [R1+0x494] ;  /* 0x00049400010f7983 */ /* 0x000f220000300800 */
[----:B------:R-:W4:Y:S01]  /*12290*/  LDL.LU R3, [R1+0x490] ;  /* 0x0004900001037983 */ /* 0x000f220000300800 */
[----:B------:R-:W4:Y:S02]  /*122a0*/  LDL.LU R4, [R1+0x48c] ;  /* 0x00048c0001047983 */ /* 0x000f240000300800 */
[----:B------:R-:W4:Y:S02]  /*122b0*/  LDL.LU R5, [R1+0x488] ;  /* 0x0004880001057983 */ /* 0x000f240000300800 */
[----:B------:R-:W4:Y:S01]  /*122c0*/  LDL.LU R6, [R1+0x414] ;  /* 0x0004140001067983 */ /* 0x000f220000300800 */
[----:B------:R-:W4:Y:S04]  /*122d0*/  LDL.LU R7, [R1+0x410] ;  /* 0x0004100001077983 */ /* 0x000f280000300800 */
[----:B------:R0:W-:Y:S01]  /*122e0*/  STS.U16 [R28+0x3080], R9 ;  /* 0x003080091c007388 */ /* 0x0001e20000000400 */
[----:B------:R-:W4:Y:S03]  /*122f0*/  LDL.LU R8, [R1+0x40c] ;  /* 0x00040c0001087983 */ /* 0x000f260000300800 */
[----:B------:R1:W-:Y:S04]  /*12300*/  STS.U16 [R28+0x3100], R10 ;  /* 0x0031000a1c007388 */ /* 0x0003e80000000400 */
[----:B------:R1:W-:Y:S04]  /*12310*/  STS.U16 [R28+0x3180], R23 ;  /* 0x003180171c007388 */ /* 0x0003e80000000400 */
[----:B------:R1:W-:Y:S04]  /*12320*/  STS.U16 [R28+0x4000], R11 ;  /* 0x0040000b1c007388 */ /* 0x0003e80000000400 */
[----:B------:R1:W-:Y:S04]  /*12330*/  STS.U16 [R28+0x4080], R12 ;  /* 0x0040800c1c007388 */ /* 0x0003e80000000400 */
[----:B------:R1:W-:Y:S04]  /*12340*/  STS.U16 [R28+0x4100], R13 ;  /* 0x0041000d1c007388 */ /* 0x0003e80000000400 */
[----:B0-----:R-:W4:Y:S01]  /*12350*/  LDL.LU R9, [R1+0x408] ;  /* 0x0004080001097983 */ /* 0x001f220000300800 */
[----:B-1----:R-:W4:Y:S02]  /*12360*/  LDL.LU R10, [R1+0x394] ;  /* 0x00039400010a7983 */ /* 0x002f240000300800 */
[----:B------:R-:W4:Y:S01]  /*12370*/  LDL.LU R23, [R1+0x390] ;  /* 0x0003900001177983 */ /* 0x000f220000300800 */
[----:B------:R-:W4:Y:S01]  /*12380*/  LDL.LU R11, [R1+0x36c] ;  /* 0x00036c00010b7983 */ /* 0x000f220000300800 */
[----:B------:R-:W4:Y:S03]  /*12390*/  LDL.LU R12, [R1+0x368] ;  /* 0x00036800010c7983 */ /* 0x000f260000300800 */
        /* <DEDUP_REMOVED lines=15> */
[----:B0-----:R-:W4:Y:S01]  /*12490*/  LDL.LU R0, [R1+0x6c] ;  /* 0x00006c0001007983 */ /* 0x001f220000300800 */
[----:B-1----:R-:W-:-:S03]  /*124a0*/  LOP3.LUT R2, R28, 0x10, RZ, 0x3c, !PT ;  /* 0x000000101c027812 */ /* 0x002fc600078e3cff */
[----:B--2---:R-:W-:Y:S04]  /*124b0*/  STS.U16 [R28+0x7180], R26 ;  /* 0x0071801a1c007388 */ /* 0x004fe80000000400 */
[----:B---3--:R-:W-:Y:S04]  /*124c0*/  STS.U16 [R28+0x7100], R29 ;  /* 0x0071001d1c007388 */ /* 0x008fe80000000400 */
[----:B------:R0:W-:Y:S04]  /*124d0*/  STL [R1+0x19fc], R29 ;  /* 0x0019fc1d01007387 */ /* 0x0001e80000100800 */
[----:B0-----:R-:W2:Y:S01]  /*124e0*/  LDL.LU R29, [R1+0x51c] ;  /* 0x00051c00011d7983 */ /* 0x001ea20000300800 */
[----:B------:R-:W3:Y:S02]  /*124f0*/  LDL.LU R28, [R1+0x524] ;  /* 0x00052400011c7983 */ /* 0x000ee40000300800 */
[----:B------:R0:W-:Y:S02]  /*12500*/  STL [R1+0x1a00], R26 ;  /* 0x001a001a01007387 */ /* 0x0001e40000100800 */
[----:B0-----:R-:W2:Y:S01]  /*12510*/  LDL.LU R26, [R1+0x520] ;  /* 0x00052000011a7983 */ /* 0x001ea20000300800 */
[----:B----4-:R0:W-:Y:S03]  /*12520*/  STS.U16 [R2+0x200], R21 ;  /* 0x0002001502007388 */ /* 0x0101e60000000400 */
[----:B------:R1:W-:Y:S01]  /*12530*/  STS.U16 [R2+0x280], R22 ;  /* 0x0002801602007388 */ /* 0x0003e20000000400 */
[----:B------:R4:W-:Y:S03]  /*12540*/  STS.U16 [R2+0x300], R24 ;  /* 0x0003001802007388 */ /* 0x0009e60000000400 */
[----:B------:R4:W-:Y:S04]  /*12550*/  STS.U16 [R2+0x380], R25 ;  /* 0x0003801902007388 */ /* 0x0009e80000000400 */
[----:B0-----:R-:W2:Y:S01]  /*12560*/  LDL.LU R21, [R1+0x1a90] ;  /* 0x001a900001157983 */ /* 0x001ea20000300800 */
[----:B-1----:R-:W2:Y:S02]  /*12570*/  LDL.LU R22, [R1+0x1a8c] ;  /* 0x001a8c0001167983 */ /* 0x002ea40000300800 */
[----:B----4-:R-:W4:Y:S02]  /*12580*/  LDL.LU R24, [R1+0x1a88] ;  /* 0x001a880001187983 */ /* 0x010f240000300800 */
[----:B------:R-:W4:Y:S01]  /*12590*/  LDL.LU R25, [R1+0x1a84] ;  /* 0x001a840001197983 */ /* 0x000f220000300800 */
[----:B---3--:R-:W-:Y:S04]  /*125a0*/  STS.U16 [R2+0x1200], R28 ;  /* 0x0012001c02007388 */ /* 0x008fe80000000400 */
[----:B--2---:R-:W-:Y:S01]  /*125b0*/  STS.U16 [R2+0x1280], R26 ;  /* 0x0012801a02007388 */ /* 0x004fe20000000400 */
[----:B------:R-:W-:Y:S02]  /*125c0*/  STS.U16 [R2+0x1300], R29 ;  /* 0x0013001d02007388 */ /* 0x000fe40000000400 */
[----:B------:R-:W-:Y:S02]  /*125d0*/  STS.U16 [R2+0x1380], R14 ;  /* 0x0013800e02007388 */ /* 0x000fe40000000400 */
[----:B------:R-:W-:Y:S01]  /*125e0*/  STS.U16 [R2+0x2200], R15 ;  /* 0x0022000f02007388 */ /* 0x000fe20000000400 */
[----:B------:R-:W-:Y:S01]  /*125f0*/  STS.U16 [R2+0x2280], R3 ;  /* 0x0022800302007388 */ /* 0x000fe20000000400 */
        /* <DEDUP_REMOVED lines=13> */
[----:B------:R0:W-:Y:S02]  /*126d0*/  STS.U16 [R2+0x5380], R17 ;  /* 0x0053801102007388 */ /* 0x0001e40000000400 */
[----:B0-----:R-:W2:Y:S04]  /*126e0*/  LDL.LU R17, [R1+0x594] ;  /* 0x0005940001117983 */ /* 0x001ea80000300800 */
[----:B------:R-:W0:Y:S01]  /*126f0*/  S2R R28, SR_TID.X ;  /* 0x00000000001c7919 */ /* 0x000e220000002100 */
[----:B------:R-:W-:Y:S02]  /*12700*/  STS.U16 [R2+0x6200], R18 ;  /* 0x0062001202007388 */ /* 0x000fe40000000400 */
[----:B------:R-:W-:Y:S02]  /*12710*/  STS.U16 [R2+0x6280], R19 ;  /* 0x0062801302007388 */ /* 0x000fe40000000400 */
[----:B------:R-:W-:Y:S01]  /*12720*/  STS.U16 [R2+0x6300], R20 ;  /* 0x0063001402007388 */ /* 0x000fe20000000400 */
[----:B------:R1:W-:Y:S01]  /*12730*/  STS.U16 [R2+0x6380], R0 ;  /* 0x0063800002007388 */ /* 0x0003e20000000400 */
[----:B0-----:R-:W-:-:S05]  /*12740*/  LOP3.LUT R28, R28, 0x3f, RZ, 0xc0, !PT ;  /* 0x0000003f1c1c7812 */ /* 0x001fca00078ec0ff */
[----:B------:R-:W-:-:S05]  /*12750*/  IMAD.SHL.U32 R28, R28, 0x2, RZ ;  /* 0x000000021c1c7824 */ /* 0x000fca00078e00ff */
[C---:B-1----:R-:W-:Y:S01]  /*12760*/  LOP3.LUT R2, R28.reuse, 0x20, RZ, 0x3c, !PT ;  /* 0x000000201c027812 */ /* 0x042fe200078e3cff */
[----:B--2---:R0:W-:Y:S01]  /*12770*/  STL [R1+0x1a80], R17 ;  /* 0x001a801101007387 */ /* 0x0041e20000100800 */
[----:B------:R-:W2:Y:S02]  /*12780*/  LDL.LU R18, [R1+0x590] ;  /* 0x0005900001127983 */ /* 0x000ea40000300800 */
[----:B------:R-:W3:Y:S02]  /*12790*/  LDL.LU R19, [R1+0x58c] ;  /* 0x00058c0001137983 */ /* 0x000ee40000300800 */
[----:B------:R-:W2:Y:S01]  /*127a0*/  LDL.LU R20, [R1+0x588] ;  /* 0x0005880001147983 */ /* 0x000ea20000300800 */
[----:B------:R-:W2:Y:S01]  /*127b0*/  LDL.LU R26, [R1+0x47c] ;  /* 0x00047c00011a7983 */ /* 0x000ea20000300800 */
[----:B------:R-:W2:Y:S02]  /*127c0*/  LDL.LU R29, [R1+0x474] ;  /* 0x00047400011d7983 */ /* 0x000ea40000300800 */
[----:B------:R-:W2:Y:S02]  /*127d0*/  LDL.LU R14, [R1+0x46c] ;  /* 0x00046c00010e7983 */ /* 0x000ea40000300800 */
        /* <DEDUP_REMOVED lines=11> */
[----:B------:R-:W2:Y:S01]  /*12890*/  LDL.LU R12, [R1+0xe4] ;  /* 0x0000e400010c7983 */ /* 0x000ea20000300800 */
[----:B0-----:R-:W-:Y:S01]  /*128a0*/  LOP3.LUT R17, R28, 0x10, RZ, 0x3c, !PT ;  /* 0x000000101c117812 */ /* 0x001fe200078e3cff */
[----:B------:R-:W2:Y:S01]  /*128b0*/  LDL.LU R13, [R1+0x64] ;  /* 0x00006400010d7983 */ /* 0x000ea20000300800 */
[----:B------:R-:W2:Y:S02]  /*128c0*/  LDL.LU R16, [R1+0x58] ;  /* 0x0000580001107983 */ /* 0x000ea40000300800 */
[----:B------:R-:W2:Y:S02]  /*128d0*/  LDL.LU R27, [R1+0x50] ;  /* 0x00005000011b7983 */ /* 0x000ea40000300800 */
[----:B------:R-:W2:Y:S01]  /*128e0*/  LDL.LU R0, [R1+0x48] ;  /* 0x0000480001007983 */ /* 0x000ea20000300800 */
[----:B----4-:R-:W-:Y:S04]  /*128f0*/  STS.U16 [R17+0x7200], R25 ;  /* 0x0072001911007388 */ /* 0x010fe80000000400 */
[----:B------:R0:W-:Y:S01]  /*12900*/  STL [R1+0x1a04], R25 ;  /* 0x001a041901007387 */ /* 0x0001e20000100800 */
[----:B------:R-:W-:Y:S02]  /*12910*/  STS.U16 [R17+0x7280], R24 ;  /* 0x0072801811007388 */ /* 0x000fe40000000400 */
[----:B------:R-:W-:Y:S02]  /*12920*/  STS.U16 [R17+0x7300], R22 ;  /* 0x0073001611007388 */ /* 0x000fe40000000400 */
[----:B------:R-:W-:Y:S01]  /*12930*/  STS.U16 [R17+0x7380], R21 ;  /* 0x0073801511007388 */ /* 0x000fe20000000400 */
[----:B0-----:R-:W4:Y:S01]  /*12940*/  LDL.LU R25, [R1+0x484] ;  /* 0x0004840001197983 */ /* 0x001f220000300800 */
[----:B------:R0:W-:Y:S03]  /*12950*/  STL [R1+0x1a24], R24 ;  /* 0x001a241801007387 */ /* 0x0001e60000100800 */
[----:B0-----:R-:W2:Y:S01]  /*12960*/  LDL.LU R24, [R1+0x4fc] ;  /* 0x0004fc0001187983 */ /* 0x001ea20000300800 */
[----:B------:R-:W2:Y:S02]  /*12970*/  LDL.LU R28, [R1+0x514] ;  /* 0x00051400011c7983 */ /* 0x000ea40000300800 */
[----:B------:R0:W-:Y:S02]  /*12980*/  STL [R1+0x1a28], R22 ;  /* 0x001a281601007387 */ /* 0x0001e40000100800 */
[----:B0-----:R-:W2:Y:S01]  /*12990*/  LDL.LU R22, [R1+0x504] ;  /* 0x0005040001167983 */ /* 0x001ea20000300800 */
[----:B------:R-:W2:Y:S02]  /*129a0*/  LDL.LU R17, [R1+0x1a80] ;  /* 0x001a800001117983 */ /* 0x000ea40000300800 */
[----:B------:R0:W-:Y:S02]  /*129b0*/  STL [R1+0x1a2c], R21 ;  /* 0x001a2c1501007387 */ /* 0x0001e40000100800 */
[----:B0-----:R-:W4:Y:S04]  /*129c0*/  LDL.LU R21, [R1+0x50c] ;  /* 0x00050c0001157983 */ /* 0x001f280000300800 */
[----:B--2---:R0:W-:Y:S01]  /*129d0*/  STS.U16 [R2+0x400], R17 ;  /* 0x0004001102007388 */ /* 0x0041e20000000400 */
[----:B------:R1:W-:Y:S02]  /*129e0*/  STS.U16 [R2+0x480], R18 ;  /* 0x0004801202007388 */ /* 0x0003e40000000400 */
[----:B---3--:R2:W-:Y:S02]  /*129f0*/  STS.U16 [R2+0x500], R19 ;  /* 0x0005001302007388 */ /* 0x0085e40000000400 */
[----:B------:R2:W-:Y:S01]  /*12a00*/  STS.U16 [R2+0x580], R20 ;  /* 0x0005801402007388 */ /* 0x0005e20000000400 */
[----:B------:R-:W-:Y:S04]  /*12a10*/  STS.U16 [R2+0x1400], R28 ;  /* 0x0014001c02007388 */ /* 0x000fe80000000400 */
[----:B0-----:R-:W3:Y:S04]  /*12a20*/  LDL.LU R17, [R1+0x1a7c] ;  /* 0x001a7c0001117983 */ /* 0x001ee80000300800 */
[----:B----4-:R-:W-:Y:S01]  /*12a30*/  STS.U16 [R2+0x1480], R21 ;  /* 0x0014801502007388 */ /* 0x010fe20000000400 */
        /* <DEDUP_REMOVED lines=13> */
[----:B------:R-:W-:Y:S01]  /*12b10*/  STS.U16 [R2+0x4580], R9 ;  /* 0x0045800902007388 */ /* 0x000fe20000000400 */
[----:B-1----:R-:W4:Y:S01]  /*12b20*/  LDL.LU R18, [R1+0x1a78] ;  /* 0x001a780001127983 */ /* 0x002f220000300800 */
[----:B------:R-:W-:Y:S02]  /*12b30*/  STS.U16 [R2+0x5400], R10 ;  /* 0x0054000a02007388 */ /* 0x000fe40000000400 */
[----:B--2---:R-:W2:Y:S02]  /*12b40*/  LDL.LU R19, [R1+0x1a74] ;  /* 0x001a740001137983 */ /* 0x004ea40000300800 */
[----:B------:R-:W-:Y:S01]  /*12b50*/  STS.U16 [R2+0x5480], R23 ;  /* 0x0054801702007388 */ /* 0x000fe20000000400 */
[----:B------:R-:W2:Y:S04]  /*12b60*/  LDL.LU R20, [R1+0x1a70] ;  /* 0x001a700001147983 */ /* 0x000ea80000300800 */
[----:B------:R0:W-:Y:S04]  /*12b70*/  STS.U16 [R2+0x5500], R11 ;  /* 0x0055000b02007388 */ /* 0x0001e80000000400 */
[----:B0-----:R-:W2:Y:S04]  /*12b80*/  LDL.LU R11, [R1+0x584] ;  /* 0x00058400010b7983 */ /* 0x001ea80000300800 */
[----:B------:R-:W0:Y:S01]  /*12b90*/  S2R R28, SR_TID.X ;  /* 0x00000000001c7919 */ /* 0x000e220000002100 */
[----:B------:R-:W-:Y:S02]  /*12ba0*/  STS.U16 [R2+0x5580], R12 ;  /* 0x0055800c02007388 */ /* 0x000fe40000000400 */
[----:B------:R-:W-:Y:S02]  /*12bb0*/  STS.U16 [R2+0x6400], R13 ;  /* 0x0064000d02007388 */ /* 0x000fe40000000400 */
[----:B------:R-:W-:Y:S01]  /*12bc0*/  STS.U16 [R2+0x6480], R16 ;  /* 0x0064801002007388 */ /* 0x000fe20000000400 */
[----:B------:R-:W-:Y:S01]  /*12bd0*/  STS.U16 [R2+0x6500], R27 ;  /* 0x0065001b02007388 */ /* 0x000fe20000000400 */
[----:B------:R1:W-:Y:S01]  /*12be0*/  STS.U16 [R2+0x6580], R0 ;  /* 0x0065800002007388 */ /* 0x0003e20000000400 */
[----:B0-----:R-:W-:-:S05]  /*12bf0*/  LOP3.LUT R28, R28, 0x3f, RZ, 0xc0, !PT ;  /* 0x0000003f1c1c7812 */ /* 0x001fca00078ec0ff */
[----:B------:R-:W-:-:S05]  /*12c00*/  IMAD.SHL.U32 R28, R28, 0x2, RZ ;  /* 0x000000021c1c7824 */ /* 0x000fca00078e00ff */
[C---:B-1----:R-:W-:Y:S01]  /*12c10*/  LOP3.LUT R2, R28.reuse, 0x30, RZ, 0x3c, !PT ;  /* 0x000000301c027812 */ /* 0x042fe200078e3cff */
[----:B--2---:R0:W-:Y:S01]  /*12c20*/  STL [R1+0x1a6c], R11 ;  /* 0x001a6c0b01007387 */ /* 0x0041e20000100800 */
        /* <DEDUP_REMOVED lines=23> */
[----:B------:R-:W-:Y:S04]  /*12da0*/  STS.U16 [R11+0x7400], R20 ;  /* 0x007400140b007388 */ /* 0x000fe80000000400 */
[----:B------:R0:W-:Y:S01]  /*12db0*/  STL [R1+0x1a30], R20 ;  /* 0x001a301401007387 */ /* 0x0001e20000100800 */
[----:B------:R-:W-:Y:S02]  /*12dc0*/  STS.U16 [R11+0x7480], R19 ;  /* 0x007480130b007388 */ /* 0x000fe40000000400 */
[----:B----4-:R-:W-:Y:S02]  /*12dd0*/  STS.U16 [R11+0x7500], R18 ;  /* 0x007500120b007388 */ /* 0x010fe40000000400 */
[----:B---3--:R-:W-:Y:S01]  /*12de0*/  STS.U16 [R11+0x7580], R17 ;  /* 0x007580110b007388 */ /* 0x008fe20000000400 */
[----:B0-----:R-:W3:Y:S01]  /*12df0*/  LDL.LU R20, [R1+0x464] ;  /* 0x0004640001147983 */ /* 0x001ee20000300800 */
[----:B------:R0:W-:Y:S03]  /*12e00*/  STL [R1+0x1a34], R19 ;  /* 0x001a341301007387 */ /* 0x0001e60000100800 */
[----:B0-----:R-:W4:Y:S01]  /*12e10*/  LDL.LU R19, [R1+0x4dc] ;  /* 0x0004dc0001137983 */ /* 0x001f220000300800 */
[----:B------:R-:W2:Y:S02]  /*12e20*/  LDL.LU R28, [R1+0x4f4] ;  /* 0x0004f400011c7983 */ /* 0x000ea40000300800 */
[----:B------:R0:W-:Y:S02]  /*12e30*/  STL [R1+0x1a38], R18 ;  /* 0x001a381201007387 */ /* 0x0001e40000100800 */
[----:B0-----:R-:W2:Y:S01]  /*12e40*/  LDL.LU R18, [R1+0x4e4] ;  /* 0x0004e40001127983 */ /* 0x001ea20000300800 */
[----:B------:R-:W2:Y:S02]  /*12e50*/  LDL.LU R11, [R1+0x1a6c] ;  /* 0x001a6c00010b7983 */ /* 0x000ea40000300800 */
[----:B------:R0:W-:Y:S02]  /*12e60*/  STL [R1+0x1a3c], R17 ;  /* 0x001a3c1101007387 */ /* 0x0001e40000100800 */
[----:B0-----:R-:W3:Y:S04]  /*12e70*/  LDL.LU R17, [R1+0x4ec] ;  /* 0x0004ec0001117983 */ /* 0x001ee80000300800 */
[----:B--2---:R0:W-:Y:S01]  /*12e80*/  STS.U16 [R2+0x600], R11 ;  /* 0x0006000b02007388 */ /* 0x0041e20000000400 */
[----:B------:R1:W-:Y:S02]  /*12e90*/  STS.U16 [R2+0x680], R12 ;  /* 0x0006800c02007388 */ /* 0x0003e40000000400 */
[----:B------:R4:W-:Y:S02]  /*12ea0*/  STS.U16 [R2+0x700], R13 ;  /* 0x0007000d02007388 */ /* 0x0009e40000000400 */
[----:B------:R1:W-:Y:S01]  /*12eb0*/  STS.U16 [R2+0x780], R16 ;  /* 0x0007801002007388 */ /* 0x0003e20000000400 */
[----:B------:R-:W-:Y:S04]  /*12ec0*/  STS.U16 [R2+0x1600], R28 ;  /* 0x0016001c02007388 */ /* 0x000fe80000000400 */
[----:B0-----:R-:W2:Y:S04]  /*12ed0*/  LDL.LU R11, [R1+0x1a68] ;  /* 0x001a6800010b7983 */ /* 0x001ea80000300800 */
[----:B---3--:R-:W-:Y:S01]  /*12ee0*/  STS.U16 [R2+0x1680], R17 ;  /* 0x0016801102007388 */ /* 0x008fe20000000400 */
[----:B------:R-:W-:Y:S02]  /*12ef0*/  STS.U16 [R2+0x1700], R18 ;  /* 0x0017001202007388 */ /* 0x000fe40000000400 */
[----:B----4-:R-:W-:Y:S02]  /*12f00*/  STS.U16 [R2+0x1780], R19 ;  /* 0x0017801302007388 */ /* 0x010fe40000000400 */
        /* <DEDUP_REMOVED lines=10> */
[----:B------:R-:W-:Y:S03]  /*12fb0*/  STS.U16 [R2+0x4700], R4 ;  /* 0x0047000402007388 */ /* 0x000fe60000000400 */
[----:B-1----:R-:W3:Y:S01]  /*12fc0*/  LDL.LU R12, [R1+0x1a64] ;  /* 0x001a6400010c7983 */ /* 0x002ee20000300800 */
[----:B------:R-:W-:Y:S02]  /*12fd0*/  STS.U16 [R2+0x4780], R5 ;  /* 0x0047800502007388 */ /* 0x000fe40000000400 */
[----:B------:R-:W4:Y:S02]  /*12fe0*/  LDL.LU R13, [R1+0x1a60] ;  /* 0x001a6000010d7983 */ /* 0x000f240000300800 */
[----:B------:R-:W-:Y:S01]  /*12ff0*/  STS.U16 [R2+0x5600], R6 ;  /* 0x0056000602007388 */ /* 0x000fe20000000400 */
[----:B------:R-:W2:Y:S04]  /*13000*/  LDL.LU R16, [R1+0x1a5c] ;  /* 0x001a5c0001107983 */ /* 0x000ea80000300800 */
[----:B------:R0:W-:Y:S04]  /*13010*/  STS.U16 [R2+0x5680], R7 ;  /* 0x0056800702007388 */ /* 0x0001e80000000400 */
[----:B0-----:R-:W2:Y:S04]  /*13020*/  LDL.LU R7, [R1+0x55c] ;  /* 0x00055c0001077983 */ /* 0x001ea80000300800 */
[----:B--2---:R0:W-:Y:S04]  /*13030*/  STL [R1+0x1a50], R7 ;  /* 0x001a500701007387 */ /* 0x0041e80000100800 */
[----:B0-----:R-:W2:Y:S04]  /*13040*/  LDL.LU R7, [R1+0x560] ;  /* 0x0005600001077983 */ /* 0x001ea80000300800 */
[----:B------:R-:W0:Y:S04]  /*13050*/  S2R R28, SR_TID.X ;  /* 0x00000000001c7919 */ /* 0x000e280000002100 */
[----:B--2---:R1:W-:Y:S04]  /*13060*/  STL [R1+0x1a54], R7 ;  /* 0x001a540701007387 */ /* 0x0043e80000100800 */
[----:B-1----:R-:W2:Y:S01]  /*13070*/  LDL.LU R7, [R1+0x564] ;  /* 0x0005640001077983 */ /* 0x002ea20000300800 */
[----:B------:R-:W-:Y:S02]  /*13080*/  STS.U16 [R2+0x5700], R8 ;  /* 0x0057000802007388 */ /* 0x000fe40000000400 */
[----:B------:R-:W-:Y:S02]  /*13090*/  STS.U16 [R2+0x5780], R9 ;  /* 0x0057800902007388 */ /* 0x000fe40000000400 */
[----:B------:R-:W-:Y:S01]  /*130a0*/  STS.U16 [R2+0x6600], R10 ;  /* 0x0066000a02007388 */ /* 0x000fe20000000400 */
[----:B------:R-:W-:Y:S01]  /*130b0*/  STS.U16 [R2+0x6680], R23 ;  /* 0x0066801702007388 */ /* 0x000fe20000000400 */
[----:B------:R-:W-:Y:S01]  /*130c0*/  STS.U16 [R2+0x6700], R27 ;  /* 0x0067001b02007388 */ /* 0x000fe20000000400 */
[----:B0-----:R-:W-:Y:S01]  /*130d0*/  LOP3.LUT R28, R28, 0x3f, RZ, 0xc0, !PT ;  /* 0x0000003f1c1c7812 */ /* 0x001fe200078ec0ff */
[----:B------:R0:W-:Y:S04]  /*130e0*/  STS.U16 [R2+0x6780], R0 ;  /* 0x0067800002007388 */ /* 0x0001e80000000400 */
[----:B------:R-:W-:-:S05]  /*130f0*/  IMAD.SHL.U32 R28, R28, 0x2, RZ ;  /* 0x000000021c1c7824 */ /* 0x000fca00078e00ff */
[C---:B0-----:R-:W-:Y:S01]  /*13100*/  LOP3.LUT R2, R28.reuse, 0x40, RZ, 0x3c, !PT ;  /* 0x000000401c027812 */ /* 0x041fe200078e3cff */
        /* <DEDUP_REMOVED lines=17> */
[----:B0-----:R-:W-:Y:S01]  /*13220*/  LOP3.LUT R7, R28, 0x30, RZ, 0x3c, !PT ;  /* 0x000000301c077812 */ /* 0x001fe200078e3cff */
[----:B------:R-:W2:Y:S02]  /*13230*/  LDL.LU R15, [R1+0xcc] ;  /* 0x0000cc00010f7983 */ /* 0x000ea40000300800 */
[----:B------:R-:W2:Y:S01]  /*13240*/  LDL.LU R3, [R1+0xc8] ;  /* 0x0000c80001037983 */ /* 0x000ea20000300800 */
[----:B------:R-:W2:Y:S01]  /*13250*/  LDL.LU R4, [R1+0xc4] ;  /* 0x0000c40001047983 */ /* 0x000ea20000300800 */
[----:B------:R-:W2:Y:S02]  /*13260*/  LDL.LU R5, [R1+0x1c] ;  /* 0x00001c0001057983 */ /* 0x000ea40000300800 */
[----:B------:R-:W2:Y:S01]  /*13270*/  LDL.LU R6, [R1+0x18] ;  /* 0x0000180001067983 */ /* 0x000ea20000300800 */
[----:B------:R-:W-:Y:S01]  /*13280*/  STS.U16 [R7+0x7600], R16 ;  /* 0x0076001007007388 */ /* 0x000fe20000000400 */
[----:B------:R-:W2:Y:S02]  /*13290*/  LDL.LU R23, [R1+0x14] ;  /* 0x0000140001177983 */ /* 0x000ea40000300800 */
[----:B----4-:R-:W-:Y:S02]  /*132a0*/  STS.U16 [R7+0x7680], R13 ;  /* 0x0076800d07007388 */ /* 0x010fe40000000400 */
[----:B------:R-:W4:Y:S01]  /*132b0*/  LDL.LU R28, [R1+0x4cc] ;  /* 0x0004cc00011c7983 */ /* 0x000f220000300800 */
[----:B---3--:R0:W-:Y:S01]  /*132c0*/  STS.U16 [R7+0x7700], R12 ;  /* 0x0077000c07007388 */ /* 0x0081e20000000400 */
[----:B------:R1:W-:Y:S03]  /*132d0*/  STS.U16 [R7+0x7780], R11 ;  /* 0x0077800b07007388 */ /* 0x0003e60000000400 */
[----:B0-----:R-:W3:Y:S01]  /*132e0*/  LDL.LU R12, [R1+0x444] ;  /* 0x00044400010c7983 */ /* 0x001ee20000300800 */
[----:B-1----:R-:W2:Y:S03]  /*132f0*/  LDL.LU R7, [R1+0x1a58] ;  /* 0x001a580001077983 */ /* 0x002ea60000300800 */
[----:B--2---:R0:W-:Y:S04]  /*13300*/  STS.U16 [R2+0x800], R7 ;  /* 0x0008000702007388 */ /* 0x0041e80000000400 */
[----:B0-----:R-:W2:Y:S04]  /*13310*/  LDL.LU R7, [R1+0x1a54] ;  /* 0x001a540001077983 */ /* 0x001ea80000300800 */
[----:B--2---:R0:W-:Y:S04]  /*13320*/  STS.U16 [R2+0x880], R7 ;  /* 0x0008800702007388 */ /* 0x0041e80000000400 */
[----:B0-----:R-:W2:Y:S04]  /*13330*/  LDL.LU R7, [R1+0x1a50] ;  /* 0x001a500001077983 */ /* 0x001ea80000300800 */
[----:B--2---:R0:W-:Y:S01]  /*13340*/  STS.U16 [R2+0x900], R7 ;  /* 0x0009000702007388 */ /* 0x0041e20000000400 */
[----:B------:R1:W-:Y:S02]  /*13350*/  STS.U16 [R2+0x980], R8 ;  /* 0x0009800802007388 */ /* 0x0003e40000000400 */
[----:B------:R2:W-:Y:S02]  /*13360*/  STS.U16 [R2+0x1800], R9 ;  /* 0x0018000902007388 */ /* 0x0005e40000000400 */
[----:B------:R3:W-:Y:S01]  /*13370*/  STS.U16 [R2+0x1880], R10 ;  /* 0x0018800a02007388 */ /* 0x0007e20000000400 */
[----:B----4-:R-:W-:Y:S01]  /*13380*/  STS.U16 [R2+0x1900], R28 ;  /* 0x0019001c02007388 */ /* 0x010fe20000000400 */
[----:B------:R3:W-:Y:S03]  /*13390*/  STS.U16 [R2+0x1980], R27 ;  /* 0x0019801b02007388 */ /* 0x0007e60000000400 */
[----:B0-----:R-:W4:Y:S01]  /*133a0*/  LDL.LU R7, [R1+0x1a4c] ;  /* 0x001a4c0001077983 */ /* 0x001f220000300800 */
[----:B-1----:R-:W4:Y:S02]  /*133b0*/  LDL.LU R8, [R1+0x1a48] ;  /* 0x001a480001087983 */ /* 0x002f240000300800 */
[----:B--2---:R-:W2:Y:S02]  /*133c0*/  LDL.LU R9, [R1+0x1a44] ;  /* 0x001a440001097983 */ /* 0x004ea40000300800 */
[----:B---3--:R-:W3:Y:S01]  /*133d0*/  LDL.LU R10, [R1+0x1a40] ;  /* 0x001a4000010a7983 */ /* 0x008ee20000300800 */
[----:B------:R-:W2:Y:S04]  /*133e0*/  LDL.LU R27, [R1+0x10] ;  /* 0x00001000011b7983 */ /* 0x000ea80000300800 */
        /* <DEDUP_REMOVED lines=8> */
[----:B------:R0:W-:Y:S04]  /*13470*/  STS.U16 [R2+0x4800], R0 ;  /* 0x0048000002007388 */ /* 0x0001e80000000400 */
[----:B0-----:R-:W4:Y:S04]  /*13480*/  LDL.LU R0, [R1+0x554] ;  /* 0x0005540001007983 */ /* 0x001f280000300800 */
[----:B------:R-:W0:Y:S01]  /*13490*/  S2R R28, SR_TID.X ;  /* 0x00000000001c7919 */ /* 0x000e220000002100 */
[----:B------:R1:W-:Y:S02]  /*134a0*/  STS.U16 [R2+0x4880], R25 ;  /* 0x0048801902007388 */ /* 0x0003e40000000400 */
[----:B------:R1:W-:Y:S02]  /*134b0*/  STS.U16 [R2+0x4900], R26 ;  /* 0x0049001a02007388 */ /* 0x0003e40000000400 */
[----:B------:R-:W4:Y:S01]  /*134c0*/  LDL.LU R17, [R1+0x550] ;  /* 0x0005500001117983 */ /* 0x000f220000300800 */
[----:B------:R1:W-:Y:S04]  /*134d0*/  STS.U16 [R2+0x4980], R29 ;  /* 0x0049801d02007388 */ /* 0x0003e80000000400 */
[----:B------:R-:W4:Y:S01]  /*134e0*/  LDL.LU R18, [R1+0x54c] ;  /* 0x00054c0001127983 */ /* 0x000f220000300800 */
[----:B------:R1:W-:Y:S02]  /*134f0*/  STS.U16 [R2+0x5800], R14 ;  /* 0x0058000e02007388 */ /* 0x0003e40000000400 */
[----:B------:R-:W4:Y:S02]  /*13500*/  LDL.LU R19, [R1+0x548] ;  /* 0x0005480001137983 */ /* 0x000f240000300800 */
[----:B------:R-:W-:Y:S01]  /*13510*/  STS.U16 [R2+0x5880], R15 ;  /* 0x0058800f02007388 */ /* 0x000fe20000000400 */
[----:B------:R-:W4:Y:S04]  /*13520*/  LDL.LU R20, [R1+0x4c4] ;  /* 0x0004c40001147983 */ /* 0x000f280000300800 */
[----:B------:R-:W-:Y:S01]  /*13530*/  STS.U16 [R2+0x5900], R3 ;  /* 0x0059000302007388 */ /* 0x000fe20000000400 */
[----:B------:R-:W4:Y:S02]  /*13540*/  LDL.LU R21, [R1+0x4c0] ;  /* 0x0004c00001157983 */ /* 0x000f240000300800 */
[----:B------:R-:W-:Y:S02]  /*13550*/  STS.U16 [R2+0x5980], R4 ;  /* 0x0059800402007388 */ /* 0x000fe40000000400 */
[----:B------:R-:W4:Y:S01]  /*13560*/  LDL.LU R22, [R1+0x4bc] ;  /* 0x0004bc0001167983 */ /* 0x000f220000300800 */
[----:B------:R-:W-:Y:S04]  /*13570*/  STS.U16 [R2+0x6800], R5 ;  /* 0x0068000502007388 */ /* 0x000fe80000000400 */
[----:B------:R-:W4:Y:S01]  /*13580*/  LDL.LU R24, [R1+0x4b8] ;  /* 0x0004b80001187983 */ /* 0x000f220000300800 */
[----:B------:R-:W-:Y:S02]  /*13590*/  STS.U16 [R2+0x6880], R6 ;  /* 0x0068800602007388 */ /* 0x000fe40000000400 */
[----:B------:R-:W4:Y:S02]  /*135a0*/  LDL.LU R12, [R1+0x430] ;  /* 0x00043000010c7983 */ /* 0x000f240000300800 */
[----:B------:R-:W-:Y:S01]  /*135b0*/  STS.U16 [R2+0x6900], R23 ;  /* 0x0069001702007388 */ /* 0x000fe20000000400 */
[----:B-1----:R-:W4:Y:S01]  /*135c0*/  LDL.LU R25, [R1+0x42c] ;  /* 0x00042c0001197983 */ /* 0x002f220000300800 */
[----:B------:R-:W4:Y:S02]  /*135d0*/  LDL.LU R26, [R1+0x428] ;  /* 0x00042800011a7983 */ /* 0x000f240000300800 */
[----:B------:R-:W4:Y:S02]  /*135e0*/  LDL.LU R29, [R1+0x3b4] ;  /* 0x0003b400011d7983 */ /* 0x000f240000300800 */
[----:B------:R-:W4:Y:S01]  /*135f0*/  LDL.LU R14, [R1+0x3b0] ;  /* 0x0003b000010e7983 */ /* 0x000f220000300800 */
[----:B0-----:R-:W-:-:S05]  /*13600*/  LOP3.LUT R28, R28, 0x3f, RZ, 0xc0, !PT ;  /* 0x0000003f1c1c7812 */ /* 0x001fca00078ec0ff */
[----:B------:R-:W-:Y:S01]  /*13610*/  IMAD.SHL.U32 R28, R28, 0x2, RZ ;  /* 0x000000021c1c7824 */ /* 0x000fe200078e00ff */
[----:B--2---:R-:W-:Y:S01]  /*13620*/  STS.U16 [R2+0x6980], R27 ;  /* 0x0069801b02007388 */ /* 0x004fe20000000400 */
[----:B---3--:R-:W-:Y:S02]  /*13630*/  STS.U16 [R2+0x7800], R10 ;  /* 0x0078000a02007388 */ /* 0x008fe40000000400 */
[----:B------:R0:W-:Y:S02]  /*13640*/  STS.U16 [R2+0x7880], R9 ;  /* 0x0078800902007388 */ /* 0x0001e40000000400 */
[----:B0-----:R-:W2:Y:S01]  /*13650*/  LDL.LU R9, [R1+0x434] ;  /* 0x0004340001097983 */ /* 0x001ea20000300800 */
[----:B------:R-:W3:Y:S01]  /*13660*/  LDL.LU R15, [R1+0x3ac] ;  /* 0x0003ac00010f7983 */ /* 0x000ee20000300800 */
[----:B------:R-:W-:Y:S01]  /*13670*/  LOP3.LUT R10, R28, 0x50, RZ, 0x3c, !PT ;  /* 0x000000501c0a7812 */ /* 0x000fe200078e3cff */
[----:B------:R-:W3:Y:S01]  /*13680*/  LDL.LU R3, [R1+0x3a8] ;  /* 0x0003a80001037983 */ /* 0x000ee20000300800 */
[----:B------:R-:W3:Y:S01]  /*13690*/  LDL.LU R4, [R1+0x120] ;  /* 0x0001200001047983 */ /* 0x000ee20000300800 */
[----:B------:R-:W3:Y:S03]  /*136a0*/  LDL.LU R5, [R1+0x11c] ;  /* 0x00011c0001057983 */ /* 0x000ee60000300800 */
[----:B----4-:R-:W-:Y:S01]  /*136b0*/  STS.U16 [R2+0x7900], R8 ;  /* 0x0079000802007388 */ /* 0x010fe20000000400 */
[----:B------:R-:W3:Y:S02]  /*136c0*/  LDL.LU R6, [R1+0x118] ;  /* 0x0001180001067983 */ /* 0x000ee40000300800 */
[----:B------:R-:W-:Y:S02]  /*136d0*/  STS.U16 [R2+0x7980], R7 ;  /* 0x0079800702007388 */ /* 0x000fe40000000400 */
[----:B------:R-:W3:Y:S01]  /*136e0*/  LDL.LU R23, [R1+0x114] ;  /* 0x0001140001177983 */ /* 0x000ee20000300800 */
[----:B------:R0:W-:Y:S04]  /*136f0*/  STS.U16 [R10+0xa00], R0 ;  /* 0x000a00000a007388 */ /* 0x0001e80000000400 */
[----:B------:R-:W3:Y:S04]  /*13700*/  LDL.LU R27, [R1+0xc0] ;  /* 0x0000c000011b7983 */ /* 0x000ee80000300800 */
[----:B0-----:R-:W3:Y:S01]  /*13710*/  LDL.LU R0, [R1+0xbc] ;  /* 0x0000bc0001007983 */ /* 0x001ee20000300800 */
[----:B------:R-:W3:Y:S02]  /*13720*/  LDL.LU R28, [R1+0xb8] ;  /* 0x0000b800011c7983 */ /* 0x000ee40000300800 */
[----:B------:R-:W3:Y:S02]  /*13730*/  LDL.LU R7, [R1+0xb4] ;  /* 0x0000b40001077983 */ /* 0x000ee40000300800 */
[----:B------:R0:W-:Y:S01]  /*13740*/  STS.U16 [R10+0xa80], R17 ;  /* 0x000a80110a007388 */ /* 0x0001e20000000400 */
[----:B------:R-:W3:Y:S04]  /*13750*/  LDL.LU R2, [R1+0xc] ;  /* 0x00000c0001027983 */ /* 0x000ee80000300800 */
[----:B------:R1:W-:Y:S01]  /*13760*/  STS.U16 [R10+0xb00], R18 ;  /* 0x000b00120a007388 */ /* 0x0003e20000000400 */
[----:B------:R1:W-:Y:S02]  /*13770*/  STS.U16 [R10+0xb80], R19 ;  /* 0x000b80130a007388 */ /* 0x0003e40000000400 */
[----:B------:R1:W-:Y:S02]  /*13780*/  STS.U16 [R10+0x1a00], R20 ;  /* 0x001a00140a007388 */ /* 0x0003e40000000400 */
[----:B------:R1:W-:Y:S01]  /*13790*/  STS.U16 [R10+0x1a80], R21 ;  /* 0x001a80150a007388 */ /* 0x0003e20000000400 */
[----:B------:R1:W-:Y:S04]  /*137a0*/  STS.U16 [R10+0x1b00], R22 ;  /* 0x001b00160a007388 */ /* 0x0003e80000000400 */
[----:B0-----:R-:W3:Y:S01]  /*137b0*/  LDL.LU R17, [R1+0x1a3c] ;  /* 0x001a3c0001117983 */ /* 0x001ee20000300800 */
[----:B-1----:R-:W3:Y:S03]  /*137c0*/  LDL.LU R18, [R1+0x1a38] ;  /* 0x001a380001127983 */ /* 0x002ee60000300800 */
[----:B------:R-:W3:Y:S01]  /*137d0*/  LDL.LU R19, [R1+0x1a34] ;  /* 0x001a340001137983 */ /* 0x000ee20000300800 */
[----:B------:R0:W-:Y:S03]  /*137e0*/  STS.U16 [R10+0x1b80], R24 ;  /* 0x001b80180a007388 */ /* 0x0001e60000000400 */
[----:B------:R-:W3:Y:S01]  /*137f0*/  LDL.LU R20, [R1+0x1a30] ;  /* 0x001a300001147983 */ /* 0x000ee20000300800 */
[----:B------:R-:W3:Y:S02]  /*13800*/  LDL.LU R21, [R1+0x1a2c] ;  /* 0x001a2c0001157983 */ /* 0x000ee40000300800 */
[----:B------:R-:W3:Y:S01]  /*13810*/  LDL.LU R22, [R1+0x1a28] ;  /* 0x001a280001167983 */ /* 0x000ee20000300800 */
[----:B0-----:R-:W3:Y:S04]  /*13820*/  LDL.LU R24, [R1+0x1a24] ;  /* 0x001a240001187983 */ /* 0x001ee80000300800 */
[----:B--2---:R-:W-:Y:S01]  /*13830*/  STS.U16 [R10+0x2a00], R9 ;  /* 0x002a00090a007388 */ /* 0x004fe20000000400 */
[----:B------:R0:W-:Y:S02]  /*13840*/  STS.U16 [R10+0x2a80], R12 ;  /* 0x002a800c0a007388 */ /* 0x0001e40000000400 */
[----:B------:R1:W-:Y:S02]  /*13850*/  STS.U16 [R10+0x2b00], R25 ;  /* 0x002b00190a007388 */ /* 0x0003e40000000400 */
[----:B------:R2:W-:Y:S01]  /*13860*/  STS.U16 [R10+0x2b80], R26 ;  /* 0x002b801a0a007388 */ /* 0x0005e20000000400 */
[----:B------:R2:W-:Y:S01]  /*13870*/  STS.U16 [R10+0x3a00], R29 ;  /* 0x003a001d0a007388 */ /* 0x0005e20000000400 */
[----:B------:R2:W-:Y:S02]  /*13880*/  STS.U16 [R10+0x3a80], R14 ;  /* 0x003a800e0a007388 */ /* 0x0005e40000000400 */
[----:B---3--:R3:W-:Y:S01]  /*13890*/  STS.U16 [R10+0x3b00], R15 ;  /* 0x003b000f0a007388 */ /* 0x0087e20000000400 */
[----:B0-----:R-:W4:Y:S01]  /*138a0*/  LDL.LU R12, [R1+0x544] ;  /* 0x00054400010c7983 */ /* 0x001f220000300800 */
[----:B-1----:R-:W4:Y:S02]  /*138b0*/  LDL.LU R25, [R1+0x540] ;  /* 0x0005400001197983 */ /* 0x002f240000300800 */
[----:B--2---:R-:W2:Y:S02]  /*138c0*/  LDL.LU R26, [R1+0x53c] ;  /* 0x00053c00011a7983 */ /* 0x004ea40000300800 */
[----:B------:R-:W2:Y:S01]  /*138d0*/  LDL.LU R29, [R1+0x538] ;  /* 0x00053800011d7983 */ /* 0x000ea20000300800 */
[----:B------:R-:W2:Y:S01]  /*138e0*/  LDL.LU R9, [R1+0x4b0] ;  /* 0x0004b00001097983 */ /* 0x000ea20000300800 */
[----:B------:R-:W2:Y:S03]  /*138f0*/  LDL.LU R14, [R1+0x4ac] ;  /* 0x0004ac00010e7983 */ /* 0x000ea60000300800 */
[----:B---3--:R-:W3:Y:S04]  /*13900*/  LDL.LU R15, [R1+0x4a8] ;  /* 0x0004a800010f7983 */ /* 0x008ee80000300800 */
[----:B------:R0:W-:Y:S01]  /*13910*/  STS.U16 [R10+0x3b80], R3 ;  /* 0x003b80030a007388 */ /* 0x0001e20000000400 */
[----:B------:R1:W-:Y:S02]  /*13920*/  STS.U16 [R10+0x4a00], R4 ;  /* 0x004a00040a007388 */ /* 0x0003e40000000400 */
[----:B------:R1:W-:Y:S02]  /*13930*/  STS.U16 [R10+0x4a80], R5 ;  /* 0x004a80050a007388 */ /* 0x0003e40000000400 */
[----:B------:R1:W-:Y:S01]  /*13940*/  STS.U16 [R10+0x4b00], R6 ;  /* 0x004b00060a007388 */ /* 0x0003e20000000400 */
[----:B------:R1:W-:Y:S01]  /*13950*/  STS.U16 [R10+0x4b80], R23 ;  /* 0x004b80170a007388 */ /* 0x0003e20000000400 */
[----:B------:R1:W-:Y:S03]  /*13960*/  STS.U16 [R10+0x5a00], R27 ;  /* 0x005a001b0a007388 */ /* 0x0003e60000000400 */
[----:B0-----:R-:W2:Y:S01]  /*13970*/  LDL.LU R3, [R1+0x1a20] ;  /* 0x001a200001037983 */ /* 0x001ea20000300800 */
[----:B-1----:R-:W2:Y:S03]  /*13980*/  LDL.LU R4, [R1+0x1a1c] ;  /* 0x001a1c0001047983 */ /* 0x002ea60000300800 */
[----:B------:R-:W2:Y:S01]  /*13990*/  LDL.LU R5, [R1+0x1a18] ;  /* 0x001a180001057983 */ /* 0x000ea20000300800 */
[----:B------:R-:W2:Y:S03]  /*139a0*/  LDL.LU R6, [R1+0x1a14] ;  /* 0x001a140001067983 */ /* 0x000ea60000300800 */
[----:B------:R-:W2:Y:S01]  /*139b0*/  LDL.LU R23, [R1+0x1a10] ;  /* 0x001a100001177983 */ /* 0x000ea20000300800 */
[----:B------:R-:W2:Y:S03]  /*139c0*/  LDL.LU R27, [R1+0x1a0c] ;  /* 0x001a0c00011b7983 */ /* 0x000ea60000300800 */
[----:B------:R0:W-:Y:S04]  /*139d0*/  STS.U16 [R10+0x5a80], R0 ;  /* 0x005a80000a007388 */ /* 0x0001e80000000400 */
[----:B0-----:R-:W2:Y:S01]  /*139e0*/  LDL.LU R0, [R1+0x1a08] ;  /* 0x001a080001007983 */ /* 0x001ea20000300800 */
[----:B------:R0:W-:Y:S03]  /*139f0*/  STS.U16 [R10+0x5b00], R28 ;  /* 0x005b001c0a007388 */ /* 0x0001e60000000400 */
[----:B0-----:R-:W0:Y:S01]  /*13a00*/  S2R R28, SR_TID.X ;  /* 0x00000000001c7919 */ /* 0x001e220000002100 */
[----:B------:R1:W-:Y:S02]  /*13a10*/  STS.U16 [R10+0x5b80], R7 ;  /* 0x005b80070a007388 */ /* 0x0003e40000000400 */
[----:B------:R1:W-:Y:S02]  /*13a20*/  STS.U16 [R10+0x6a00], R2 ;  /* 0x006a00020a007388 */ /* 0x0003e40000000400 */
[----:B-1----:R-:W3:Y:S04]  /*13a30*/  LDL R7, [R1+0x5d0] ;  /* 0x0005d00001077983 */ /* 0x002ee80000100800 */
[----:B------:R-:W3:Y:S01]  /*13a40*/  LDL R2, [R1+0xdc8] ;  /* 0x000dc80001027983 */ /* 0x000ee20000100800 */
[----:B0-----:R-:W-:-:S05]  /*13a50*/  LOP3.LUT R28, R28, 0x3f, RZ, 0xc0, !PT ;  /* 0x0000003f1c1c7812 */ /* 0x001fca00078ec0ff */
[----:B------:R-:W-:Y:S01]  /*13a60*/  IMAD.SHL.U32 R28, R28, 0x2, RZ ;  /* 0x000000021c1c7824 */ /* 0x000fe200078e00ff */
[----:B--2---:R0:W-:Y:S01]  /*13a70*/  STS.U16 [R10+0x6a80], R0 ;  /* 0x006a80000a007388 */ /* 0x0041e20000000400 */
[----:B------:R-:W-:Y:S02]  /*13a80*/  STS.U16 [R10+0x6b00], R27 ;  /* 0x006b001b0a007388 */ /* 0x000fe40000000400 */
[----:B------:R-:W-:Y:S02]  /*13a90*/  STS.U16 [R10+0x6b80], R23 ;  /* 0x006b80170a007388 */ /* 0x000fe40000000400 */
[----:B------:R-:W-:Y:S01]  /*13aa0*/  STS.U16 [R10+0x7a00], R6 ;  /* 0x007a00060a007388 */ /* 0x000fe20000000400 */
[----:B------:R-:W-:Y:S01]  /*13ab0*/  STS.U16 [R10+0x7a80], R5 ;  /* 0x007a80050a007388 */ /* 0x000fe20000000400 */
[----:B------:R-:W-:Y:S02]  /*13ac0*/  STS.U16 [R10+0x7b00], R4 ;  /* 0x007b00040a007388 */ /* 0x000fe40000000400 */
[----:B------:R1:W-:Y:S01]  /*13ad0*/  STS.U16 [R10+0x7b80], R3 ;  /* 0x007b80030a007388 */ /* 0x0003e20000000400 */
[----:B0-----:R-:W-:Y:S01]  /*13ae0*/  LOP3.LUT R0, R28, 0x60, RZ, 0x3c, !PT ;  /* 0x000000601c007812 */ /* 0x001fe200078e3cff */
[----:B-1----:R-:W2:Y:S04]  /*13af0*/  LDL.LU R3, [R1+0x4b4] ;  /* 0x0004b40001037983 */ /* 0x002ea80000300800 */
[----:B----4-:R0:W-:Y:S01]  /*13b00*/  STS.U16 [R0+0xc00], R12 ;  /* 0x000c000c00007388 */ /* 0x0101e20000000400 */
[----:B------:R-:W4:Y:S03]  /*13b10*/  LDL R10, [R1+0xe28] ;  /* 0x000e2800010a7983 */ /* 0x000f260000100800 */
[----:B0-----:R-:W4:Y:S01]  /*13b20*/  LDL R12, [R1+0xdc4] ;  /* 0x000dc400010c7983 */ /* 0x001f220000100800 */
[----:B------:R0:W-:Y:S02]  /*13b30*/  STS.U16 [R0+0xc80], R25 ;  /* 0x000c801900007388 */ /* 0x0001e40000000400 */
[----:B------:R1:W-:Y:S02]  /*13b40*/  STS.U16 [R0+0xd00], R26 ;  /* 0x000d001a00007388 */ /* 0x0003e40000000400 */
[----:B------:R3:W-:Y:S01]  /*13b50*/  STS.U16 [R0+0xd80], R29 ;  /* 0x000d801d00007388 */ /* 0x0007e20000000400 */
[----:B------:R-:W-:-:S02]  /*13b60*/  PRMT R13, RZ, 0x7610, R13 ;  /* 0x00007610ff0d7816 */ /* 0x000fc4000000000d */
[----:B------:R-:W-:Y:S01]  /*13b70*/  PRMT R4, RZ, 0x7610, R4 ;  /* 0x00007610ff047816 */ /* 0x000fe20000000004 */
[----:B0-----:R-:W4:Y:S01]  /*13b80*/  LDL.LU R25, [R1+0x1a04] ;  /* 0x001a040001197983 */ /* 0x001f220000300800 */
[----:B-1----:R-:W4:Y:S02]  /*13b90*/  LDL.LU R26, [R1+0x1a00] ;  /* 0x001a0000011a7983 */ /* 0x002f240000300800 */
[----:B---3--:R-:W3:Y:S01]  /*13ba0*/  LDL.LU R29, [R1+0x19fc] ;  /* 0x0019fc00011d7983 */ /* 0x008ee20000300800 */
[----:B--2---:R0:W-:Y:S02]  /*13bb0*/  STS.U16 [R0+0x1c00], R3 ;  /* 0x001c000300007388 */ /* 0x0041e40000000400 */
[----:B0-----:R-:W-:Y:S02]  /*13bc0*/  @!P0 IMAD.MOV.U32 R3, RZ, RZ, R7 ;  /* 0x000000ffff038224 */ /* 0x001fe400078e0007 */
[----:B------:R0:W-:Y:S04]  /*13bd0*/  STS.U16 [R0+0x1c80], R9 ;  /* 0x001c800900007388 */ /* 0x0001e80000000400 */
[----:B------:R-:W2:Y:S04]  /*13be0*/  LDL R7, [R1+0xe1c] ;  /* 0x000e1c0001077983 */ /* 0x000ea80000100800 */
[----:B------:R4:W2:Y:S04]  /*13bf0*/  @!P0 LDG.E.U16 R13, [R2.64] ;  /* 0x00000006020d8981 */ /* 0x0008a8000c1e1500 */
[----:B0-----:R-:W3:Y:S01]  /*13c00*/  LDL R9, [R1+0xe20] ;  /* 0x000e200001097983 */ /* 0x001ee20000100800 */
[----:B----4-:R-:W-:-:S02]  /*13c10*/  @!P0 IMAD.MOV.U32 R2, RZ, RZ, R10 ;  /* 0x000000ffff028224 */ /* 0x010fc400078e000a */
[----:B------:R-:W-:-:S05]  /*13c20*/  @!P0 IMAD.MOV.U32 R3, RZ, RZ, R12 ;  /* 0x000000ffff038224 */ /* 0x000fca00078e000c */
[----:B------:R0:W4:Y:S04]  /*13c30*/  @!P0 LDG.E.U16 R4, [R2.64] ;  /* 0x0000000602048981 */ /* 0x000128000c1e1500 */
[----:B0-----:R-:W3:Y:S04]  /*13c40*/  LDL R2, [R1+0xdc0] ;  /* 0x000dc00001027983 */ /* 0x001ee80000100800 */
[----:B------:R-:W3:Y:S04]  /*13c50*/  LDL R3, [R1+0xe24] ;  /* 0x000e240001037983 */ /* 0x000ee80000100800 */
[----:B------:R0:W-:Y:S01]  /*13c60*/  STS.U16 [R0+0x1d00], R14 ;  /* 0x001d000e00007388 */ /* 0x0001e20000000400 */
[----:B------:R1:W-:Y:S03]  /*13c70*/  STS.U16 [R0+0x1d80], R15 ;  /* 0x001d800f00007388 */ /* 0x0003e60000000400 */
[----:B0-----:R-:W3:Y:S04]  /*13c80*/  LDL R14, [R1+0xdb8] ;  /* 0x000db800010e7983 */ /* 0x001ee80000100800 */
[----:B-1----:R-:W3:Y:S01]  /*13c90*/  LDL R15, [R1+0xdbc] ;  /* 0x000dbc00010f7983 */ /* 0x002ee20000100800 */
[----:B------:R-:W-:-:S02]  /*13ca0*/  PRMT R28, RZ, 0x7610, R28 ;  /* 0x00007610ff1c7816 */ /* 0x000fc4000000001c */
[----:B------:R-:W-:Y:S01]  /*13cb0*/  PRMT R8, RZ, 0x7610, R8 ;  /* 0x00007610ff087816 */ /* 0x000fe20000000008 */
[----:B--2---:R0:W-:Y:S01]  /*13cc0*/  STL [R1+0x18], R13 ;  /* 0x0000180d01007387 */ /* 0x0041e20000100800 */
[----:B------:R-:W2:Y:S02]  /*13cd0*/  LDL R12, [R1+0xe18] ;  /* 0x000e1800010c7983 */ /* 0x000ea40000100800 */
[----:B------:R-:W2:Y:S01]  /*13ce0*/  LDL R10, [R1+0xe10] ;  /* 0x000e1000010a7983 */ /* 0x000ea20000100800 */
[----:B0-----:R-:W2:Y:S04]  /*13cf0*/  LDL R13, [R1+0xdb4] ;  /* 0x000db400010d7983 */ /* 0x001ea80000100800 */
[----:B----4-:R0:W-:Y:S04]  /*13d00*/  STL [R1+0x14], R4 ;  /* 0x0000140401007387 */ /* 0x0101e80000100800 */
[----:B0-----:R-:W4:Y:S01]  /*13d10*/  LDL R4, [R1+0xe14] ;  /* 0x000e140001047983 */ /* 0x001f220000100800 */
[----:B---3--:R-:W-:-:S04]  /*13d20*/  @!P0 LOP3.LUT R3, R3, R2, RZ, 0x3c, !PT ;  /* 0x0000000203038212 */ /* 0x008fc800078e3cff */
[----:B------:R-:W-:-:S04]  /*13d30*/  @!P0 LOP3.LUT R2, R3, R2, RZ, 0x3c, !PT ;  /* 0x0000000203028212 */ /* 0x000fc800078e3cff */
[----:B------:R-:W-:-:S05]  /*13d40*/  @!P0 LOP3.LUT R3, R3, R2, RZ, 0x3c, !PT ;  /* 0x0000000203038212 */ /* 0x000fca00078e3cff */
[----:B------:R0:W3:Y:S02]  /*13d50*/  @!P0 LDG.E.U16 R28, [R2.64] ;  /* 0x00000006021c8981 */ /* 0x0000e4000c1e1500 */
[----:B0-----:R-:W-:Y:S02]  /*13d60*/  @!P0 IMAD.MOV.U32 R2, RZ, RZ, R9 ;  /* 0x000000ffff028224 */ /* 0x001fe400078e0009 */
[----:B------:R-:W-:-:S05]  /*13d70*/  @!P0 IMAD.MOV.U32 R3, RZ, RZ, R15 ;  /* 0x000000ffff038224 */ /* 0x000fca00078e000f */
[----:B------:R0:W3:Y:S01]  /*13d80*/  @!P0 LDG.E.U16 R8, [R2.64] ;  /* 0x0000000602088981 */ /* 0x0000e2000c1e1500 */
[----:B------:R-:W-:Y:S02]  /*13d90*/  PRMT R6, RZ, 0x7610, R6 ;  /* 0x00007610ff067816 */ /* 0x000fe40000000006 */
[----:B------:R-:W-:Y:S01]  /*13da0*/  PRMT R11, RZ, 0x7610, R11 ;  /* 0x00007610ff0b7816 */ /* 0x000fe2000000000b */
[----:B0-----:R-:W-:Y:S02]  /*13db0*/  @!P0 IMAD.MOV.U32 R2, RZ, RZ, R7 ;  /* 0x000000ffff028224 */ /* 0x001fe400078e0007 */
[----:B------:R-:W-:-:S05]  /*13dc0*/  @!P0 IMAD.MOV.U32 R3, RZ, RZ, R14 ;  /* 0x000000ffff038224 */ /* 0x000fca00078e000e */
[----:B------:R2:W3:Y:S01]  /*13dd0*/  @!P0 LDG.E.U16 R6, [R2.64] ;  /* 0x0000000602068981 */ /* 0x0004e2000c1e1500 */
[----:B------:R-:W-:Y:S01]  /*13de0*/  PRMT R5, RZ, 0x7610, R5 ;  /* 0x00007610ff057816 */ /* 0x000fe20000000005 */
[----:B--2---:R-:W-:Y:S02]  /*13df0*/  @!P0 IMAD.MOV.U32 R2, RZ, RZ, R12 ;  /* 0x000000ffff028224 */ /* 0x004fe400078e000c */
[----:B------:R-:W-:-:S05]  /*13e00*/  @!P0 IMAD.MOV.U32 R3, RZ, RZ, R13 ;  /* 0x000000ffff038224 */ /* 0x000fca00078e000d */
[----:B------:R0:W2:Y:S02]  /*13e10*/  @!P0 LDG.E.U16 R11, [R2.64] ;  /* 0x00000006020b8981 */ /* 0x0000a4000c1e1500 */
[----:B0-----:R-:W-:Y:S02]  /*13e20*/  @!P0 IMAD.MOV.U32 R3, RZ, RZ, R10 ;  /* 0x000000ffff038224 */ /* 0x001fe400078e000a */
[----:B----4-:R-:W-:-:S05]  /*13e30*/  @!P0 IMAD.MOV.U32 R2, RZ, RZ, R4 ;  /* 0x000000ffff028224 */ /* 0x010fca00078e0004 */
[----:B------:R-:W4:Y:S04]  /*13e40*/  @!P0 LDG.E.U16 R5, [R2.64] ;  /* 0x0000000602058981 */ /* 0x000f28000c1e1500 */
[----:B---3--:R-:W-:Y:S01]  /*13e50*/  STL [R1+0x10], R28 ;  /* 0x0000101c01007387 */ /* 0x008fe20000100800 */
[----:B------:R-:W3:Y:S03]  /*13e60*/  LDL R9, [R1+0xe08] ;  /* 0x000e080001097983 */ /* 0x000ee60000100800 */
[----:B------:R0:W-:Y:S01]  /*13e70*/  STL [R1+0xc], R8 ;  /* 0x00000c0801007387 */ /* 0x0001e20000100800 */
[----:B------:R-:W3:Y:S03]  /*13e80*/  LDL R7, [R1+0xe00] ;  /* 0x000e000001077983 */ /* 0x000ee60000100800 */
[----:B0-----:R-:W3:Y:S04]  /*13e90*/  LDL R8, [R1+0xe0c] ;  /* 0x000e0c0001087983 */ /* 0x001ee80000100800 */
[----:B------:R0:W-:Y:S04]  /*13ea0*/  STL [R1+0x8], R6 ;  /* 0x0000080601007387 */ /* 0x0001e80000100800 */
[----:B0-----:R-:W3:Y:S01]  /*13eb0*/  LDL R6, [R1+0xe04] ;  /* 0x000e040001067983 */ /* 0x001ee20000100800 */
[----:B------:R-:W-:-:S03]  /*13ec0*/  PRMT R29, RZ, 0x7610, R29 ;  /* 0x00007610ff1d7816 */ /* 0x000fc6000000001d */
[----:B--2---:R0:W-:Y:S01]  /*13ed0*/  STL [R1+0x4], R11 ;  /* 0x0000040b01007387 */ /* 0x0041e20000100800 */
[----:B------:R-:W2:Y:S02]  /*13ee0*/  LDL R10, [R1+0xdfc] ;  /* 0x000dfc00010a7983 */ /* 0x000ea40000100800 */
[----:B------:R-:W2:Y:S01]  /*13ef0*/  LDL R4, [R1+0xdf4] ;  /* 0x000df40001047983 */ /* 0x000ea20000100800 */
[----:B0-----:R-:W2:Y:S04]  /*13f00*/  LDL R11, [R1+0xdf8] ;  /* 0x000df800010b7983 */ /* 0x001ea80000100800 */
[----:B----4-:R0:W-:Y:S04]  /*13f10*/  STL [R1], R5 ;  /* 0x0000000501007387 */ /* 0x0101e80000100800 */
[----:B0-----:R-:W4:Y:S01]  /*13f20*/  LDL R5, [R1+0xdf0] ;  /* 0x000df00001057983 */ /* 0x001f220000100800 */
[----:B---3--:R-:W-:-:S03]  /*13f30*/  @!P0 IMAD.MOV.U32 R3, RZ, RZ, R9 ;  /* 0x000000ffff038224 */ /* 0x008fc600078e0009 */
[----:B------:R-:W3:Y:S01]  /*13f40*/  LDL R9, [R1+0xde8] ;  /* 0x000de80001097983 */ /* 0x000ee20000100800 */
[----:B------:R-:W-:-:S03]  /*13f50*/  @!P0 IMAD.MOV.U32 R2, RZ, RZ, R8 ;  /* 0x000000ffff028224 */ /* 0x000fc600078e0008 */
[----:B------:R-:W3:Y:S04]  /*13f60*/  LDL R8, [R1+0xdec] ;  /* 0x000dec0001087983 */ /* 0x000ee80000100800 */
[----:B------:R0:W3:Y:S01]  /*13f70*/  @!P0 LDG.E.U16 R29, [R2.64] ;  /* 0x00000006021d8981 */ /* 0x0000e2000c1e1500 */
[----:B------:R-:W-:Y:S02]  /*13f80*/  PRMT R27, RZ, 0x7610, R27 ;  /* 0x00007610ff1b7816 */ /* 0x000fe4000000001b */
[----:B------:R-:W-:Y:S01]  /*13f90*/  PRMT R26, RZ, 0x7610, R26 ;  /* 0x00007610ff1a7816 */ /* 0x000fe2000000001a */
[----:B0-----:R-:W-:Y:S02]  /*13fa0*/  @!P0 IMAD.MOV.U32 R3, RZ, RZ, R7 ;  /* 0x000000ffff038224 */ /* 0x001fe400078e0007 */
[----:B------:R-:W-:-:S05]  /*13fb0*/  @!P0 IMAD.MOV.U32 R2, RZ, RZ, R6 ;  /* 0x000000ffff028224 */ /* 0x000fca00078e0006 */
[----:B------:R2:W3:Y:S01]  /*13fc0*/  @!P0 LDG.E.U16 R27, [R2.64] ;  /* 0x00000006021b8981 */ /* 0x0004e2000c1e1500 */
[----:B------:R-:W-:Y:S02]  /*13fd0*/  PRMT R25, RZ, 0x7610, R25 ;  /* 0x00007610ff197816 */ /* 0x000fe40000000019 */
[----:B------:R-:W-:Y:S01]  /*13fe0*/  PRMT R21, RZ, 0x7610, R21 ;  /* 0x00007610ff157816 */ /* 0x000fe20000000015 */
[----:B--2---:R-:W-:Y:S02]  /*13ff0*/  @!P0 IMAD.MOV.U32 R2, RZ, RZ, R10 ;  /* 0x000000ffff028224 */ /* 0x004fe400078e000a */
[----:B------:R-:W-:-:S05]  /*14000*/  @!P0 IMAD.MOV.U32 R3, RZ, RZ, R11 ;  /* 0x000000ffff038224 */ /* 0x000fca00078e000b */
[----:B------:R0:W2:Y:S02]  /*14010*/  @!P0 LDG.E.U16 R26, [R2.64] ;  /* 0x00000006021a8981 */ /* 0x0000a4000c1e1500 */
[----:B0-----:R-:W-:Y:S02]  /*14020*/  @!P0 IMAD.MOV.U32 R2, RZ, RZ, R4 ;  /* 0x000000ffff028224 */ /* 0x001fe400078e0004 */
[----:B----4-:R-:W-:-:S05]  /*14030*/  @!P0 IMAD.MOV.U32 R3, RZ, RZ, R5 ;  /* 0x000000ffff038224 */ /* 0x010fca00078e0005 */
[----:B------:R3:W4:Y:S02]  /*14040*/  @!P0 LDG.E.U16 R25, [R2.64] ;  /* 0x0000000602198981 */ /* 0x000724000c1e1500 */
[----:B---3--:R-:W-:Y:S02]  /*14050*/  @!P0 IMAD.MOV.U32 R3, RZ, RZ, R9 ;  /* 0x000000ffff038224 */ /* 0x008fe400078e0009 */
[----:B------:R-:W-:Y:S01]  /*14060*/  @!P0 IMAD.MOV.U32 R2, RZ, RZ, R8 ;  /* 0x000000ffff028224 */ /* 0x000fe200078e0008 */
[----:B------:R-:W-:Y:S01]  /*14070*/  STL [R1+0x1990], R29 ;  /* 0x0019901d01007387 */ /* 0x000fe20000100800 */
[----:B------:R-:W3:Y:S02]  /*14080*/  LDL R7, [R1+0xde4] ;  /* 0x000de40001077983 */ /* 0x000ee40000100800 */
[----:B------:R-:W3:Y:S01]  /*14090*/  LDL R6, [R1+0xe30] ;  /* 0x000e300001067983 */ /* 0x000ee20000100800 */
[----:B------:R3:W3:Y:S04]  /*140a0*/  @!P0 LDG.E.U16 R21, [R2.64] ;  /* 0x0000000602158981 */ /* 0x0006e8000c1e1500 */
[----:B------:R-:W-:Y:S04]  /*140b0*/  STL [R1+0x1998], R27 ;  /* 0x0019981b01007387 */ /* 0x000fe80000100800 */
[----:B--2---:R-:W-:Y:S01]  /*140c0*/  STL [R1+0x1994], R26 ;  /* 0x0019941a01007387 */ /* 0x004fe20000100800 */
[----:B------:R-:W2:Y:S02]  /*140d0*/  LDL R5, [R1+0xde0] ;  /* 0x000de00001057983 */ /* 0x000ea40000100800 */
[----:B------:R-:W2:Y:S01]  /*140e0*/  LDL R4, [R1+0xe38] ;  /* 0x000e380001047983 */ /* 0x000ea20000100800 */
[----:B----4-:R-:W-:Y:S01]  /*140f0*/  STL [R1+0x199c], R25 ;  /* 0x00199c1901007387 */ /* 0x010fe20000100800 */
[----:B------:R-:W4:Y:S02]  /*14100*/  LDL R13, [R1+0xddc] ;  /* 0x000ddc00010d7983 */ /* 0x000f240000100800 */
[----:B------:R-:W4:Y:S02]  /*14110*/  LDL R12, [R1+0xe40] ;  /* 0x000e4000010c7983 */ /* 0x000f240000100800 */
[----:B---3--:R-:W-:-:S02]  /*14120*/  @!P0 IMAD.MOV.U32 R3, RZ, RZ, R7 ;  /* 0x000000ffff038224 */ /* 0x008fc400078e0007 */
[----:B------:R-:W-:Y:S01]  /*14130*/  @!P0 IMAD.MOV.U32 R2, RZ, RZ, R6 ;  /* 0x000000ffff028224 */ /* 0x000fe200078e0006 */
[----:B------:R-:W-:Y:S01]  /*14140*/  STL [R1+0x19a0], R21 ;  /* 0x0019a01501007387 */ /* 0x000fe20000100800 */
[----:B------:R-:W3:Y:S02]  /*14150*/  LDL R7, [R1+0xdd8] ;  /* 0x000dd80001077983 */ /* 0x000ee40000100800 */
[----:B------:R-:W3:Y:S01]  /*14160*/  LDL R6, [R1+0xe48] ;  /* 0x000e480001067983 */ /* 0x000ee20000100800 */
[----:B------:R-:W-:Y:S02]  /*14170*/  PRMT R19, RZ, 0x7610, R19 ;  /* 0x00007610ff137816 */ /* 0x000fe40000000013 */
[----:B------:R-:W-:Y:S01]  /*14180*/  PRMT R17, RZ, 0x7610, R17 ;  /* 0x00007610ff117816 */ /* 0x000fe20000000011 */
[----:B------:R-:W3:Y:S04]  /*14190*/  LDL R11, [R1+0xdd4] ;  /* 0x000dd400010b7983 */ /* 0x000ee80000100800 */
[----:B------:R-:W3:Y:S04]  /*141a0*/  LDL R10, [R1+0xe50] ;  /* 0x000e5000010a7983 */ /* 0x000ee80000100800 */
[----:B------:R0:W3:Y:S02]  /*141b0*/  @!P0 LDG.E.U16 R19, [R2.64] ;  /* 0x0000000602138981 */ /* 0x0000e4000c1e1500 */
[----:B0-----:R-:W-:-:S02]  /*141c0*/  PRMT R2, RZ, 0x7610, R2 ;  /* 0x00007610ff027816 */ /* 0x001fc40000000002 */
[----:B------:R-:W-:Y:S01]  /*141d0*/  PRMT R3, RZ, 0x7610, R3 ;  /* 0x00007610ff037816 */ /* 0x000fe20000000003 */
[----:B--2---:R4:W2:Y:S02]  /*141e0*/  @!P0 LDG.E.U16 R17, [R4.64] ;  /* 0x0000000604118981 */ /* 0x0048a4000c1e1500 */
[----:B----4-:R-:W-:Y:S02]  /*141f0*/  @!P0 IMAD.MOV.U32 R5, RZ, RZ, R13 ;  /* 0x000000ffff058224 */ /* 0x010fe400078e000d */
[----:B------:R-:W-:-:S05]  /*14200*/  @!P0 IMAD.MOV.U32 R4, RZ, RZ, R12 ;  /* 0x000000ffff048224 */ /* 0x000fca00078e000c */
[----:B------:R0:W4:Y:S04]  /*14210*/  @!P0 LDG.E.U16 R2, [R4.64] ;  /* 0x0000000604028981 */ /* 0x000128000c1e1500 */
[----:B---3--:R1:W3:Y:S04]  /*14220*/  @!P0 LDG.E.U16 R3, [R6.64] ;  /* 0x0000000606038981 */ /* 0x0082e8000c1e1500 */
[----:B------:R-:W-:Y:S01]  /*14230*/  STL [R1+0x19a4], R19 ;  /* 0x0019a41301007387 */ /* 0x000fe20000100800 */
[----:B------:R-:W3:Y:S02]  /*14240*/  LDL R9, [R1+0xdd0] ;  /* 0x000dd00001097983 */ /* 0x000ee40000100800 */
[----:B------:R-:W3:Y:S01]  /*14250*/  LDL R8, [R1+0xe58] ;  /* 0x000e580001087983 */ /* 0x000ee20000100800 */
[----:B0-----:R-:W-:Y:S01]  /*14260*/  PRMT R4, RZ, 0x7610, R4 ;  /* 0x00007610ff047816 */ /* 0x001fe20000000004 */
[----:B-1----:R-:W-:-:S02]  /*14270*/  @!P0 IMAD.MOV.U32 R6, RZ, RZ, R10 ;  /* 0x000000ffff068224 */ /* 0x002fc400078e000a */
[----:B------:R-:W-:-:S05]  /*14280*/  @!P0 IMAD.MOV.U32 R7, RZ, RZ, R11 ;  /* 0x000000ffff078224 */ /* 0x000fca00078e000b */
[----:B------:R0:W3:Y:S04]  /*14290*/  @!P0 LDG.E.U16 R4, [R6.64] ;  /* 0x0000000606048981 */ /* 0x0000e8000c1e1500 */
[----:B--2---:R-:W-:Y:S01]  /*142a0*/  STL [R1+0x19a8], R17 ;  /* 0x0019a81101007387 */ /* 0x004fe20000100800 */
[----:B------:R-:W2:Y:S02]  /*142b0*/  LDL R13, [R1+0xdcc] ;  /* 0x000dcc00010d7983 */ /* 0x000ea40000100800 */
[----:B------:R-:W2:Y:S01]  /*142c0*/  LDL R12, [R1+0xe60] ;  /* 0x000e6000010c7983 */ /* 0x000ea20000100800 */
[----:B----4-:R-:W-:Y:S04]  /*142d0*/  STL [R1+0x19ac], R2 ;  /* 0x0019ac0201007387 */ /* 0x010fe80000100800 */
[----:B---3--:R-:W-:Y:S01]  /*142e0*/  STL [R1+0x19b0], R3 ;  /* 0x0019b00301007387 */ /* 0x008fe20000100800 */
[----:B------:R-:W3:Y:S02]  /*142f0*/  LDL R11, [R1+0xe2c] ;  /* 0x000e2c00010b7983 */ /* 0x000ee40000100800 */
[----:B------:R-:W3:Y:S01]  /*14300*/  LDL R10, [R1+0xe68] ;  /* 0x000e6800010a7983 */ /* 0x000ee20000100800 */
[----:B------:R-:W-:-:S02]  /*14310*/  PRMT R5, RZ, 0x7610, R5 ;  /* 0x00007610ff057816 */ /* 0x000fc40000000005 */
[----:B0-----:R-:W-:-:S04]  /*14320*/  PRMT R6, RZ, 0x7610, R6 ;  /* 0x00007610ff067816 */ /* 0x001fc80000000006 */
[----:B------:R2:W4:Y:S01]  /*14330*/  @!P0 LDG.E.U16 R5, [R8.64] ;  /* 0x0000000608058981 */ /* 0x000522000c1e1500 */
[----:B------:R-:W-:-:S03]  /*14340*/  PRMT R7, RZ, 0x7610, R7 ;  /* 0x00007610ff077816 */ /* 0x000fc60000000007 */
[----:B------:R0:W-:Y:S01]  /*14350*/  STL [R1+0x19b4], R4 ;  /* 0x0019b40401007387 */ /* 0x0001e20000100800 */
[----:B------:R-:W4:Y:S03]  /*14360*/  LDL R15, [R1+0xe34] ;  /* 0x000e3400010f7983 */ /* 0x000f260000100800 */
[----:B0-----:R-:W4:Y:S01]  /*14370*/  LDL R4, [R1+0xe70] ;  /* 0x000e700001047983 */ /* 0x001f220000100800 */
[----:B--2---:R-:W-:Y:S02]  /*14380*/  @!P0 IMAD.MOV.U32 R9, RZ, RZ, R13 ;  /* 0x000000ffff098224 */ /* 0x004fe400078e000d */
[----:B------:R-:W-:-:S05]  /*14390*/  @!P0 IMAD.MOV.U32 R8, RZ, RZ, R12 ;  /* 0x000000ffff088224 */ /* 0x000fca00078e000c */
[----:B------:R-:W2:Y:S04]  /*143a0*/  @!P0 LDG.E.U16 R6, [R8.64] ;  /* 0x0000000608068981 */ /* 0x000ea8000c1e1500 */
[----:B---3--:R0:W3:Y:S04]  /*143b0*/  @!P0 LDG.E.U16 R7, [R10.64] ;  /* 0x000000060a078981 */ /* 0x0080e8000c1e1500 */
[----:B----4-:R-:W-:Y:S01]  /*143c0*/  STL [R1+0x19b8], R5 ;  /* 0x0019b80501007387 */ /* 0x010fe20000100800 */
[----:B------:R-:W4:Y:S02]  /*143d0*/  LDL R13, [R1+0xe54] ;  /* 0x000e5400010d7983 */ /* 0x000f240000100800 */
[----:B------:R-:W4:Y:S02]  /*143e0*/  LDL R12, [R1+0xe90] ;  /* 0x000e9000010c7983 */ /* 0x000f240000100800 */
[----:B------:R-:W4:Y:S01]  /*143f0*/  LDL R3, [R1+0xe5c] ;  /* 0x000e5c0001037983 */ /* 0x000f220000100800 */
[----:B------:R-:W4:Y:S01]  /*14400*/  LDL R2, [R1+0xeac] ;  /* 0x000eac0001027983 */ /* 0x000f220000100800 */
[----:B0-----:R-:W-:-:S03]  /*14410*/  @!P0 IMAD.MOV.U32 R10, RZ, RZ, R4 ;  /* 0x000000ffff0a8224 */ /* 0x001fc600078e0004 */
[----:B--2---:R0:W-:Y:S01]  /*14420*/  STL [R1+0x19bc], R6 ;  /* 0x0019bc0601007387 */ /* 0x0041e20000100800 */
[----:B------:R-:W2:Y:S03]  /*14430*/  LDL R14, [R1+0xe3c] ;  /* 0x000e3c00010e7983 */ /* 0x000ea60000100800 */
[----:B0-----:R-:W2:Y:S04]  /*14440*/  LDL R6, [R1+0xe78] ;  /* 0x000e780001067983 */ /* 0x001ea80000100800 */
[----:B---3--:R-:W-:Y:S01]  /*14450*/  STL [R1+0x19c0], R7 ;  /* 0x0019c00701007387 */ /* 0x008fe20000100800 */
[----:B------:R-:W3:Y:S02]  /*14460*/  LDL R5, [R1+0xe64] ;  /* 0x000e640001057983 */ /* 0x000ee40000100800 */
[----:B------:R-:W3:Y:S01]  /*14470*/  LDL R4, [R1+0xea8] ;  /* 0x000ea80001047983 */ /* 0x000ee20000100800 */
[----:B------:R-:W-:-:S02]  /*14480*/  PRMT R8, RZ, 0x7610, R8 ;  /* 0x00007610ff087816 */ /* 0x000fc40000000008 */
[----:B------:R-:W-:Y:S01]  /*14490*/  PRMT R9, RZ, 0x7610, R9 ;  /* 0x00007610ff097816 */ /* 0x000fe20000000009 */
[----:B------:R-:W-:-:S05]  /*144a0*/  @!P0 IMAD.MOV.U32 R11, RZ, RZ, R15 ;  /* 0x000000ffff0b8224 */ /* 0x000fca00078e000f */
[----:B------:R0:W3:Y:S04]  /*144b0*/  @!P0 LDG.E.U16 R8, [R10.64] ;  /* 0x000000060a088981 */ /* 0x0000e8000c1e1500 */
[----:B----4-:R1:W4:Y:S01]  /*144c0*/  @!P0 LDG.E.U16 R9, [R12.64] ;  /* 0x000000060c098981 */ /* 0x010322000c1e1500 */
[----:B0-----:R-:W-:Y:S01]  /*144d0*/  PRMT R10, RZ, 0x7610, R10 ;  /* 0x00007610ff0a7816 */ /* 0x001fe2000000000a */
[----:B-1----:R-:W-:Y:S02]  /*144e0*/  @!P0 IMAD.MOV.U32 R12, RZ, RZ, R2 ;  /* 0x000000ffff0c8224 */ /* 0x002fe400078e0002 */
[----:B------:R-:W-:Y:S01]  /*144f0*/  @!P0 IMAD.MOV.U32 R13, RZ, RZ, R3 ;  /* 0x000000ffff0d8224 */ /* 0x000fe200078e0003 */
[----:B------:R-:W-:-:S04]  /*14500*/  PRMT R11, RZ, 0x7610, R11 ;  /* 0x00007610ff0b7816 */ /* 0x000fc8000000000b */
[----:B------:R0:W4:Y:S02]  /*14510*/  @!P0 LDG.E.U16 R10, [R12.64] ;  /* 0x000000060c0a8981 */ /* 0x000124000c1e1500 */
[----:B0-----:R-:W-:Y:S01]  /*14520*/  PRMT R12, RZ, 0x7610, R12 ;  /* 0x00007610ff0c7816 */ /* 0x001fe2000000000c */
[----:B--2---:R-:W-:Y:S02]  /*14530*/  @!P0 IMAD.MOV.U32 R15, RZ, RZ, R14 ;  /* 0x000000ffff0f8224 */ /* 0x004fe400078e000e */
[----:B------:R-:W-:-:S05]  /*14540*/  @!P0 IMAD.MOV.U32 R14, RZ, RZ, R6 ;  /* 0x000000ffff0e8224 */ /* 0x000fca00078e0006 */
[----:B------:R3:W2:Y:S02]  /*14550*/  @!P0 LDG.E.U16 R11, [R14.64] ;  /* 0x000000060e0b8981 */ /* 0x0006a4000c1e1500 */
[----:B---3--:R-:W-:Y:S02]  /*14560*/  @!P0 IMAD.MOV.U32 R15, RZ, RZ, R5 ;  /* 0x000000ffff0f8224 */ /* 0x008fe400078e0005 */
[----:B------:R-:W-:-:S05]  /*14570*/  @!P0 IMAD.MOV.U32 R14, RZ, RZ, R4 ;  /* 0x000000ffff0e8224 */ /* 0x000fca00078e0004 */
[----:B------:R-:W3:Y:S04]  /*14580*/  @!P0 LDG.E.U16 R12, [R14.64] ;  /* 0x000000060e0c8981 */ /* 0x000ee8000c1e1500 */
[----:B------:R-:W-:Y:S04]  /*14590*/  STL [R1+0x19c4], R8 ;  /* 0x0019c40801007387 */ /* 0x000fe80000100800 */
[----:B----4-:R-:W-:Y:S01]  /*145a0*/  STL [R1+0x19c8], R9 ;  /* 0x0019c80901007387 */ /* 0x010fe20000100800 */
[----:B------:R-:W4:Y:S02]  /*145b0*/  LDL R3, [R1+0xe6c] ;  /* 0x000e6c0001037983 */ /* 0x000f240000100800 */
[----:B------:R-:W4:Y:S01]  /*145c0*/  LDL R2, [R1+0xea4] ;  /* 0x000ea40001027983 */ /* 0x000f220000100800 */
[----:B------:R0:W-:Y:S01]  /*145d0*/  STL [R1+0x19cc], R10 ;  /* 0x0019cc0a01007387 */ /* 0x0001e20000100800 */
[----:B------:R-:W4:Y:S03]  /*145e0*/  LDL R17, [R1+0xe74] ;  /* 0x000e740001117983 */ /* 0x000f260000100800 */
[----:B0-----:R-:W4:Y:S04]  /*145f0*/  LDL R10, [R1+0xea0] ;  /* 0x000ea000010a7983 */ /* 0x001f280000100800 */
[----:B--2---:R-:W-:Y:S01]  /*14600*/  STL [R1+0x19d0], R11 ;  /* 0x0019d00b01007387 */ /* 0x004fe20000100800 */
[----:B------:R-:W2:Y:S02]  /*14610*/  LDL R9, [R1+0xe44] ;  /* 0x000e440001097983 */ /* 0x000ea40000100800 */
[----:B------:R-:W2:Y:S02]  /*14620*/  LDL R8, [R1+0xe80] ;  /* 0x000e800001087983 */ /* 0x000ea40000100800 */
[----:B------:R-:W2:Y:S01]  /*14630*/  LDL R7, [R1+0xe7c] ;  /* 0x000e7c0001077983 */ /* 0x000ea20000100800 */
[----:B------:R-:W2:Y:S04]  /*14640*/  LDL R6, [R1+0xe9c] ;  /* 0x000e9c0001067983 */ /* 0x000ea80000100800 */
[----:B---3--:R-:W-:Y:S01]  /*14650*/  STL [R1+0x19d4], R12 ;  /* 0x0019d40c01007387 */ /* 0x008fe20000100800 */
[----:B------:R-:W3:Y:S02]  /*14660*/  LDL R5, [R1+0xe84] ;  /* 0x000e840001057983 */ /* 0x000ee40000100800 */
[----:B------:R-:W3:Y:S01]  /*14670*/  LDL R4, [R1+0xe98] ;  /* 0x000e980001047983 */ /* 0x000ee20000100800 */
[----:B------:R-:W-:Y:S01]  /*14680*/  PRMT R13, RZ, 0x7610, R13 ;  /* 0x00007610ff0d7816 */ /* 0x000fe2000000000d */
[----:B----4-:R-:W-:-:S02]  /*14690*/  @!P0 IMAD.MOV.U32 R14, RZ, RZ, R2 ;  /* 0x000000ffff0e8224 */ /* 0x010fc400078e0002 */
[----:B------:R-:W-:Y:S01]  /*146a0*/  @!P0 IMAD.MOV.U32 R15, RZ, RZ, R3 ;  /* 0x000000ffff0f8224 */ /* 0x000fe200078e0003 */
[----:B------:R-:W-:Y:S02]  /*146b0*/  PRMT R16, RZ, 0x7610, R16 ;  /* 0x00007610ff107816 */ /* 0x000fe40000000010 */
[----:B------:R-:W-:Y:S02]  /*146c0*/  PRMT R18, RZ, 0x7610, R18 ;  /* 0x00007610ff127816 */ /* 0x000fe40000000012 */
[----:B------:R-:W-:Y:S02]  /*146d0*/  PRMT R20, RZ, 0x7610, R20 ;  /* 0x00007610ff147816 */ /* 0x000fe40000000014 */
[----:B------:R-:W-:Y:S01]  /*146e0*/  PRMT R22, RZ, 0x7610, R22 ;  /* 0x00007610ff167816 */ /* 0x000fe20000000016 */
[----:B------:R0:W4:Y:S04]  /*146f0*/  @!P0 LDG.E.U16 R13, [R14.64] ;  /* 0x000000060e0d8981 */ /* 0x000128000c1e1500 */
[----:B------:R-:W4:Y:S04]  /*14700*/  LDL R3, [R1+0xe4c] ;  /* 0x000e4c0001037983 */ /* 0x000f280000100800 */
[----:B------:R-:W4:Y:S01]  /*14710*/  LDL R2, [R1+0xe88] ;  /* 0x000e880001027983 */ /* 0x000f220000100800 */
[----:B0-----:R-:W-:-:S02]  /*14720*/  @!P0 IMAD.MOV.U32 R15, RZ, RZ, R17 ;  /* 0x000000ffff0f8224 */ /* 0x001fc400078e0011 */
[----:B------:R-:W-:-:S05]  /*14730*/  @!P0 IMAD.MOV.U32 R14, RZ, RZ, R10 ;  /* 0x000000ffff0e8224 */ /* 0x000fca00078e000a */
[----:B------:R2:W4:Y:S02]  /*14740*/  @!P0 LDG.E.U16 R16, [R14.64] ;  /* 0x000000060e108981 */ /* 0x000524000c1e1500 */
[----:B--2---:R-:W-:Y:S02]  /*14750*/  @!P0 IMAD.MOV.U32 R15, RZ, RZ, R9 ;  /* 0x000000ffff0f8224 */ /* 0x004fe400078e0009 */
[----:B------:R-:W-:-:S05]  /*14760*/  @!P0 IMAD.MOV.U32 R14, RZ, RZ, R8 ;  /* 0x000000ffff0e8224 */ /* 0x000fca00078e0008 */
[----:B------:R0:W2:Y:S02]  /*14770*/  @!P0 LDG.E.U16 R18, [R14.64] ;  /* 0x000000060e128981 */ /* 0x0000a4000c1e1500 */
[----:B0-----:R-:W-:Y:S02]  /*14780*/  @!P0 IMAD.MOV.U32 R14, RZ, RZ, R6 ;  /* 0x000000ffff0e8224 */ /* 0x001fe400078e0006 */
[----:B------:R-:W-:-:S05]  /*14790*/  @!P0 IMAD.MOV.U32 R15, RZ, RZ, R7 ;  /* 0x000000ffff0f8224 */ /* 0x000fca00078e0007 */
[----:B------:R3:W2:Y:S02]  /*147a0*/  @!P0 LDG.E.U16 R20, [R14.64] ;  /* 0x000000060e148981 */ /* 0x0006a4000c1e1500 */
[----:B---3--:R-:W-:Y:S02]  /*147b0*/  @!P0 IMAD.MOV.U32 R14, RZ, RZ, R4 ;  /* 0x000000ffff0e8224 */ /* 0x008fe400078e0004 */
[----:B------:R-:W-:-:S05]  /*147c0*/  @!P0 IMAD.MOV.U32 R15, RZ, RZ, R5 ;  /* 0x000000ffff0f8224 */ /* 0x000fca00078e0005 */
[----:B------:R0:W3:Y:S01]  /*147d0*/  @!P0 LDG.E.U16 R22, [R14.64] ;  /* 0x000000060e168981 */ /* 0x0000e2000c1e1500 */
[----:B------:R-:W-:-:S03]  /*147e0*/  PRMT R23, RZ, 0x7610, R23 ;  /* 0x00007610ff177816 */ /* 0x000fc60000000017 */
[----:B----4-:R-:W-:Y:S01]  /*147f0*/  STL [R1+0x19d8], R13 ;  /* 0x0019d80d01007387 */ /* 0x010fe20000100800 */
[----:B0-----:R-:W-:Y:S02]  /*14800*/  @!P0 IMAD.MOV.U32 R14, RZ, RZ, R2 ;  /* 0x000000ffff0e8224 */ /* 0x001fe400078e0002 */
[----:B------:R-:W-:-:S05]  /*14810*/  @!P0 IMAD.MOV.U32 R15, RZ, RZ, R3 ;  /* 0x000000ffff0f8224 */ /* 0x000fca00078e0003 */
[----:B------:R-:W4:Y:S04]  /*14820*/  @!P0 LDG.E.U16 R23, [R14.64] ;  /* 0x000000060e178981 */ /* 0x000f28000c1e1500 */
[----:B------:R-:W-:Y:S04]  /*14830*/  STL [R1+0x19dc], R16 ;  /* 0x0019dc1001007387 */ /* 0x000fe80000100800 */
[----:B--2---:R-:W-:Y:S04]  /*14840*/  STL [R1+0x19e0], R18 ;  /* 0x0019e01201007387 */ /* 0x004fe80000100800 */
[----:B------:R-:W-:Y:S04]  /*14850*/  STL [R1+0x19e4], R20 ;  /* 0x0019e41401007387 */ /* 0x000fe80000100800 */
[----:B---3--:R0:W-:Y:S01]  /*14860*/  STL [R1+0x19e8], R22 ;  /* 0x0019e81601007387 */ /* 0x0081e20000100800 */
[----:B------:R-:W2:Y:S02]  /*14870*/  LDL R21, [R1+0xe8c] ;  /* 0x000e8c0001157983 */ /* 0x000ea40000100800 */
[----:B------:R-:W3:Y:S01]  /*14880*/  LDL R19, [R1+0xe94] ;  /* 0x000e940001137983 */ /* 0x000ee20000100800 */
[----:B0-----:R-:W3:Y:S01]  /*14890*/  LDL.LU R22, [R1+0x4f8] ;  /* 0x0004f80001167983 */ /* 0x001ee20000300800 */
[----:B------:R-:W3:Y:S02]  /*148a0*/  LDL.LU R20, [R1+0x480] ;  /* 0x0004800001147983 */ /* 0x000ee40000300800 */
[----:B------:R-:W3:Y:S02]  /*148b0*/  LDL.LU R18, [R1+0x478] ;  /* 0x0004780001127983 */ /* 0x000ee40000300800 */
[----:B------:R-:W3:Y:S01]  /*148c0*/  LDL.LU R16, [R1+0x470] ;  /* 0x0004700001107983 */ /* 0x000ee20000300800 */
[----:B------:R-:W3:Y:S01]  /*148d0*/  LDL.LU R27, [R1+0x468] ;  /* 0x00046800011b7983 */ /* 0x000ee20000300800 */
        /* <DEDUP_REMOVED lines=12> */
[----:B------:R-:W3:Y:S01]  /*149a0*/  LDL.LU R17, [R1+0x54] ;  /* 0x0000540001117983 */ /* 0x000ee20000300800 */
[----:B------:R-:W-:Y:S01]  /*149b0*/  PRMT R24, RZ, 0x7610, R24 ;  /* 0x00007610ff187816 */ /* 0x000fe20000000018 */
[----:B------:R-:W3:Y:S01]  /*149c0*/  LDL.LU R29, [R1+0x4c] ;  /* 0x00004c00011d7983 */ /* 0x000ee20000300800 */
[----:B----4-:R0:W-:Y:S04]  /*149d0*/  STL [R1+0x19ec], R23 ;  /* 0x0019ec1701007387 */ /* 0x0101e80000100800 */
[----:B0-----:R-:W4:Y:S01]  /*149e0*/  LDL.LU R23, [R1+0x500] ;  /* 0x0005000001177983 */ /* 0x001f220000300800 */
[----:B--2---:R-:W-:-:S02]  /*149f0*/  @!P0 IMAD.MOV.U32 R15, RZ, RZ, R21 ;  /* 0x000000ffff0f8224 */ /* 0x004fc400078e0015 */
[----:B---3--:R-:W-:Y:S02]  /*14a00*/  @!P0 IMAD.MOV.U32 R14, RZ, RZ, R19 ;  /* 0x000000ffff0e8224 */ /* 0x008fe400078e0013 */
[----:B------:R-:W2:Y:S01]  /*14a10*/  LDL.LU R19, [R1+0x44] ;  /* 0x0000440001137983 */ /* 0x000ea20000300800 */
[----:B------:R-:W3:Y:S02]  /*14a20*/  LDL.LU R21, [R1+0x3c] ;  /* 0x00003c0001157983 */ /* 0x000ee40000300800 */
[----:B------:R-:W2:Y:S02]  /*14a30*/  LDL.LU R25, [R1+0x5c4] ;  /* 0x0005c40001197983 */ /* 0x000ea40000300800 */
[----:B------:R-:W2:Y:S01]  /*14a40*/  LDL.LU R26, [R1+0x5c0] ;  /* 0x0005c000011a7983 */ /* 0x000ea20000300800 */
[----:B------:R0:W2:Y:S04]  /*14a50*/  @!P0 LDG.E.U16 R24, [R14.64] ;  /* 0x000000060e188981 */ /* 0x0000a8000c1e1500 */
[----:B0-----:R-:W2:Y:S01]  /*14a60*/  LDL.LU R14, [R1+0x510] ;  /* 0x00051000010e7983 */ /* 0x001ea20000300800 */
[----:B------:R-:W3:Y:S03]  /*14a70*/  LDL.LU R15, [R1+0x508] ;  /* 0x00050800010f7983 */ /* 0x000ee60000300800 */
[----:B--2---:R-:W-:Y:S01]  /*14a80*/  STS.U16 [R0+0x2c00], R14 ;  /* 0x002c000e00007388 */ /* 0x004fe20000000400 */
[----:B---3--:R-:W-:Y:S02]  /*14a90*/  STS.U16 [R0+0x2c80], R15 ;  /* 0x002c800f00007388 */ /* 0x008fe40000000400 */
[----:B----4-:R-:W-:Y:S02]  /*14aa0*/  STS.U16 [R0+0x2d00], R23 ;  /* 0x002d001700007388 */ /* 0x010fe40000000400 */
[----:B------:R-:W-:Y:S01]  /*14ab0*/  STS.U16 [R0+0x2d80], R22 ;  /* 0x002d801600007388 */ /* 0x000fe20000000400 */
[----:B------:R-:W-:Y:S01]  /*14ac0*/  STS.U16 [R0+0x3c00], R20 ;  /* 0x003c001400007388 */ /* 0x000fe20000000400 */
[----:B------:R-:W-:Y:S02]  /*14ad0*/  STS.U16 [R0+0x3c80], R18 ;  /* 0x003c801200007388 */ /* 0x000fe40000000400 */
[----:B------:R-:W-:Y:S02]  /*14ae0*/  STS.U16 [R0+0x3d00], R16 ;  /* 0x003d001000007388 */ /* 0x000fe40000000400 */
[----:B------:R0:W-:Y:S01]  /*14af0*/  STS.U16 [R0+0x3d80], R27 ;  /* 0x003d801b00007388 */ /* 0x0001e20000000400 */
        /* <DEDUP_REMOVED lines=12> */
[----:B------:R-:W-:Y:S04]  /*14bc0*/  STL [R1+0x19f0], R24 ;  /* 0x0019f01801007387 */ /* 0x000fe80000100800 */
[----:B------:R-:W-:Y:S01]  /*14bd0*/  STS.U16 [R0+0x7c00], R17 ;  /* 0x007c001100007388 */ /* 0x000fe20000000400 */
[----:B0-----:R-:W2:Y:S02]  /*14be0*/  LDL.LU R27, [R1+0x5bc] ;  /* 0x0005bc00011b7983 */ /* 0x001ea40000300800 */
[----:B------:R0:W-:Y:S02]  /*14bf0*/  STS.U16 [R0+0x7c80], R29 ;  /* 0x007c801d00007388 */ /* 0x0001e40000000400 */
[----:B------:R-:W-:Y:S01]  /*14c00*/  STS.U16 [R0+0x7d00], R19 ;  /* 0x007d001300007388 */ /* 0x000fe20000000400 */
[----:B------:R-:W-:Y:S04]  /*14c10*/  STS.U16 [R0+0x7d80], R21 ;  /* 0x007d801500007388 */ /* 0x000fe80000000400 */
[----:B0-----:R-:W3:Y:S01]  /*14c20*/  LDL.LU R29, [R1+0x5b8] ;  /* 0x0005b800011d7983 */ /* 0x001ee20000300800 */
[----:B------:R0:W-:Y:S03]  /*14c30*/  STL [R1+0x19f4], R0 ;  /* 0x0019f40001007387 */ /* 0x0001e60000100800 */
[----:B0-----:R-:W4:Y:S04]  /*14c40*/  LDL.LU R0, [R1+0x578] ;  /* 0x0005780001007983 */ /* 0x001f280000300800 */
[----:B------:R-:W0:Y:S02]  /*14c50*/  S2R R28, SR_TID.X ;  /* 0x00000000001c7919 */ /* 0x000e240000002100 */
[----:B0-----:R-:W-:-:S05]  /*14c60*/  LOP3.LUT R28, R28, 0x3f, RZ, 0xc0, !PT ;  /* 0x0000003f1c1c7812 */ /* 0x001fca00078ec0ff */
[----:B------:R-:W-:Y:S01]  /*14c70*/  IMAD.SHL.U32 R28, R28, 0x2, RZ ;  /* 0x000000021c1c7824 */ /* 0x000fe200078e00ff */
[----:B----4-:R0:W-:Y:S04]  /*14c80*/  STL [R1+0x19f8], R0 ;  /* 0x0019f80001007387 */ /* 0x0101e80000100800 */
[----:B0-----:R-:W4:Y:S01]  /*14c90*/  LDL.LU R0, [R1+0x580] ;  /* 0x0005800001007983 */ /* 0x001f220000300800 */
[----:B------:R-:W-:Y:S01]  /*14ca0*/  LOP3.LUT R14, R28, 0x70, RZ, 0x3c, !PT ;  /* 0x000000701c0e7812 */ /* 0x000fe200078e3cff */
[----:B------:R-:W4:Y:S02]  /*14cb0*/  LDL.LU R24, [R1+0x570] ;  /* 0x0005700001187983 */ /* 0x000f240000300800 */
[----:B------:R-:W4:Y:S01]  /*14cc0*/  LDL.LU R23, [R1+0x568] ;  /* 0x0005680001177983 */ /* 0x000f220000300800 */
[----:B------:R-:W4:Y:S04]  /*14cd0*/  LDL.LU R22, [R1+0x4f0] ;  /* 0x0004f00001167983 */ /* 0x000f280000300800 */
[----:B------:R-:W-:Y:S01]  /*14ce0*/  STS.U16 [R14+0xe00], R25 ;  /* 0x000e00190e007388 */ /* 0x000fe20000000400 */
[----:B------:R-:W4:Y:S02]  /*14cf0*/  LDL.LU R20, [R1+0x4e8] ;  /* 0x0004e80001147983 */ /* 0x000f240000300800 */
[----:B------:R0:W-:Y:S02]  /*14d00*/  STS.U16 [R14+0xe80], R26 ;  /* 0x000e801a0e007388 */ /* 0x0001e40000000400 */
[----:B------:R-:W4:Y:S01]  /*14d10*/  LDL.LU R18, [R1+0x4e0] ;  /* 0x0004e00001127983 */ /* 0x000f220000300800 */
[----:B0-----:R-:W4:Y:S01]  /*14d20*/  LDL.LU R26, [R1+0x4d8] ;  /* 0x0004d800011a7983 */ /* 0x001f220000300800 */
[----:B------:R-:W4:Y:S02]  /*14d30*/  LDL.LU R16, [R1+0x460] ;  /* 0x0004600001107983 */ /* 0x000f240000300800 */
        /* <DEDUP_REMOVED lines=15> */
[----:B------:R-:W4:Y:S03]  /*14e30*/  LDL.LU R21, [R1+0x34] ;  /* 0x0000340001157983 */ /* 0x000f260000300800 */
[----:B--2---:R0:W-:Y:S01]  /*14e40*/  STS.U16 [R14+0xf00], R27 ;  /* 0x000f001b0e007388 */ /* 0x0041e20000000400 */
[----:B------:R-:W2:Y:S02]  /*14e50*/  LDL.LU R25, [R1+0x30] ;  /* 0x0000300001197983 */ /* 0x000ea40000300800 */
[----:B---3--:R1:W-:Y:S01]  /*14e60*/  STS.U16 [R14+0xf80], R29 ;  /* 0x000f801d0e007388 */ /* 0x0083e20000000400 */
[----:B0-----:R-:W2:Y:S01]  /*14e70*/  LDL.LU R27, [R1+0x2c] ;  /* 0x00002c00011b7983 */ /* 0x001ea20000300800 */
[----:B------:R-:W2:Y:S02]  /*14e80*/  LDL.LU R28, [R1+0x20] ;  /* 0x00002000011c7983 */ /* 0x000ea40000300800 */
[----:B-1----:R-:W2:Y:S01]  /*14e90*/  LDL.LU R29, [R1+0x18] ;  /* 0x00001800011d7983 */ /* 0x002ea20000300800 */
[----:B----4-:R0:W-:Y:S04]  /*14ea0*/  STS.U16 [R14+0x1e00], R0 ;  /* 0x001e00000e007388 */ /* 0x0101e80000000400 */
[----:B0-----:R-:W4:Y:S04]  /*14eb0*/  LDL.LU R0, [R1+0x19f8] ;  /* 0x0019f80001007983 */ /* 0x001f280000300800 */
[----:B----4-:R0:W-:Y:S01]  /*14ec0*/  STS.U16 [R14+0x1e80], R0 ;  /* 0x001e80000e007388 */ /* 0x0101e20000000400 */
[----:B------:R1:W-:Y:S02]  /*14ed0*/  STS.U16 [R14+0x1f00], R24 ;  /* 0x001f00180e007388 */ /* 0x0003e40000000400 */
[----:B------:R4:W-:Y:S02]  /*14ee0*/  STS.U16 [R14+0x1f80], R23 ;  /* 0x001f80170e007388 */ /* 0x0009e40000000400 */
[----:B------:R2:W-:Y:S01]  /*14ef0*/  STS.U16 [R14+0x2e00], R22 ;  /* 0x002e00160e007388 */ /* 0x0005e20000000400 */
[----:B------:R2:W-:Y:S01]  /*14f00*/  STS.U16 [R14+0x2e80], R20 ;  /* 0x002e80140e007388 */ /* 0x0005e20000000400 */
[----:B------:R2:W-:Y:S03]  /*14f10*/  STS.U16 [R14+0x2f00], R18 ;  /* 0x002f00120e007388 */ /* 0x0005e60000000400 */
[----:B0-----:R-:W3:Y:S01]  /*14f20*/  LDL.LU R0, [R1+0x19f4] ;  /* 0x0019f40001007983 */ /* 0x001ee20000300800 */
[----:B-1----:R-:W3:Y:S02]  /*14f30*/  LDL.LU R24, [R1+0x19f0] ;  /* 0x0019f00001187983 */ /* 0x002ee40000300800 */
[----:B----4-:R-:W4:Y:S02]  /*14f40*/  LDL.LU R23, [R1+0x19ec] ;  /* 0x0019ec0001177983 */ /* 0x010f240000300800 */
[----:B--2---:R-:W2:Y:S01]  /*14f50*/  LDL.LU R22, [R1+0x19e8] ;  /* 0x0019e80001167983 */ /* 0x004ea20000300800 */
[----:B------:R-:W2:Y:S01]  /*14f60*/  LDL.LU R20, [R1+0x19e4] ;  /* 0x0019e40001147983 */ /* 0x000ea20000300800 */
[----:B------:R-:W2:Y:S03]  /*14f70*/  LDL.LU R18, [R1+0x19e0] ;  /* 0x0019e00001127983 */ /* 0x000ea60000300800 */
        /* <DEDUP_REMOVED lines=19> */
[----:B-1----:R-:W3:Y:S03]  /*150b0*/  LDL.LU R8, [R1+0x19c4] ;  /* 0x0019c40001087983 */ /* 0x002ee60000300800 */
[----:B------:R-:W3:Y:S01]  /*150c0*/  LDL.LU R7, [R1+0x19c0] ;  /* 0x0019c00001077983 */ /* 0x000ee20000300800 */
[----:B------:R-:W3:Y:S03]  /*150d0*/  LDL.LU R6, [R1+0x19bc] ;  /* 0x0019bc0001067983 */ /* 0x000ee60000300800 */
[----:B------:R-:W3:Y:S01]  /*150e0*/  LDL.LU R5, [R1+0x19b8] ;  /* 0x0019b80001057983 */ /* 0x000ee20000300800 */
[----:B------:R-:W3:Y:S03]  /*150f0*/  LDL.LU R4, [R1+0x19b4] ;  /* 0x0019b40001047983 */ /* 0x000ee60000300800 */
[----:B------:R0:W-:Y:S01]  /*15100*/  STS.U16 [R14+0x5f80], R3 ;  /* 0x005f80030e007388 */ /* 0x0001e20000000400 */
[----:B------:R1:W-:Y:S02]  /*15110*/  STS.U16 [R14+0x6e00], R2 ;  /* 0x006e00020e007388 */ /* 0x0003e40000000400 */
[----:B------:R1:W-:Y:S02]  /*15120*/  STS.U16 [R14+0x6e80], R17 ;  /* 0x006e80110e007388 */ /* 0x0003e40000000400 */
[----:B------:R1:W-:Y:S01]  /*15130*/  STS.U16 [R14+0x6f00], R15 ;  /* 0x006f000f0e007388 */ /* 0x0003e20000000400 */
[----:B------:R1:W-:Y:S01]  /*15140*/  STS.U16 [R14+0x6f80], R19 ;  /* 0x006f80130e007388 */ /* 0x0003e20000000400 */
[----:B------:R1:W-:Y:S03]  /*15150*/  STS.U16 [R14+0x7e00], R21 ;  /* 0x007e00150e007388 */ /* 0x0003e60000000400 */
[----:B0-----:R-:W4:Y:S01]  /*15160*/  LDL.LU R3, [R1+0x19b0] ;  /* 0x0019b00001037983 */ /* 0x001f220000300800 */
[----:B-1----:R-:W4:Y:S03]  /*15170*/  LDL.LU R2, [R1+0x19ac] ;  /* 0x0019ac0001027983 */ /* 0x002f260000300800 */
[----:B------:R-:W4:Y:S01]  /*15180*/  LDL.LU R17, [R1+0x19a8] ;  /* 0x0019a80001117983 */ /* 0x000f220000300800 */
[----:B------:R-:W4:Y:S03]  /*15190*/  LDL.LU R15, [R1] ;  /* 0x00000000010f7983 */ /* 0x000f260000300800 */
[----:B------:R-:W4:Y:S01]  /*151a0*/  LDL.LU R19, [R1+0x19a4] ;  /* 0x0019a40001137983 */ /* 0x000f220000300800 */
[----:B------:R-:W4:Y:S03]  /*151b0*/  LDL.LU R21, [R1+0x19a0] ;  /* 0x0019a00001157983 */ /* 0x000f260000300800 */
[----:B------:R0:W-:Y:S01]  /*151c0*/  STS.U16 [R14+0x7e80], R25 ;  /* 0x007e80190e007388 */ /* 0x0001e20000000400 */
[----:B------:R1:W-:Y:S03]  /*151d0*/  STS.U16 [R14+0x7f00], R27 ;  /* 0x007f001b0e007388 */ /* 0x0003e60000000400 */
[----:B0-----:R-:W4:Y:S01]  /*151e0*/  LDL.LU R25, [R1+0x199c] ;  /* 0x00199c0001197983 */ /* 0x001f220000300800 */
[----:B-1----:R-:W4:Y:S02]  /*151f0*/  LDL.LU R27, [R1+0x1998] ;  /* 0x00199800011b7983 */ /* 0x002f240000300800 */
[----:B------:R0:W-:Y:S02]  /*15200*/  STS.U16 [R14+0x7f80], R28 ;  /* 0x007f801c0e007388 */ /* 0x0001e40000000400 */
[----:B0-----:R-:W0:Y:S02]  /*15210*/  S2R R28, SR_TID.X ;  /* 0x00000000001c7919 */ /* 0x001e240000002100 */
[----:B0-----:R-:W-:-:S05]  /*15220*/  LOP3.LUT R28, R28, 0x3f, RZ, 0xc0, !PT ;  /* 0x0000003f1c1c7812 */ /* 0x001fca00078ec0ff */
[----:B------:R-:W-:-:S05]  /*15230*/  IMAD.SHL.U32 R28, R28, 0x2, RZ ;  /* 0x000000021c1c7824 */ /* 0x000fca00078e00ff */
[----:B------:R0:W-:Y:S02]  /*15240*/  STS.U16 [R28+0x8000], R29 ;  /* 0x0080001d1c007388 */ /* 0x0001e40000000400 */
[----:B0-----:R-:W-:Y:S02]  /*15250*/  LOP3.LUT R29, R28, 0x10, RZ, 0x3c, !PT ;  /* 0x000000101c1d7812 */ /* 0x001fe400078e3cff */
[----:B--2---:R-:W-:Y:S04]  /*15260*/  STS.U16 [R28+0x8c00], R9 ;  /* 0x008c00091c007388 */ /* 0x004fe80000000400 */
[----:B---3--:R-:W-:Y:S04]  /*15270*/  STS.U16 [R28+0x8800], R4 ;  /* 0x008800041c007388 */ /* 0x008fe80000000400 */
[----:B----4-:R0:W-:Y:S01]  /*15280*/  STS.U16 [R28+0x8400], R27 ;  /* 0x0084001b1c007388 */ /* 0x0101e20000000400 */
[----:B------:R1:W-:Y:S03]  /*15290*/  STS.U16 [R29+0x8080], R26 ;  /* 0x0080801a1d007388 */ /* 0x0003e60000000400 */
[----:B0-----:R-:W2:Y:S01]  /*152a0*/  LDL.LU R27, [R1+0x10] ;  /* 0x00001000011b7983 */ /* 0x001ea20000300800 */
[----:B------:R-:W3:Y:S02]  /*152b0*/  LDL.LU R4, [R1+0x4] ;  /* 0x0000040001047983 */ /* 0x000ee40000300800 */
[----:B------:R-:W4:Y:S02]  /*152c0*/  LDL.LU R28, [R1+0xc] ;  /* 0x00000c00011c7983 */ /* 0x000f240000300800 */
[----:B------:R-:W2:Y:S01]  /*152d0*/  LDL.LU R9, [R1+0x8] ;  /* 0x0000080001097983 */ /* 0x000ea20000300800 */
[----:B-1----:R-:W2:Y:S04]  /*152e0*/  LDL.LU R26, [R1+0x1994] ;  /* 0x00199400011a7983 */ /* 0x002ea80000300800 */
[----:B--2---:R-:W-:Y:S01]  /*152f0*/  STS.U16 [R29+0x8480], R26 ;  /* 0x0084801a1d007388 */ /* 0x004fe20000000400 */
[----:B------:R-:W-:Y:S02]  /*15300*/  STS.U16 [R29+0x8880], R5 ;  /* 0x008880051d007388 */ /* 0x000fe40000000400 */
[----:B------:R0:W-:Y:S02]  /*15310*/  STS.U16 [R29+0x8c80], R10 ;  /* 0x008c800a1d007388 */ /* 0x0001e40000000400 */
[----:B0-----:R-:W2:Y:S04]  /*15320*/  LDL.LU R29, [R1+0x1990] ;  /* 0x00199000011d7983 */ /* 0x001ea80000300800 */
[----:B------:R-:W0:Y:S02]  /*15330*/  S2R R26, SR_TID.X ;  /* 0x00000000001a7919 */ /* 0x000e240000002100 */
[----:B0-----:R-:W-:-:S05]  /*15340*/  LOP3.LUT R26, R26, 0x3f, RZ, 0xc0, !PT ;  /* 0x0000003f1a1a7812 */ /* 0x001fca00078ec0ff */
[----:B------:R-:W-:-:S05]  /*15350*/  IMAD.SHL.U32 R5, R26, 0x2, RZ ;  /* 0x000000021a057824 */ /* 0x000fca00078e00ff */
[----:B------:R-:W-:-:S05]  /*15360*/  LOP3.LUT R5, R5, 0x20, RZ, 0x3c, !PT ;  /* 0x0000002005057812 */ /* 0x000fca00078e3cff */
[----:B------:R0:W-:Y:S04]  /*15370*/  STS.U16 [R5+0x8100], R27 ;  /* 0x0081001b05007388 */ /* 0x0001e80000000400 */
[----:B0-----:R-:W0:Y:S01]  /*15380*/  S2R R27, SR_TID.X ;  /* 0x00000000001b7919 */ /* 0x001e220000002100 */
[----:B------:R-:W-:Y:S02]  /*15390*/  IMAD.SHL.U32 R26, R26, 0x2, RZ ;  /* 0x000000021a1a7824 */ /* 0x000fe400078e00ff */
[----:B------:R-:W-:Y:S02]  /*153a0*/  STS.U16 [R5+0x8500], R25 ;  /* 0x0085001905007388 */ /* 0x000fe40000000400 */
[----:B------:R-:W-:Y:S01]  /*153b0*/  STS.U16 [R5+0x8900], R6 ;  /* 0x0089000605007388 */ /* 0x000fe20000000400 */
[----:B------:R-:W-:Y:S01]  /*153c0*/  LOP3.LUT R26, R26, 0x30, RZ, 0x3c, !PT ;  /* 0x000000301a1a7812 */ /* 0x000fe200078e3cff */
[----:B------:R-:W-:Y:S04]  /*153d0*/  STS.U16 [R5+0x8d00], R12 ;  /* 0x008d000c05007388 */ /* 0x000fe80000000400 */
[----:B----4-:R1:W-:Y:S01]  /*153e0*/  STS.U16 [R26+0x8180], R28 ;  /* 0x0081801c1a007388 */ /* 0x0103e20000000400 */
[----:B------:R-:W-:Y:S01]  /*153f0*/  STS.U16 [R26+0x8580], R21 ;  /* 0x008580151a007388 */ /* 0x000fe20000000400 */
[----:B0-----:R-:W-:-:S05]  /*15400*/  LOP3.LUT R27, R27, 0x3f, RZ, 0xc0, !PT ;  /* 0x0000003f1b1b7812 */ /* 0x001fca00078ec0ff */
[C---:B-1----:R-:W-:Y:S02]  /*15410*/  IMAD.SHL.U32 R28, R27.reuse, 0x2, RZ ;  /* 0x000000021b1c7824 */ /* 0x042fe400078e00ff */
[----:B------:R-:W-:Y:S01]  /*15420*/  IMAD.SHL.U32 R27, R27, 0x2, RZ ;  /* 0x000000021b1b7824 */ /* 0x000fe200078e00ff */
[----:B------:R-:W-:Y:S02]  /*15430*/  STS.U16 [R26+0x8980], R7 ;  /* 0x008980071a007388 */ /* 0x000fe40000000400 */
[----:B------:R-:W-:Y:S02]  /*15440*/  LOP3.LUT R28, R28, 0x40, RZ, 0x3c, !PT ;  /* 0x000000401c1c7812 */ /* 0x000fe400078e3cff */
[----:B------:R-:W-:Y:S01]  /*15450*/  STS.U16 [R26+0x8d80], R13 ;  /* 0x008d800d1a007388 */ /* 0x000fe20000000400 */
[----:B------:R-:W-:-:S03]  /*15460*/  LOP3.LUT R27, R27, 0x50, RZ, 0x3c, !PT ;  /* 0x000000501b1b7812 */ /* 0x000fc600078e3cff */
[----:B------:R-:W-:Y:S01]  /*15470*/  STS.U16 [R28+0x8200], R9 ;  /* 0x008200091c007388 */ /* 0x000fe20000000400 */
[----:B------:R-:W-:Y:S02]  /*15480*/  STS.U16 [R28+0x8600], R19 ;  /* 0x008600131c007388 */ /* 0x000fe40000000400 */
[----:B------:R-:W-:Y:S02]  /*15490*/  STS.U16 [R28+0x8a00], R8 ;  /* 0x008a00081c007388 */ /* 0x000fe40000000400 */
[----:B------:R-:W-:Y:S01]  /*154a0*/  STS.U16 [R28+0x8e00], R16 ;  /* 0x008e00101c007388 */ /* 0x000fe20000000400 */
[----:B---3--:R0:W-:Y:S04]  /*154b0*/  STS.U16 [R27+0x8280], R4 ;  /* 0x008280041b007388 */ /* 0x0081e80000000400 */
[----:B0-----:R-:W0:Y:S01]  /*154c0*/  S2R R4, SR_TID.X ;  /* 0x0000000000047919 */ /* 0x001e220000002100 */
[----:B------:R-:W-:Y:S02]  /*154d0*/  STS.U16 [R27+0x8680], R17 ;  /* 0x008680111b007388 */ /* 0x000fe40000000400 */
[----:B------:R-:W-:Y:S02]  /*154e0*/  STS.U16 [R27+0x8a80], R11 ;  /* 0x008a800b1b007388 */ /* 0x000fe40000000400 */
[----:B------:R-:W-:Y:S01]  /*154f0*/  STS.U16 [R27+0x8e80], R20 ;  /* 0x008e80141b007388 */ /* 0x000fe20000000400 */
[----:B------:R0:W-:Y:S01]  /*15500*/  STS.U16 [R0+0x8300], R15 ;  /* 0x0083000f00007388 */ /* 0x0001e20000000400 */
[----:B------:R-:W-:Y:S02]  /*15510*/  STS.U16 [R0+0x8700], R2 ;  /* 0x0087000200007388 */ /* 0x000fe40000000400 */
[----:B------:R-:W-:Y:S02]  /*15520*/  STS.U16 [R0+0x8b00], R18 ;  /* 0x008b001200007388 */ /* 0x000fe40000000400 */
[----:B------:R1:W-:Y:S02]  /*15530*/  STS.U16 [R0+0x8f00], R22 ;  /* 0x008f001600007388 */ /* 0x0003e40000000400 */
[C---:B0-----:R-:W-:Y:S01]  /*15540*/  IMAD.SHL.U32 R15, R4.reuse, 0x2, RZ ;  /* 0x00000002040f7824 */ /* 0x041fe200078e00ff */
[----:B-1----:R-:W-:-:S04]  /*15550*/  LOP3.LUT R0, R4, 0x7, RZ, 0xc0, !PT ;  /* 0x0000000704007812 */ /* 0x002fc800078ec0ff */
[----:B------:R-:W-:Y:S01]  /*15560*/  LOP3.LUT R13, R15, 0x10, RZ, 0xc0, !PT ;  /* 0x000000100f0d7812 */ /* 0x000fe200078ec0ff */
[----:B------:R-:W-:-:S03]  /*15570*/  IMAD R12, R0, 0x210, RZ ;  /* 0x00000210000c7824 */ /* 0x000fc600078e02ff */
[----:B------:R-:W-:Y:S01]  /*15580*/  LOP3.LUT R13, R13, 0x20, R4, 0xf8, !PT ;  /* 0x000000200d0d7812 */ /* 0x000fe200078ef804 */
[----:B------:R-:W-:Y:S02]  /*15590*/  IMAD.SHL.U32 R27, R4, 0x100, RZ ;  /* 0x00000100041b7824 */ /* 0x000fe400078e00ff */
[----:B------:R-:W-:Y:S01]  /*155a0*/  IMAD R0, R0, 0x90, RZ ;  /* 0x0000009000007824 */ /* 0x000fe200078e02ff */
[----:B------:R-:W-:-:S04]  /*155b0*/  LOP3.LUT R12, R12, R13, RZ, 0x3c, !PT ;  /* 0x0000000d0c0c7212 */ /* 0x000fc800078e3cff */
[----:B------:R-:W-:Y:S02]  /*155c0*/  LOP3.LUT R12, R12, 0x1000, R27, 0xf8, !PT ;  /* 0x000010000c0c7812 */ /* 0x000fe400078ef81b */
[----:B------:R-:W-:Y:S01]  /*155d0*/  LOP3.LUT R4, R0, 0x30, R15, 0x78, !PT ;  /* 0x0000003000047812 */ /* 0x000fe200078e780f */
[----:B--2---:R-:W-:Y:S01]  /*155e0*/  STS.U16 [R14+0x8380], R29 ;  /* 0x0083801d0e007388 */ /* 0x004fe20000000400 */
[----:B------:R-:W-:Y:S02]  /*155f0*/  STS.U16 [R14+0x8780], R3 ;  /* 0x008780030e007388 */ /* 0x000fe40000000400 */
[----:B------:R-:W-:Y:S02]  /*15600*/  STS.U16 [R14+0x8b80], R23 ;  /* 0x008b80170e007388 */ /* 0x000fe40000000400 */
[----:B------:R-:W-:Y:S01]  /*15610*/  STS.U16 [R14+0x8f80], R24 ;  /* 0x008f80180e007388 */ /* 0x000fe20000000400 */
[----:B------:R-:W-:Y:S06]  /*15620*/  BAR.SYNC.DEFER_BLOCKING 0x0 ;  /* 0x0000000000007b1d */ /* 0x000fec0000010000 */
[----:B------:R-:W0:Y:S04]  /*15630*/  LDSM.16.MT88.4 R24, [R12] ;  /* 0x000000000c18783b */ /* 0x000e280000004200 */
[----:B------:R-:W1:Y:S04]  /*15640*/  LDSM.16.M88.4 R8, [R4+0x8000] ;  /* 0x008000000408783b */ /* 0x000e680000000200 */
[----:B------:R-:W2:Y:S04]  /*15650*/  LDSM.16.M88.4 R20, [R4+0x8400] ;  /* 0x008400000414783b */ /* 0x000ea80000000200 */
[----:B0-----:R-:W-:Y:S01]  /*15660*/  STL.64 [R1+0x1988], R26 ;  /* 0x0019881a01007387 */ /* 0x001fe20000100a00 */
[----:B------:R-:W-:Y:S02]  /*15670*/  STL.64 [R1+0x1980], R24 ;  /* 0x0019801801007387 */ /* 0x000fe40000100a00 */
[----:B-1----:R-:W-:Y:S02]  /*15680*/  STL.64 [R1+0x70], R8 ;  /* 0x0000700801007387 */ /* 0x002fe40000100a00 */
[----:B------:R-:W-:Y:S01]  /*15690*/  IMAD.MOV.U32 R19, RZ, RZ, R8 ;  /* 0x000000ffff137224 */ /* 0x000fe200078e0008 */
[----:B------:R-:W-:Y:S01]  /*156a0*/  STL.64 [R1+0x78], R10 ;  /* 0x0000780a01007387 */ /* 0x000fe20000100a00 */
[----:B------:R-:W-:-:S02]  /*156b0*/  IMAD.MOV.U32 R18, RZ, RZ, R9 ;  /* 0x000000ffff127224 */ /* 0x000fc400078e0009 */
[----:B------:R-:W0:Y:S02]  /*156c0*/  LDSM.16.M88.4 R8, [R4+0x8800] ;  /* 0x008800000408783b */ /* 0x000e240000000200 */
[----:B------:R-:W1:Y:S04]  /*156d0*/  LDSM.16.M88.4 R4, [R4+0x8c00] ;  /* 0x008c00000404783b */ /* 0x000e680000000200 */
[----:B------:R-:W3:Y:S01]  /*156e0*/  LDL R0, [R1+0xee4] ;  /* 0x000ee40001007983 */ /* 0x000ee20000100800 */
[----:B--2---:R-:W-:Y:S02]  /*156f0*/  STL.64 [R1+0x60], R20 ;  /* 0x0000601401007387 */ /* 0x004fe40000100a00 */
[----:B------:R-:W-:Y:S01]  /*15700*/  STL.64 [R1+0x68], R22 ;  /* 0x0000681601007387 */ /* 0x000fe20000100a00 */
[----:B0-----:R-:W-:Y:S01]  /*15710*/  STL.64 [R1+0x50], R8 ;  /* 0x0000500801007387 */ /* 0x001fe20000100a00 */
[----:B------:R-:W-:Y:S02]  /*15720*/  STL.64 [R1+0x58], R10 ;  /* 0x0000580a01007387 */ /* 0x000fe40000100a00 */
[----:B-1----:R-:W-:Y:S02]  /*15730*/  STL.64 [R1+0x40], R4 ;  /* 0x0000400401007387 */ /* 0x002fe40000100a00 */
[----:B------:R-:W-:Y:S01]  /*15740*/  IMAD.MOV.U32 R17, RZ, RZ, R4 ;  /* 0x000000ffff117224 */ /* 0x000fe200078e0004 */
[----:B------:R-:W-:Y:S01]  /*15750*/  STL.64 [R1+0x48], R6 ;  /* 0x0000480601007387 */ /* 0x000fe20000100a00 */
[----:B------:R-:W-:-:S02]  /*15760*/  IMAD.MOV.U32 R16, RZ, RZ, R5 ;  /* 0x000000ffff107224 */ /* 0x000fc400078e0005 */
[----:B------:R-:W0:Y:S04]  /*15770*/  LDSM.16.MT88.4 R4, [R12+0x80] ;  /* 0x000080000c04783b */ /* 0x000e280000004200 */
[----:B------:R-:W-:Y:S02]  /*15780*/  IMAD.MOV.U32 R3, RZ, RZ, R8 ;  /* 0x000000ffff037224 */ /* 0x000fe400078e0008 */
[----:B------:R-:W-:Y:S02]  /*15790*/  IMAD.MOV.U32 R2, RZ, RZ, R9 ;  /* 0x000000ffff027224 */ /* 0x000fe400078e0009 */
[----:B------:R-:W1:Y:S02]  /*157a0*/  LDSM.16.MT88.4 R8, [R12+0x100] ;  /* 0x000100000c08783b */ /* 0x000e640000004200 */
[----:B------:R-:W2:Y:S02]  /*157b0*/  LDSM.16.MT88.4 R12, [R12+0x180] ;  /* 0x000180000c0c783b */ /* 0x000ea40000004200 */
[----:B0-----:R-:W-:Y:S02]  /*157c0*/  STL.64 [R1+0x1948], R6 ;  /* 0x0019480601007387 */ /* 0x001fe40000100a00 */
[----:B------:R0:W-:Y:S02]  /*157d0*/  STL.64 [R1+0x1940], R4 ;  /* 0x0019400401007387 */ /* 0x0001e40000100a00 */
[----:B-1----:R-:W-:Y:S01]  /*157e0*/  STL.64 [R1+0x1928], R10 ;  /* 0x0019280a01007387 */ /* 0x002fe20000100a00 */
[----:B------:R-:W-:Y:S03]  /*157f0*/  STL.64 [R1+0x1920], R8 ;  /* 0x0019200801007387 */ /* 0x000fe60000100a00 */
[----:B0-----:R-:W4:Y:S01]  /*15800*/  LDL.LU.64 R4, [R1+0x370] ;  /* 0x0003700001047983 */ /* 0x001f220000300a00 */
[----:B------:R-:W2:Y:S03]  /*15810*/  LDL.LU.64 R6, [R1+0x378] ;  /* 0x0003780001067983 */ /* 0x000ea60000300a00 */
[----:B---3--:R-:W-:Y:S04]  /*15820*/  LDSM.16.MT88.4 R20, [R0+0x80] ;  /* 0x000080000014783b */ /* 0x008fe80000004200 */
[----:B------:R-:W-:Y:S04]  /*15830*/  LDSM.16.MT88.4 R24, [R0+0x100] ;  /* 0x000100000018783b */ /* 0x000fe80000004200 */
[----:B--2---:R-:W-:Y:S01]  /*15840*/  STL.64 [R1+0x1958], R6 ;  /* 0x0019580601007387 */ /* 0x004fe20000100a00 */
[----:B----4-:R0:W-:Y:S03]  /*15850*/  STL.64 [R1+0x1950], R4 ;  /* 0x0019500401007387 */ /* 0x0101e60000100a00 */
[----:B0-----:R-:W2:Y:S01]  /*15860*/  LDL.LU.64 R4, [R1+0x380] ;  /* 0x0003800001047983 */ /* 0x001ea20000300a00 */
[----:B------:R-:W3:Y:S03]  /*15870*/  LDL.LU.64 R6, [R1+0x388] ;  /* 0x0003880001067983 */ /* 0x000ee60000300a00 */
[----:B---3--:R-:W-:Y:S01]  /*15880*/  STL.64 [R1+0x1968], R6 ;  /* 0x0019680601007387 */ /* 0x008fe20000100a00 */
[----:B--2---:R0:W-:Y:S02]  /*15890*/  STL.64 [R1+0x1960], R4 ;  /* 0x0019600401007387 */ /* 0x0041e40000100a00 */
[----:B------:R-:W2:Y:S02]  /*158a0*/  LDL.LU.64 R8, [R1+0x330] ;  /* 0x0003300001087983 */ /* 0x000ea40000300a00 */
[----:B------:R-:W3:Y:S02]  /*158b0*/  LDL.LU.64 R10, [R1+0x338] ;  /* 0x00033800010a7983 */ /* 0x000ee40000300a00 */
[----:B0-----:R-:W-:-:S02]  /*158c0*/  IMAD.MOV.U32 R4, RZ, RZ, R19 ;  /* 0x000000ffff047224 */ /* 0x001fc400078e0013 */
[----:B------:R-:W-:Y:S01]  /*158d0*/  IMAD.MOV.U32 R5, RZ, RZ, R18 ;  /* 0x000000ffff057224 */ /* 0x000fe200078e0012 */
[----:B---3--:R-:W-:Y:S01]  /*158e0*/  STL.64 [R1+0x1978], R10 ;  /* 0x0019780a01007387 */ /* 0x008fe20000100a00 */
[----:B--2---:R0:W-:Y:S03]  /*158f0*/  STL.64 [R1+0x1970], R8 ;  /* 0x0019700801007387 */ /* 0x0041e60000100a00 */
[----:B0-----:R-:W2:Y:S01]  /*15900*/  LDL.LU.64 R8, [R1+0x170] ;  /* 0x0001700001087983 */ /* 0x001ea20000300a00 */
[----:B------:R-:W2:Y:S02]  /*15910*/  LDL.LU.64 R10, [R1+0x178] ;  /* 0x00017800010a7983 */ /* 0x000ea40000300a00 */
[----:B------:R-:W-:Y:S02]  /*15920*/  STL.64 [R1+0x18e8], R14 ;  /* 0x0018e80e01007387 */ /* 0x000fe40000100a00 */
[----:B------:R0:W-:Y:S02]  /*15930*/  STL.64 [R1+0x18e0], R12 ;  /* 0x0018e00c01007387 */ /* 0x0001e40000100a00 */
[----:B0-----:R-:W-:-:S02]  /*15940*/  IMAD.MOV.U32 R12, RZ, RZ, R17 ;  /* 0x000000ffff0c7224 */ /* 0x001fc400078e0011 */
[----:B------:R-:W-:Y:S02]  /*15950*/  IMAD.MOV.U32 R13, RZ, RZ, R16 ;  /* 0x000000ffff0d7224 */ /* 0x000fe400078e0010 */
[----:B------:R-:W0:Y:S04]  /*15960*/  LDSM.16.MT88.4 R16, [R0] ;  /* 0x000000000010783b */ /* 0x000e280000004200 */
[----:B0-----:R-:W-:Y:S01]  /*15970*/  STL.64 [R1+0x1898], R18 ;  /* 0x0018981201007387 */ /* 0x001fe20000100a00 */
[----:B------:R0:W-:Y:S03]  /*15980*/  STL.64 [R1+0x1890], R16 ;  /* 0x0018901001007387 */ /* 0x0001e60000100a00 */
[----:B0-----:R-:W3:Y:S01]  /*15990*/  LDL.64 R16, [R1+0x60] ;  /* 0x0000600001107983 */ /* 0x001ee20000100a00 */
[----:B------:R-:W-:Y:S02]  /*159a0*/  STL.64 [R1+0x1870], R22 ;  /* 0x0018701601007387 */ /* 0x000fe40000100a00 */
[----:B------:R-:W-:Y:S02]  /*159b0*/  STL.64 [R1+0x1868], R20 ;  /* 0x0018681401007387 */ /* 0x000fe40000100a00 */
[----:B------:R-:W-:Y:S01]  /*159c0*/  STL.64 [R1+0x10], R24 ;  /* 0x0000101801007387 */ /* 0x000fe20000100a00 */
[----:B------:R0:W-:Y:S04]  /*159d0*/  STL.64 [R1+0x18], R26 ;  /* 0x0000181a01007387 */ /* 0x0001e80000100a00 */
[----:B0-----:R-:W2:Y:S01]  /*159e0*/  LDL.LU.64 R26, [R1+0x1988] ;  /* 0x00198800011a7983 */ /* 0x001ea20000300a00 */
[----:B------:R-:W2:Y:S02]  /*159f0*/  LDL.LU.64 R24, [R1+0x1980] ;  /* 0x0019800001187983 */ /* 0x000ea40000300a00 */
[C---:B--2---:R-:W-:Y:S01]  /*15a00*/  HMMA.16816.F32 R4, R24.reuse, R4, R8 ;  /* 0x000000041804723c */ /* 0x044fe20000001808 */
[----:B------:R-:W2:Y:S01]  /*15a10*/  LDL.LU.64 R10, [R1+0x1978] ;  /* 0x00197800010a7983 */ /* 0x000ea20000300a00 */
[----:B------:R-:W2:Y:S11]  /*15a20*/  LDL.LU.64 R8, [R1+0x1970] ;  /* 0x0019700001087983 */ /* 0x000eb60000300a00 */
[----:B------:R-:W-:Y:S10]  /*15a30*/  @!UPT UIADD3 URZ, URZ, URZ, URZ ;  /* 0x0000003f3f3ff290 */ /* 0x000ff4000fffe03f */
[----:B------:R-:W-:Y:S01]  /*15a40*/  STL.64 [R1+0x170], R4 ;  /* 0x0001700401007387 */ /* 0x000fe20000100a00 */
[----:B------:R0:W-:Y:S03]  /*15a50*/  STL.64 [R1+0x178], R6 ;  /* 0x0001780601007387 */ /* 0x0001e60000100a00 */
[----:B0-----:R-:W3:Y:S01]  /*15a60*/  LDL.LU.64 R6, [R1+0x1968] ;  /* 0x0019680001067983 */ /* 0x001ee20000300a00 */
[----:B------:R-:W3:Y:S02]  /*15a70*/  LDL.LU.64 R4, [R1+0x1960] ;  /* 0x0019600001047983 */ /* 0x000ee40000300a00 */
[C---:B---3--:R-:W-:Y:S11]  /*15a80*/  HMMA.16816.F32 R4, R24.reuse, R16, R4 ;  /* 0x000000101804723c */ /* 0x048ff60000001804 */
[----:B------:R-:W-:Y:S11]  /*15a90*/  @!UPT UIADD3 URZ, URZ, URZ, URZ ;  /* 0x0000003f3f3ff290 */ /* 0x000ff6000fffe03f */
[----:B------:R-:W-:Y:S01]  /*15aa0*/  @!UPT UIADD3 URZ, URZ, URZ, URZ ;  /* 0x0000003f3f3ff290 */ /* 0x000fe2000fffe03f */
[----:B------:R-:W-:Y:S01]  /*15ab0*/  STL.64 [R1+0x160], R4 ;  /* 0x0001600401007387 */ /* 0x000fe20000100a00 */
[----:B------:R0:W-:Y:S03]  /*15ac0*/  STL.64 [R1+0x168], R6 ;  /* 0x0001680601007387 */ /* 0x0001e60000100a00 */
[----:B0-----:R-:W3:Y:S01]  /*15ad0*/  LDL.LU.64 R6, [R1+0x1958] ;  /* 0x0019580001067983 */ /* 0x001ee20000300a00 */
[----:B------:R-:W3:Y:S02]  /*15ae0*/  LDL.LU.64 R4, [R1+0x1950] ;  /* 0x0019500001047983 */ /* 0x000ee40000300a00 */
[----:B------:R-:W-:Y:S02]  /*15af0*/  IMAD.MOV.U32 R20, RZ, RZ, R3 ;  /* 0x000000ffff147224 */ /* 0x000fe400078e0003 */
[----:B------:R-:W-:Y:S01]  /*15b00*/  IMAD.MOV.U32 R21, RZ, RZ, R2 ;  /* 0x000000ffff157224 */ /* 0x000fe200078e0002 */
[C---:B--2---:R-:W-:Y:S01]  /*15b10*/  HMMA.16816.F32 R8, R24.reuse, R12, R8 ;  /* 0x0000000c1808723c */ /* 0x044fe20000001808 */
[----:B------:R0:W-:Y:S04]  /*15b20*/  STL.64 [R1+0x1938], R16 ;  /* 0x0019381001007387 */ /* 0x0001e80000100a00 */
[----:B0-----:R-:W2:Y:S01]  /*15b30*/  LDL.LU.64 R16, [R1+0x320] ;  /* 0x0003200001107983 */ /* 0x001ea20000300a00 */
[----:B------:R-:W2:Y:S11]  /*15b40*/  LDL.LU.64 R18, [R1+0x328] ;  /* 0x0003280001127983 */ /* 0x000eb60000300a00 */
[----:B------:R-:W-:Y:S07]  /*15b50*/  @!UPT UIADD3 URZ, URZ, URZ, URZ ;  /* 0x0000003f3f3ff290 */ /* 0x000fee000fffe03f */
[----:B------:R-:W-:Y:S02]  /*15b60*/  IMAD.MOV.U32 R29, RZ, RZ, R10 ;  /* 0x000000ffff1d7224 */ /* 0x000fe400078e000a */
[----:B------:R-:W-:Y:S01]  /*15b70*/  IMAD.MOV.U32 R28, RZ, RZ, R11 ;  /* 0x000000ffff1c7224 */ /* 0x000fe200078e000b */
[----:B---3--:R-:W-:Y:S01]  /*15b80*/  HMMA.16816.F32 R20, R24, R20, R4 ;  /* 0x000000141814723c */ /* 0x008fe20000001804 */
[----:B------:R-:W2:Y:S01]  /*15b90*/  LDL.LU.64 R6, [R1+0x1948] ;  /* 0x0019480001067983 */ /* 0x000ea20000300a00 */
[----:B------:R-:W2:Y:S11]  /*15ba0*/  LDL.LU.64 R4, [R1+0x1940] ;  /* 0x0019400001047983 */ /* 0x000eb60000300a00 */
[----:B------:R-:W-:Y:S10]  /*15bb0*/  @!UPT UIADD3 URZ, URZ, URZ, URZ ;  /* 0x0000003f3f3ff290 */ /* 0x000ff4000fffe03f */
[----:B------:R-:W-:Y:S01]  /*15bc0*/  STL.64 [R1+0x150], R20 ;  /* 0x0001501401007387 */ /* 0x000fe20000100a00 */
[----:B------:R-:W-:Y:S02]  /*15bd0*/  STL.64 [R1+0x158], R22 ;  /* 0x0001581601007387 */ /* 0x000fe40000100a00 */
[----:B------:R-:W-:Y:S02]  /*15be0*/  STL.64 [R1+0x140], R8 ;  /* 0x0001400801007387 */ /* 0x000fe40000100a00 */
[----:B------:R0:W-:Y:S02]  /*15bf0*/  STL.64 [R1+0x1930], R12 ;  /* 0x0019300c01007387 */ /* 0x0001e40000100a00 */
[----:B0-----:R-:W3:Y:S01]  /*15c00*/  LDL.LU.64 R12, [R1+0x300] ;  /* 0x00030000010c7983 */ /* 0x001ee20000300a00 */
[----:B------:R-:W3:Y:S02]  /*15c10*/  LDL.LU.64 R14, [R1+0x308] ;  /* 0x00030800010e7983 */ /* 0x000ee40000300a00 */
[----:B------:R-:W4:Y:S02]  /*15c20*/  LDL.LU.64 R8, [R1+0x2f0] ;  /* 0x0002f00001087983 */ /* 0x000f240000300a00 */
[----:B------:R-:W4:Y:S01]  /*15c30*/  LDL.LU.64 R10, [R1+0x2f8] ;  /* 0x0002f800010a7983 */ /* 0x000f220000300a00 */
[----:B------:R-:W2:Y:S01]  /*15c40*/  LDL.LU.64 R20, [R1+0x2c0] ;  /* 0x0002c00001147983 */ /* 0x000ea20000300a00 */
[----:B------:R-:W2:Y:S02]  /*15c50*/  LDL.LU.64 R22, [R1+0x2c8] ;  /* 0x0002c80001167983 */ /* 0x000ea40000300a00 */
[----:B------:R-:W2:Y:S02]  /*15c60*/  LDL.LU.64 R24, [R1+0x70] ;  /* 0x0000700001187983 */ /* 0x000ea40000300a00 */
[----:B------:R-:W-:Y:S01]  /*15c70*/  STL [R1+0x1818], R28 ;  /* 0x0018181c01007387 */ /* 0x000fe20000100800 */
[----:B------:R0:W-:Y:S04]  /*15c80*/  STL [R1+0x17f0], R29 ;  /* 0x0017f01d01007387 */ /* 0x0001e80000100800 */
[----:B0-----:R-:W3:Y:S01]  /*15c90*/  LDL R29, [R1+0xee4] ;  /* 0x000ee400011d7983 */ /* 0x001ee20000100800 */
[C---:B--2---:R-:W-:Y:S11]  /*15ca0*/  HMMA.16816.F32 R16, R4.reuse, R24, R16 ;  /* 0x000000180410723c */ /* 0x044ff60000001810 */
[----:B------:R-:W-:Y:S11]  /*15cb0*/  @!UPT UIADD3 URZ, URZ, URZ, URZ ;  /* 0x0000003f3f3ff290 */ /* 0x000ff6000fffe03f */
[----:B------:R-:W-:Y:S01]  /*15cc0*/  @!UPT UIADD3 URZ, URZ, URZ, URZ ;  /* 0x0000003f3f3ff290 */ /* 0x000fe2000fffe03f */
[----:B------:R0:W-:Y:S01]  /*15cd0*/  STL.64 [R1+0x130], R16 ;  /* 0x0001301001007387 */ /* 0x0001e20000100a00 */
[----:B------:R-:W-:Y:S03]  /*15ce0*/  STL.64 [R1+0x138], R18 ;  /* 0x0001381201007387 */ /* 0x000fe60000100a00 */
[----:B0-----:R-:W3:Y:S02]  /*15cf0*/  LDL.LU.64 R16, [R1+0x1938] ;  /* 0x0019380001107983 */ /* 0x001ee40000300a00 */
[C---:B---3--:R-:W-:Y:S01]  /*15d00*/  HMMA.16816.F32 R12, R4.reuse, R16, R12 ;  /* 0x00000010040c723c */ /* 0x048fe2000000180c */
[----:B------:R-:W-:Y:S02]  /*15d10*/  IMAD.MOV.U32 R2, RZ, RZ, R16 ;  /* 0x000000ffff027224 */ /* 0x000fe400078e0010 */
[----:B------:R-:W-:Y:S11]  /*15d20*/  IMAD.MOV.U32 R0, RZ, RZ, R17 ;  /* 0x000000ffff007224 */ /* 0x000ff600078e0011 */
[----:B------:R-:W-:Y:S09]  /*15d30*/  @!UPT UIADD3 URZ, URZ, URZ, URZ ;  /* 0x0000003f3f3ff290 */ /* 0x000ff2000fffe03f */
[----:B------:R0:W-:Y:S01]  /*15d40*/  STL.64 [R1+0x120], R12 ;  /* 0x0001200c01007387 */ /* 0x0001e20000100a00 */
[----:B------:R-:W-:Y:S03]  /*15d50*/  STL.64 [R1+0x128], R14 ;  /* 0x0001280e01007387 */ /* 0x000fe60000100a00 */
[----:B0-----:R-:W2:Y:S01]  /*15d60*/  LDL.LU.64 R12, [R1+0x1930] ;  /* 0x00193000010c7983 */ /* 0x001ea20000300a00 */
[----:B------:R-:W3:Y:S02]  /*15d70*/  LDL.LU.64 R16, [R1+0x180] ;  /* 0x0001800001107983 */ /* 0x000ee40000300a00 */
[----:B------:R-:W2:Y:S02]  /*15d80*/  LDL.LU.64 R18, [R1+0x188] ;  /* 0x0001880001127983 */ /* 0x000ea40000300a00 */
[----:B--2---:R-:W-:Y:S01]  /*15d90*/  STL.64 [R1+0x18a8], R18 ;  /* 0x0018a81201007387 */ /* 0x004fe20000100a00 */
[----:B---3--:R0:W-:Y:S03]  /*15da0*/  STL.64 [R1+0x18a0], R16 ;  /* 0x0018a01001007387 */ /* 0x0081e60000100a00 */
[----:B0-----:R-:W4:Y:S02]  /*15db0*/  LDL.64 R16, [R1+0x50] ;  /* 0x0000500001107983 */ /* 0x001f240000100a00 */
[C---:B----4-:R-:W-:Y:S11]  /*15dc0*/  HMMA.16816.F32 R8, R4.reuse, R16, R8 ;  /* 0x000000100408723c */ /* 0x050ff60000001808 */
[----:B------:R-:W-:Y:S11]  /*15dd0*/  @!UPT UIADD3 URZ, URZ, URZ, URZ ;  /* 0x0000003f3f3ff290 */ /* 0x000ff6000fffe03f */
[----:B------:R-:W-:Y:S01]  /*15de0*/  @!UPT UIADD3 URZ, URZ, URZ, URZ ;  /* 0x0000003f3f3ff290 */ /* 0x000fe2000fffe03f */
[----:B------:R-:W-:Y:S01]  /*15df0*/  STL.64 [R1+0x110], R8 ;  /* 0x0001100801007387 */ /* 0x000fe20000100a00 */
[----:B------:R0:W-:Y:S03]  /*15e00*/  STL.64 [R1+0x118], R10 ;  /* 0x0001180a01007387 */ /* 0x0001e60000100a00 */
[----:B0-----:R-:W2:Y:S01]  /*15e10*/  LDL.LU.64 R10, [R1+0x1928] ;  /* 0x00192800010a7983 */ /* 0x001ea20000300a00 */
[----:B------:R-:W2:Y:S02]  /*15e20*/  LDL.LU.64 R8, [R1+0x1920] ;  /* 0x0019200001087983 */ /* 0x000ea40000300a00 */
[----:B------:R0:W-:Y:S02]  /*15e30*/  STL.64 [R1+0x1908], R16 ;  /* 0x0019081001007387 */ /* 0x0001e40000100a00 */
[----:B0-----:R-:W3:Y:S01]  /*15e40*/  LDL.LU.64 R16, [R1+0x260] ;  /* 0x0002600001107983 */ /* 0x001ee20000300a00 */
[----:B------:R-:W4:Y:S01]  /*15e50*/  LDL.LU.64 R18, [R1+0x268] ;  /* 0x0002680001127983 */ /* 0x000f220000300a00 */
[----:B------:R-:W-:Y:S11]  /*15e60*/  HMMA.16816.F32 R4, R4, R12, R20 ;  /* 0x0000000c0404723c */ /* 0x000ff60000001814 */
[----:B------:R-:W-:Y:S11]  /*15e70*/  @!UPT UIADD3 URZ, URZ, URZ, URZ ;  /* 0x0000003f3f3ff290 */ /* 0x000ff6000fffe03f */
[----:B------:R-:W-:Y:S01]  /*15e80*/  @!UPT UIADD3 URZ, URZ, URZ, URZ ;  /* 0x0000003f3f3ff290 */ /* 0x000fe2000fffe03f */
[----:B------:R-:W-:Y:S01]  /*15e90*/  STL.64 [R1+0x100], R4 ;  /* 0x0001000401007387 */ /* 0x000fe20000100a00 */
[----:B------:R-:W-:Y:S03]  /*15ea0*/  STL.64 [R1+0x108], R6 ;  /* 0x0001080601007387 */ /* 0x000fe60000100a00 */
[----:B----4-:R-:W-:Y:S01]  /*15eb0*/  STL.64 [R1+0x1918], R18 ;  /* 0x0019181201007387 */ /* 0x010fe20000100a00 */
[----:B---3--:R0:W-:Y:S03]  /*15ec0*/  STL.64 [R1+0x1910], R16 ;  /* 0x0019101001007387 */ /* 0x0081e60000100a00 */
[----:B0-----:R-:W2:Y:S01]  /*15ed0*/  LDL.LU.64 R16, [R1+0x290] ;  /* 0x0002900001107983 */ /* 0x001ea20000300a00 */
[----:B------:R-:W2:Y:S02]  /*15ee0*/  LDL.LU.64 R18, [R1+0x298] ;  /* 0x0002980001127983 */ /* 0x000ea40000300a00 */
[----:B------:R0:W-:Y:S02]  /*15ef0*/  STL.64 [R1+0x1900], R12 ;  /* 0x0019000c01007387 */ /* 0x0001e40000100a00 */
[----:B0-----:R-:W3:Y:S01]  /*15f00*/  LDL.LU.64 R12, [R1+0x200] ;  /* 0x00020000010c7983 */ /* 0x001ee20000300a00 */
[----:B------:R-:W3:Y:S02]  /*15f10*/  LDL.LU.64 R14, [R1+0x208] ;  /* 0x00020800010e7983 */ /* 0x000ee40000300a00 */
[----:B------:R-:W4:Y:S02]  /*15f20*/  LDL.LU.64 R20, [R1+0x310] ;  /* 0x0003100001147983 */ /* 0x000f240000300a00 */
[----:B------:R-:W2:Y:S02]  /*15f30*/  LDL.LU.64 R22, [R1+0x318] ;  /* 0x0003180001167983 */ /* 0x000ea40000300a00 */
[----:B--2---:R-:W-:Y:S01]  /*15f40*/  STL.64 [R1+0x18b8], R22 ;  /* 0x0018b81601007387 */ /* 0x004fe20000100a00 */
[----:B----4-:R0:W-:Y:S03]  /*15f50*/  STL.64 [R1+0x18b0], R20 ;  /* 0x0018b01401007387 */ /* 0x0101e60000100a00 */
[----:B0-----:R-:W2:Y:S01]  /*15f60*/  LDL.LU.64 R20, [R1+0x190] ;  /* 0x0001900001147983 */ /* 0x001ea20000300a00 */
[----:B------:R-:W4:Y:S03]  /*15f70*/  LDL.LU.64 R22, [R1+0x198] ;  /* 0x0001980001167983 */ /* 0x000f260000300a00 */
[----:B----4-:R-:W-:Y:S01]  /*15f80*/  STL.64 [R1+0x18c8], R22 ;  /* 0x0018c81601007387 */ /* 0x010fe20000100a00 */
[----:B--2---:R0:W-:Y:S03]  /*15f90*/  STL.64 [R1+0x18c0], R20 ;  /* 0x0018c01401007387 */ /* 0x0041e60000100a00 */
[----:B0-----:R-:W2:Y:S01]  /*15fa0*/  LDL.LU.64 R20, [R1+0x1a0] ;  /* 0x0001a00001147983 */ /* 0x001ea20000300a00 */
[----:B------:R-:W4:Y:S01]  /*15fb0*/  LDL.LU.64 R22, [R1+0x1a8] ;  /* 0x0001a80001167983 */ /* 0x000f220000300a00 */
[----:B------:R-:W-:Y:S02]  /*15fc0*/  HMMA.16816.F32 R16, R8, R24, R16 ;  /* 0x000000180810723c */ /* 0x000fe40000001810 */
[----:B----4-:R-:W-:Y:S01]  /*15fd0*/  STL.64 [R1+0x18d8], R22 ;  /* 0x0018d81601007387 */ /* 0x010fe20000100a00 */
[----:B--2---:R0:W-:Y:S03]  /*15fe0*/  STL.64 [R1+0x18d0], R20 ;  /* 0x0018d01401007387 */ /* 0x0041e60000100a00 */
[----:B0-----:R-:W2:Y:S01]  /*15ff0*/  LDL.LU.64 R20, [R1+0x1b0] ;  /* 0x0001b00001147983 */ /* 0x001ea20000300a00 */
[----:B------:R-:W4:Y:S03]  /*16000*/  LDL.LU.64 R22, [R1+0x1b8] ;  /* 0x0001b80001167983 */ /* 0x000f260000300a00 */
[----:B----4-:R-:W-:Y:S01]  /*16010*/  STL.64 [R1+0x18f8], R22 ;  /* 0x0018f81601007387 */ /* 0x010fe20000100a00 */
[----:B--2---:R0:W-:Y:S03]  /*16020*/  STL.64 [R1+0x18f0], R20 ;  /* 0x0018f01401007387 */ /* 0x0041e60000100a00 */
[----:B0-----:R-:W2:Y:S01]  /*16030*/  LDL.LU.64 R20, [R1+0x1d0] ;  /* 0x0001d00001147983 */ /* 0x001ea20000300a00 */
[----:B------:R-:W2:Y:S08]  /*16040*/  LDL.LU.64 R22, [R1+0x1d8] ;  /* 0x0001d80001167983 */ /* 0x000eb00000300a00 */
[----:B------:R-:W-:Y:S02]  /*16050*/  STL.64 [R1+0xf0], R16 ;  /* 0x0000f01001007387 */ /* 0x000fe40000100a00 */
[----:B------:R0:W-:Y:S02]  /*16060*/  STL.64 [R1+0xf8], R18 ;  /* 0x0000f81201007387 */ /* 0x0001e40000100a00 */
[----:B0-----:R-:W4:Y:S01]  /*16070*/  LDL.LU.64 R18, [R1+0x1918] ;  /* 0x0019180001127983 */ /* 0x001f220000300a00 */
[----:B------:R-:W4:Y:S02]  /*16080*/  LDL.LU.64 R16, [R1+0x1910] ;  /* 0x0019100001107983 */ /* 0x000f240000300a00 */
[----:B------:R-:W-:-:S02]  /*16090*/  IMAD.MOV.U32 R4, RZ, RZ, R2 ;  /* 0x000000ffff047224 */ /* 0x000fc400078e0002 */
[----:B------:R-:W-:-:S07]  /*160a0*/  IMAD.MOV.U32 R5, RZ, RZ, R0 ;  /* 0x000000ffff057224 */ /* 0x000fce00078e0000 */
[C---:B----4-:R-:W-:Y:S11]  /*160b0*/  HMMA.16816.F32 R16, R8.reuse, R4, R16 ;  /* 0x000000040810723c */ /* 0x050ff60000001810 */
[----:B------:R-:W-:Y:S11]  /*160c0*/  @!UPT UIADD3 URZ, URZ, URZ, URZ ;  /* 0x0000003f3f3ff290 */ /* 0x000ff6000fffe03f */
[----:B------:R-:W-:Y:S01]  /*160d0*/  @!UPT UIADD3 URZ, URZ, URZ, URZ ;  /* 0x0000003f3f3ff290 */ /* 0x000fe2000fffe03f */
[----:B------:R0:W-:Y:S01]  /*160e0*/  STL.64 [R1+0xe0], R16 ;  /* 0x0000e01001007387 */ /* 0x0001e20000100a00 */
[----:B------:R-:W-:Y:S03]  /*160f0*/  STL.64 [R1+0xe8], R18 ;  /* 0x0000e81201007387 */ /* 0x000fe60000100a00 */
[----:B0-----:R-:W3:Y:S02]  /*16100*/  LDL.LU.64 R16, [R1+0x1908] ;  /* 0x0019080001107983 */ /* 0x001ee40000300a00 */
[C---:B---3--:R-:W-:Y:S11]  /*16110*/  HMMA.16816.F32 R12, R8.reuse, R16, R12 ;  /* 0x00000010080c723c */ /* 0x048ff6000000180c */
[----:B------:R-:W-:Y:S11]  /*16120*/  @!UPT UIADD3 URZ, URZ, URZ, URZ ;  /* 0x0000003f3f3ff290 */ /* 0x000ff6000fffe03f */
[----:B------:R-:W-:Y:S01]  /*16130*/  @!UPT UIADD3 URZ, URZ, URZ, URZ ;  /* 0x0000003f3f3ff290 */ /* 0x000fe2000fffe03f */
[----:B------:R0:W-:Y:S01]  /*16140*/  STL.64 [R1+0xd0], R12 ;  /* 0x0000d00c01007387 */ /* 0x0001e20000100a00 */
[----:B------:R1:W-:Y:S03]  /*16150*/  STL.64 [R1+0xd8], R14 ;  /* 0x0000d80e01007387 */ /* 0x0003e60000100a00 */
[----:B0-----:R-:W2:Y:S02]  /*16160*/  LDL.LU.64 R12, [R1+0x1900] ;  /* 0x00190000010c7983 */ /* 0x001ea40000300a00 */
[----:B--2---:R-:W-:Y:S02]  /*16170*/  HMMA.16816.F32 R8, R8, R12, R20 ;  /* 0x0000000c0808723c */ /* 0x004fe40000001814 */
[----:B------:R-:W2:Y:S01]  /*16180*/  LDL.LU.64 R22, [R1+0x18f8] ;  /* 0x0018f80001167983 */ /* 0x000ea20000300a00 */
[----:B------:R-:W2:Y:S02]  /*16190*/  LDL.LU.64 R20, [R1+0x18f0] ;  /* 0x0018f00001147983 */ /* 0x000ea40000300a00 */
[----:B-1----:R-:W2:Y:S02]  /*161a0*/  LDL.LU.64 R14, [R1+0x18e8] ;  /* 0x0018e800010e7983 */ /* 0x002ea40000300a00 */
[----:B------:R-:W2:Y:S11]  /*161b0*/  LDL.LU.64 R12, [R1+0x18e0] ;  /* 0x0018e000010c7983 */ /* 0x000eb60000300a00 */
[----:B------:R-:W-:Y:S05]  /*161c0*/  @!UPT UIADD3 URZ, URZ, URZ, URZ ;  /* 0x0000003f3f3ff290 */ /* 0x000fea000fffe03f */
[----:B------:R0:W-:Y:S01]  /*161d0*/  STL.64 [R1+0xc0], R8 ;  /* 0x0000c00801007387 */ /* 0x0001e20000100a00 */
[----:B------:R-:W-:Y:S03]  /*161e0*/  STL.64 [R1+0xc8], R10 ;  /* 0x0000c80a01007387 */ /* 0x000fe60000100a00 */
[----:B0-----:R-:W3:Y:S01]  /*161f0*/  LDL.64 R8, [R1+0x40] ;  /* 0x0000400001087983 */ /* 0x001ee20000100a00 */
[C---:B--2---:R-:W-:Y:S11]  /*16200*/  HMMA.16816.F32 R20, R12.reuse, R24, R20 ;  /* 0x000000180c14723c */ /* 0x044ff60000001814 */
[----:B------:R-:W-:Y:S11]  /*16210*/  @!UPT UIADD3 URZ, URZ, URZ, URZ ;  /* 0x0000003f3f3ff290 */ /* 0x000ff6000fffe03f */
[----:B------:R-:W-:Y:S01]  /*16220*/  @!UPT UIADD3 URZ, URZ, URZ, URZ ;  /* 0x0000003f3f3ff290 */ /* 0x000fe2000fffe03f */
[----:B------:R-:W-:Y:S01]  /*16230*/  STL.64 [R1+0xb0], R20 ;  /* 0x0000b01401007387 */ /* 0x000fe20000100a00 */
[----:B------:R0:W-:Y:S03]  /*16240*/  STL.64 [R1+0xb8], R22 ;  /* 0x0000b81601007387 */ /* 0x0001e60000100a00 */
[----:B0-----:R-:W2:Y:S01]  /*16250*/  LDL.LU.64 R22, [R1+0x18d8] ;  /* 0x0018d80001167983 */ /* 0x001ea20000300a00 */
[----:B------:R-:W2:Y:S02]  /*16260*/  LDL.LU.64 R20, [R1+0x18d0] ;  /* 0x0018d00001147983 */ /* 0x000ea40000300a00 */
[C---:B--2---:R-:W-:Y:S11]  /*16270*/  HMMA.16816.F32 R20, R12.reuse, R4, R20 ;  /* 0x000000040c14723c */ /* 0x044ff60000001814 */
[----:B------:R-:W-:Y:S11]  /*16280*/  @!UPT UIADD3 URZ, URZ, URZ, URZ ;  /* 0x0000003f3f3ff290 */ /* 0x000ff6000fffe03f */
[----:B------:R-:W-:Y:S01]  /*16290*/  @!UPT UIADD3 URZ, URZ, URZ, URZ ;  /* 0x0000003f3f3ff290 */ /* 0x000fe2000fffe03f */
[----:B------:R-:W-:Y:S01]  /*162a0*/  STL.64 [R1+0xa0], R20 ;  /* 0x0000a01401007387 */ /* 0x000fe20000100a00 */
[----:B------:R0:W-:Y:S03]  /*162b0*/  STL.64 [R1+0xa8], R22 ;  /* 0x0000a81601007387 */ /* 0x0001e60000100a00 */
[----:B0-----:R-:W2:Y:S01]  /*162c0*/  LDL.LU.64 R22, [R1+0x18c8] ;  /* 0x0018c80001167983 */ /* 0x001ea20000300a00 */
[----:B------:R-:W2:Y:S02]  /*162d0*/  LDL.LU.64 R20, [R1+0x18c0] ;  /* 0x0018c00001147983 */ /* 0x000ea40000300a00 */
[----:B------:R-:W-:Y:S02]  /*162e0*/  IMAD.MOV.U32 R6, RZ, RZ, R16 ;  /* 0x000000ffff067224 */ /* 0x000fe400078e0010 */
[----:B------:R-:W-:Y:S01]  /*162f0*/  IMAD.MOV.U32 R3, RZ, RZ, R17 ;  /* 0x000000ffff037224 */ /* 0x000fe200078e0011 */
[C---:B--2---:R-:W-:Y:S11]  /*16300*/  HMMA.16816.F32 R20, R12.reuse, R16, R20 ;  /* 0x000000100c14723c */ /* 0x044ff60000001814 */
[----:B------:R-:W-:Y:S11]  /*16310*/  @!UPT UIADD3 URZ, URZ, URZ, URZ ;  /* 0x0000003f3f3ff290 */ /* 0x000ff6000fffe03f */
[----:B------:R-:W-:Y:S01]  /*16320*/  @!UPT UIADD3 URZ, URZ, URZ, URZ ;  /* 0x0000003f3f3ff290 */ /* 0x000fe2000fffe03f */
[----:B------:R-:W-:Y:S01]  /*16330*/  STL.64 [R1+0x80], R20 ;  /* 0x0000801401007387 */ /* 0x000fe20000100a00 */
[----:B------:R0:W-:Y:S03]  /*16340*/  STL.64 [R1+0x88], R22 ;  /* 0x0000881601007387 */ /* 0x0001e60000100a00 */
[----:B0-----:R-:W2:Y:S01]  /*16350*/  LDL.LU.64 R22, [R1+0x18b8] ;  /* 0x0018b80001167983 */ /* 0x001ea20000300a00 */
[----:B------:R-:W2:Y:S02]  /*16360*/  LDL.LU.64 R20, [R1+0x18b0] ;  /* 0x0018b00001147983 */ /* 0x000ea40000300a00 */
[----:B------:R-:W3:Y:S02]  /*16370*/  LDL.LU.64 R18, [R1+0x18a8] ;  /* 0x0018a80001127983 */ /* 0x000ee40000300a00 */
[----:B------:R-:W3:Y:S02]  /*16380*/  LDL.LU.64 R16, [R1+0x18a0] ;  /* 0x0018a00001107983 */ /* 0x000ee40000300a00 */
[----:B---3--:R-:W-:Y:S01]  /*16390*/  HMMA.16816.F32 R12, R12, R8, R16 ;  /* 0x000000080c0c723c */ /* 0x008fe20000001810 */
[----:B------:R-:W2:Y:S01]  /*163a0*/  LDL.LU.64 R18, [R1+0x1898] ;  /* 0x0018980001127983 */ /* 0x000ea20000300a00 */
[----:B------:R-:W2:Y:S11]  /*163b0*/  LDL.LU.64 R16, [R1+0x1890] ;  /* 0x0018900001107983 */ /* 0x000eb60000300a00 */
[----:B------:R-:W-:Y:S10]  /*163c0*/  @!UPT UIADD3 URZ, URZ, URZ, URZ ;  /* 0x0000003f3f3ff290 */ /* 0x000ff4000fffe03f */
[----:B------:R-:W-:Y:S01]  /*163d0*/  STL.64 [R1+0x20], R12 ;  /* 0x0000200c01007387 */ /* 0x000fe20000100a00 */
[----:B------:R0:W-:Y:S03]  /*163e0*/  STL.64 [R1+0x28], R14 ;  /* 0x0000280e01007387 */ /* 0x0001e60000100a00 */
[----:B0-----:R-:W3:Y:S01]  /*163f0*/  LDL R15, [R1+0x344] ;  /* 0x00034400010f7983 */ /* 0x001ee20000100800 */
[----:B------:R-:W-:Y:S02]  /*16400*/  IMAD.MOV.U32 R2, RZ, RZ, R8 ;  /* 0x000000ffff027224 */ /* 0x000fe400078e0008 */
[----:B------:R-:W-:Y:S02]  /*16410*/  IMAD.MOV.U32 R0, RZ, RZ, R9 ;  /* 0x000000ffff007224 */ /* 0x000fe400078e0009 */
[C---:B--2---:R-:W-:Y:S01]  /*16420*/  HMMA.16816.F32 R8, R16.reuse, R24, R20 ;  /* 0x000000181008723c */ /* 0x044fe20000001814 */
[----:B---3--:R0:W-:Y:S01]  /*16430*/  STL [R1+0x1828], R15 ;  /* 0x0018280f01007387 */ /* 0x0081e20000100800 */
[----:B------:R-:W2:Y:S03]  /*16440*/  LDL.LU.64 R12, [R1+0x2e0] ;  /* 0x0002e000010c7983 */ /* 0x000ea60000300a00 */
[----:B0-----:R-:W2:Y:S11]  /*16450*/  LDL.LU.64 R14, [R1+0x2e8] ;  /* 0x0002e800010e7983 */ /* 0x001eb60000300a00 */
[----:B------:R-:W-:Y:S07]  /*16460*/  @!UPT UIADD3 URZ, URZ, URZ, URZ ;  /* 0x0000003f3f3ff290 */ /* 0x000fee000fffe03f */
[----:B------:R-:W-:Y:S02]  /*16470*/  STL.64 [R1+0x30], R8 ;  /* 0x0000300801007387 */ /* 0x000fe40000100a00 */
[----:B------:R-:W-:Y:S02]  /*16480*/  STL.64 [R1+0x38], R10 ;  /* 0x0000380a01007387 */ /* 0x000fe40000100a00 */
[----:B------:R-:W-:Y:S01]  /*16490*/  STL.64 [R1+0x1878], R24 ;  /* 0x0018781801007387 */ /* 0x000fe20000100a00 */
[----:B------:R-:W3:Y:S01]  /*164a0*/  LDL.LU.64 R20, [R1+0x2b0] ;  /* 0x0002b00001147983 */ /* 0x000ee20000300a00 */
[----:B------:R-:W4:Y:S03]  /*164b0*/  LDL.LU.64 R22, [R1+0x2b8] ;  /* 0x0002b80001167983 */ /* 0x000f260000300a00 */
[----:B----4-:R-:W-:Y:S01]  /*164c0*/  STL.64 [R1+0x1888], R22 ;  /* 0x0018881601007387 */ /* 0x010fe20000100a00 */
[----:B---3--:R0:W-:Y:S03]  /*164d0*/  STL.64 [R1+0x1880], R20 ;  /* 0x0018801401007387 */ /* 0x0081e60000100a00 */
[----:B0-----:R-:W3:Y:S01]  /*164e0*/  LDL.LU.64 R20, [R1+0x2d0] ;  /* 0x0002d00001147983 */ /* 0x001ee20000300a00 */
[----:B------:R-:W3:Y:S02]  /*164f0*/  LDL.LU.64 R22, [R1+0x2d8] ;  /* 0x0002d80001167983 */ /* 0x000ee40000300a00 */
[----:B------:R-:W4:Y:S02]  /*16500*/  LDL.LU.64 R8, [R1+0x270] ;  /* 0x0002700001087983 */ /* 0x000f240000300a00 */
[----:B------:R-:W3:Y:S01]  /*16510*/  LDL.LU.64 R10, [R1+0x278] ;  /* 0x00027800010a7983 */ /* 0x000ee20000300a00 */
[----:B--2---:R-:W-:Y:S01]  /*16520*/  HMMA.16816.F32 R12, R16, R4, R12 ;  /* 0x00000004100c723c */ /* 0x004fe2000000180c */
[----:B---3--:R-:W-:Y:S01]  /*16530*/  STL.64 [R1+0x1850], R10 ;  /* 0x0018500a01007387 */ /* 0x008fe20000100a00 */
[----:B----4-:R0:W-:Y:S03]  /*16540*/  STL.64 [R1+0x1848], R8 ;  /* 0x0018480801007387 */ /* 0x0101e60000100a00 */
[----:B0-----:R-:W2:Y:S01]  /*16550*/  LDL.LU.64 R8, [R1+0x280] ;  /* 0x0002800001087983 */ /* 0x001ea20000300a00 */
[----:B------:R-:W3:Y:S03]  /*16560*/  LDL.LU.64 R10, [R1+0x288] ;  /* 0x00028800010a7983 */ /* 0x000ee60000300a00 */
[----:B---3--:R-:W-:Y:S01]  /*16570*/  STL.64 [R1+0x1860], R10 ;  /* 0x0018600a01007387 */ /* 0x008fe20000100a00 */
[----:B--2---:R0:W-:Y:S03]  /*16580*/  STL.64 [R1+0x1858], R8 ;  /* 0x0018580801007387 */ /* 0x0041e60000100a00 */
[----:B0-----:R-:W2:Y:S01]  /*16590*/  LDL.LU.64 R8, [R1+0x2a0] ;  /* 0x0002a00001087983 */ /* 0x001ea20000300a00 */
[----:B------:R-:W2:Y:S09]  /*165a0*/  LDL.LU.64 R10, [R1+0x2a8] ;  /* 0x0002a800010a7983 */ /* 0x000eb20000300a00 */
[----:B------:R0:W-:Y:S02]  /*165b0*/  STL.64 [R1+0x180], R12 ;  /* 0x0001800c01007387 */ /* 0x0001e40000100a00 */
[----:B------:R1:W-:Y:S01]  /*165c0*/  STL.64 [R1+0x188], R14 ;  /* 0x0001880e01007387 */ /* 0x0003e20000100a00 */
[----:B0-----:R-:W3:Y:S01]  /*165d0*/  LDL.LU.64 R12, [R1+0x220] ;  /* 0x00022000010c7983 */ /* 0x001ee20000300a00 */
[----:B-1----:R-:W4:Y:S02]  /*165e0*/  LDL.LU.64 R14, [R1+0x228] ;  /* 0x00022800010e7983 */ /* 0x002f240000300a00 */
[----:B------:R-:W-:-:S02]  /*165f0*/  IMAD.MOV.U32 R24, RZ, RZ, R6 ;  /* 0x000000ffff187224 */ /* 0x000fc400078e0006 */
[----:B------:R-:W-:-:S07]  /*16600*/  IMAD.MOV.U32 R25, RZ, RZ, R3 ;  /* 0x000000ffff197224 */ /* 0x000fce00078e0003 */
[C---:B------:R-:W-:Y:S01]  /*16610*/  HMMA.16816.F32 R24, R16.reuse, R24, R20 ;  /* 0x000000181018723c */ /* 0x040fe20000001814 */
[----:B----4-:R-:W-:Y:S01]  /*16620*/  STL.64 [R1+0x1838], R14 ;  /* 0x0018380e01007387 */ /* 0x010fe20000100a00 */
[----:B---3--:R0:W-:Y:S02]  /*16630*/  STL.64 [R1+0x1830], R12 ;  /* 0x0018300c01007387 */ /* 0x0081e40000100a00 */
[----:B------:R-:W3:Y:S02]  /*16640*/  LDL.LU.64 R22, [R1+0x1888] ;  /* 0x0018880001167983 */ /* 0x000ee40000300a00 */
[----:B------:R-:W3:Y:S02]  /*16650*/  LDL.LU.64 R20, [R1+0x1880] ;  /* 0x0018800001147983 */ /* 0x000ee40000300a00 */
[----:B0-----:R-:W-:Y:S02]  /*16660*/  IMAD.MOV.U32 R12, RZ, RZ, R2 ;  /* 0x000000ffff0c7224 */ /* 0x001fe400078e0002 */
[----:B------:R-:W-:Y:S11]  /*16670*/  IMAD.MOV.U32 R13, RZ, RZ, R0 ;  /* 0x000000ffff0d7224 */ /* 0x000ff600078e0000 */
[----:B------:R-:W-:Y:S02]  /*16680*/  @!UPT UIADD3 URZ, URZ, URZ, URZ ;  /* 0x0000003f3f3ff290 */ /* 0x000fe4000fffe03f */
[----:B------:R0:W-:Y:S01]  /*16690*/  STL.64 [R1+0x1a0], R24 ;  /* 0x0001a01801007387 */ /* 0x0001e20000100a00 */
[----:B------:R-:W-:Y:S03]  /*166a0*/  STL.64 [R1+0x1a8], R26 ;  /* 0x0001a81a01007387 */ /* 0x000fe60000100a00 */
[----:B0-----:R-:W2:Y:S01]  /*166b0*/  LDL.LU.64 R24, [R1+0x1878] ;  /* 0x0018780001187983 */ /* 0x001ea20000300a00 */
[----:B---3--:R-:W-:Y:S03]  /*166c0*/  HMMA.16816.F32 R20, R16, R12, R20 ;  /* 0x0000000c1014723c */ /* 0x008fe60000001814 */
[----:B------:R-:W3:Y:S11]  /*166d0*/  LDL.LU.64 R16, [R1+0x50] ;  /* 0x0000500001107983 */ /* 0x000ef60000300a00 */
[----:B------:R-:W-:Y:S09]  /*166e0*/  @!UPT UIADD3 URZ, URZ, URZ, URZ ;  /* 0x0000003f3f3ff290 */ /* 0x000ff2000fffe03f */
[----:B------:R-:W-:Y:S01]  /*166f0*/  STL.64 [R1+0x190], R20 ;  /* 0x0001901401007387 */ /* 0x000fe20000100a00 */
[----:B------:R-:W-:Y:S02]  /*16700*/  STL.64 [R1+0x198], R22 ;  /* 0x0001981601007387 */ /* 0x000fe40000100a00 */
[----:B------:R-:W0:Y:S02]  /*16710*/  LDSM.16.MT88.4 R20, [R29+0x180] ;  /* 0x000180001d14783b */ /* 0x000e240000004200 */
[----:B0-----:R-:W-:Y:S02]  /*16720*/  STL.64 [R1], R20 ;  /* 0x0000001401007387 */ /* 0x001fe40000100a00 */
[----:B------:R0:W-:Y:S02]  /*16730*/  STL.64 [R1+0x8], R22 ;  /* 0x0000081601007387 */ /* 0x0001e40000100a00 */
        /* <DEDUP_REMOVED lines=9> */
[----:B------:R0:W-:Y:S02]  /*167d0*/  STL.64 [R1+0x1840], R24 ;  /* 0x0018401801007387 */ /* 0x0001e40000100a00 */
[----:B0-----:R-:W4:Y:S01]  /*167e0*/  LDL.LU.64 R24, [R1+0x1f0] ;  /* 0x0001f00001187983 */ /* 0x001f220000300a00 */
[----:B------:R-:W4:Y:S01]  /*167f0*/  LDL.LU.64 R26, [R1+0x1f8] ;  /* 0x0001f800011a7983 */ /* 0x000f220000300a00 */
[C---:B--2---:R-:W-:Y:S11]  /*16800*/  HMMA.16816.F32 R8, R20.reuse, R4, R8 ;  /* 0x000000041408723c */ /* 0x044ff60000001808 */
[----:B------:R-:W-:Y:S11]  /*16810*/  @!UPT UIADD3 URZ, URZ, URZ, URZ ;  /* 0x0000003f3f3ff290 */ /* 0x000ff6000fffe03f */
[----:B------:R-:W-:Y:S01]  /*16820*/  @!UPT UIADD3 URZ, URZ, URZ, URZ ;  /* 0x0000003f3f3ff290 */ /* 0x000fe2000fffe03f */
[----:B------:R-:W-:Y:S01]  /*16830*/  STL.64 [R1+0x1d0], R8 ;  /* 0x0001d00801007387 */ /* 0x000fe20000100a00 */
[----:B------:R0:W-:Y:S03]  /*16840*/  STL.64 [R1+0x1d8], R10 ;  /* 0x0001d80a01007387 */ /* 0x0001e60000100a00 */
[----:B0-----:R-:W3:Y:S01]  /*16850*/  LDL.LU.64 R10, [R1+0x1850] ;  /* 0x00185000010a7983 */ /* 0x001ee20000300a00 */
[----:B------:R-:W3:Y:S02]  /*16860*/  LDL.LU.64 R8, [R1+0x1848] ;  /* 0x0018480001087983 */ /* 0x000ee40000300a00 */
[C---:B---3--:R-:W-:Y:S08]  /*16870*/  HMMA.16816.F32 R8, R20.reuse, R16, R8 ;  /* 0x000000101408723c */ /* 0x048ff00000001808 */
[----:B----4-:R-:W-:Y:S11]  /*16880*/  HMMA.16816.F32 R20, R20, R12, R24 ;  /* 0x0000000c1414723c */ /* 0x010ff60000001818 */
[----:B------:R-:W-:Y:S05]  /*16890*/  @!UPT UIADD3 URZ, URZ, URZ, URZ ;  /* 0x0000003f3f3ff290 */ /* 0x000fea000fffe03f */
[----:B------:R-:W-:Y:S01]  /*168a0*/  IMAD.MOV.U32 R3, RZ, RZ, R9 ;  /* 0x000000ffff037224 */ /* 0x000fe200078e0009 */
[----:B------:R0:W-:Y:S01]  /*168b0*/  STL [R1+0x200], R8 ;  /* 0x0002000801007387 */ /* 0x0001e20000100800 */
[----:B------:R-:W-:Y:S02]  /*168c0*/  IMAD.MOV.U32 R2, RZ, RZ, R10 ;  /* 0x000000ffff027224 */ /* 0x000fe400078e000a */
[----:B------:R-:W-:Y:S01]  /*168d0*/  IMAD.MOV.U32 R0, RZ, RZ, R11 ;  /* 0x000000ffff007224 */ /* 0x000fe200078e000b */
[----:B0-----:R-:W2:Y:S01]  /*168e0*/  LDL.LU.64 R8, [R1+0x230] ;  /* 0x0002300001087983 */ /* 0x001ea20000300a00 */
[----:B------:R-:W2:Y:S02]  /*168f0*/  LDL.LU.64 R10, [R1+0x238] ;  /* 0x00023800010a7983 */ /* 0x000ea40000300a00 */
[----:B------:R-:W-:Y:S02]  /*16900*/  STL [R1+0x1728], R3 ;  /* 0x0017280301007387 */ /* 0x000fe40000100800 */
[----:B------:R-:W3:Y:S01]  /*16910*/  LDL.LU.64 R24, [R1+0x1840] ;  /* 0x0018400001187983 */ /* 0x000ee20000300a00 */
[----:B------:R-:W3:Y:S01]  /*16920*/  LDL.LU.64 R14, [R1+0x1838] ;  /* 0x00183800010e7983 */ /* 0x000ee20000300a00 */
[----:B------:R-:W3:Y:S02]  /*16930*/  LDL.LU.64 R12, [R1+0x1830] ;  /* 0x00183000010c7983 */ /* 0x000ee40000300a00 */
[----:B------:R0:W-:Y:S02]  /*16940*/  STL.64 [R1+0x1f0], R20 ;  /* 0x0001f01401007387 */ /* 0x0001e40000100a00 */
[----:B------:R1:W-:Y:S01]  /*16950*/  STL.64 [R1+0x1f8], R22 ;  /* 0x0001f81601007387 */ /* 0x0003e20000100a00 */
[----:B0-----:R-:W3:Y:S01]  /*16960*/  LDL.LU.64 R20, [R1+0x10] ;  /* 0x0000100001147983 */ /* 0x001ee20000300a00 */
[----:B-1----:R-:W3:Y:S02]  /*16970*/  LDL.LU.64 R22, [R1+0x18] ;  /* 0x0000180001167983 */ /* 0x002ee40000300a00 */
[----:B---3--:R-:W-:Y:S11]  /*16980*/  HMMA.16816.F32 R12, R20, R24, R12 ;  /* 0x00000018140c723c */ /* 0x008ff6000000180c */
[----:B------:R-:W-:Y:S11]  /*16990*/  @!UPT UIADD3 URZ, URZ, URZ, URZ ;  /* 0x0000003f3f3ff290 */ /* 0x000ff6000fffe03f */
[----:B------:R-:W-:Y:S01]  /*169a0*/  @!UPT UIADD3 URZ, URZ, URZ, URZ ;  /* 0x0000003f3f3ff290 */ /* 0x000fe2000fffe03f */
[----:B------:R-:W-:Y:S01]  /*169b0*/  STL.64 [R1+0x220], R12 ;  /* 0x0002200c01007387 */ /* 0x000fe20000100a00 */
[----:B------:R0:W-:Y:S03]  /*169c0*/  STL.64 [R1+0x228], R14 ;  /* 0x0002280e01007387 */ /* 0x0001e60000100a00 */
[----:B0-----:R-:W3:Y:S01]  /*169d0*/  LDL.LU R15, [R1+0x1828] ;  /* 0x00182800010f7983 */ /* 0x001ee20000300800 */
[----:B------:R-:W-:Y:S02]  /*169e0*/  IMAD.MOV.U32 R12, RZ, RZ, R20 ;  /* 0x000000ffff0c7224 */ /* 0x000fe400078e0014 */
[----:B------:R-:W-:Y:S02]  /*169f0*/  IMAD.MOV.U32 R7, RZ, RZ, R21 ;  /* 0x000000ffff077224 */ /* 0x000fe400078e0015 */
[----:B------:R-:W-:Y:S02]  /*16a00*/  IMAD.MOV.U32 R21, RZ, RZ, R24 ;  /* 0x000000ffff157224 */ /* 0x000fe400078e0018 */
[----:B------:R-:W-:-:S02]  /*16a10*/  IMAD.MOV.U32 R20, RZ, RZ, R25 ;  /* 0x000000ffff147224 */ /* 0x000fc400078e0019 */
[----:B------:R-:W-:Y:S02]  /*16a20*/  IMAD.MOV.U32 R6, RZ, RZ, R22 ;  /* 0x000000ffff067224 */ /* 0x000fe400078e0016 */
[----:B------:R-:W-:Y:S01]  /*16a30*/  IMAD.MOV.U32 R3, RZ, RZ, R23 ;  /* 0x000000ffff037224 */ /* 0x000fe200078e0017 */
[----:B------:R0:W-:Y:S04]  /*16a40*/  STL.64 [R1+0x1820], R20 ;  /* 0x0018201401007387 */ /* 0x0001e80000100a00 */
[----:B0-----:R-:W4:Y:S01]  /*16a50*/  LDL.LU.64 R20, [R1+0x240] ;  /* 0x0002400001147983 */ /* 0x001f220000300a00 */
[----:B------:R-:W4:Y:S03]  /*16a60*/  LDL.LU.64 R22, [R1+0x248] ;  /* 0x0002480001167983 */ /* 0x000f260000300a00 */
[----:B---3--:R-:W0:Y:S04]  /*16a70*/  LDSM.16.MT88.4 R24, [R15+0x2000] ;  /* 0x002000000f18783b */ /* 0x008e280000004200 */
[----:B0-----:R0:W-:Y:S01]  /*16a80*/  STL.64 [R1+0x17c8], R26 ;  /* 0x0017c81a01007387 */ /* 0x0011e20000100a00 */
[----:B------:R1:W-:Y:S02]  /*16a90*/  STL.64 [R1+0x17c0], R24 ;  /* 0x0017c01801007387 */ /* 0x0003e40000100a00 */
[----:B0-----:R-:W-:-:S02]  /*16aa0*/  IMAD.MOV.U32 R26, RZ, RZ, R6 ;  /* 0x000000ffff1a7224 */ /* 0x001fc400078e0006 */
[----:B-1----:R-:W-:Y:S02]  /*16ab0*/  IMAD.MOV.U32 R24, RZ, RZ, R12 ;  /* 0x000000ffff187224 */ /* 0x002fe400078e000c */
[----:B------:R-:W-:Y:S02]  /*16ac0*/  IMAD.MOV.U32 R25, RZ, RZ, R7 ;  /* 0x000000ffff197224 */ /* 0x000fe400078e0007 */
[----:B------:R-:W-:-:S07]  /*16ad0*/  IMAD.MOV.U32 R27, RZ, RZ, R3 ;  /* 0x000000ffff1b7224 */ /* 0x000fce00078e0003 */
[C---:B--2---:R-:W-:Y:S01]  /*16ae0*/  HMMA.16816.F32 R8, R24.reuse, R4, R8 ;  /* 0x000000041808723c */ /* 0x044fe20000001808 */
[----:B------:R-:W0:Y:S04]  /*16af0*/  LDSM.16.MT88.4 R4, [R15+0x2080] ;  /* 0x002080000f04783b */ /* 0x000e280000004200 */
[----:B0-----:R-:W-:Y:S11]  /*16b00*/  STL.64 [R1+0x1788], R6 ;  /* 0x0017880601007387 */ /* 0x001ff60000100a00 */
[----:B------:R-:W-:Y:S07]  /*16b10*/  @!UPT UIADD3 URZ, URZ, URZ, URZ ;  /* 0x0000003f3f3ff290 */ /* 0x000fee000fffe03f */
[----:B------:R-:W-:Y:S02]  /*16b20*/  STL.64 [R1+0x280], R8 ;  /* 0x0002800801007387 */ /* 0x000fe40000100a00 */
[----:B------:R-:W-:Y:S02]  /*16b30*/  STL.64 [R1+0x288], R10 ;  /* 0x0002880a01007387 */ /* 0x000fe40000100a00 */
[----:B------:R-:W0:Y:S04]  /*16b40*/  LDSM.16.MT88.4 R8, [R15+0x2100] ;  /* 0x002100000f08783b */ /* 0x000e280000004200 */
[----:B------:R1:W-:Y:S04]  /*16b50*/  STL.64 [R1+0x1780], R4 ;  /* 0x0017800401007387 */ /* 0x0003e80000100a00 */
[----:B------:R-:W2:Y:S04]  /*16b60*/  LDSM.16.MT88.4 R12, [R15+0x2180] ;  /* 0x002180000f0c783b */ /* 0x000ea80000004200 */
[----:B-1----:R-:W3:Y:S01]  /*16b70*/  LDL.LU.64 R4, [R1+0x250] ;  /* 0x0002500001047983 */ /* 0x002ee20000300a00 */
[----:B------:R-:W3:Y:S03]  /*16b80*/  LDL.LU.64 R6, [R1+0x258] ;  /* 0x0002580001067983 */ /* 0x000ee60000300a00 */
[----:B0-----:R-:W-:Y:S01]  /*16b90*/  STL.64 [R1+0x1738], R10 ;  /* 0x0017380a01007387 */ /* 0x001fe20000100a00 */
[----:B------:R0:W-:Y:S03]  /*16ba0*/  STL.64 [R1+0x1730], R8 ;  /* 0x0017300801007387 */ /* 0x0001e60000100a00 */
[----:B0-----:R-:W3:Y:S01]  /*16bb0*/  LDL.LU.64 R8, [R1+0x40] ;  /* 0x0000400001087983 */ /* 0x001ee20000300a00 */
[----:B------:R-:W3:Y:S01]  /*16bc0*/  LDL.64 R10, [R1+0x48] ;  /* 0x00004800010a7983 */ /* 0x000ee20000100a00 */
[----:B----4-:R-:W-:Y:S01]  /*16bd0*/  HMMA.16816.F32 R20, R24, R16, R20 ;  /* 0x000000101814723c */ /* 0x010fe20000001814 */
[----:B------:R-:W-:-:S02]  /*16be0*/  IMAD.MOV.U32 R28, RZ, RZ, R16 ;  /* 0x000000ffff1c7224 */ /* 0x000fc400078e0010 */
[----:B------:R-:W-:Y:S02]  /*16bf0*/  IMAD.MOV.U32 R3, RZ, RZ, R17 ;  /* 0x000000ffff037224 */ /* 0x000fe400078e0011 */
[----:B------:R-:W0:Y:S11]  /*16c00*/  LDSM.16.MT88.4 R16, [R29+0x2000] ;  /* 0x002000001d10783b */ /* 0x000e360000004200 */
[----:B------:R-:W-:Y:S07]  /*16c10*/  @!UPT UIADD3 URZ, URZ, URZ, URZ ;  /* 0x0000003f3f3ff290 */ /* 0x000fee000fffe03f */
[----:B------:R1:W-:Y:S01]  /*16c20*/  STL.64 [R1+0x290], R20 ;  /* 0x0002901401007387 */ /* 0x0003e20000100a00 */
[----:B------:R-:W-:Y:S03]  /*16c30*/  STL.64 [R1+0x298], R22 ;  /* 0x0002981601007387 */ /* 0x000fe60000100a00 */
[----:B-1----:R-:W4:Y:S01]  /*16c40*/  LDL.LU.64 R20, [R1+0x1820] ;  /* 0x0018200001147983 */ /* 0x002f220000300a00 */
[----:B--2---:R-:W-:Y:S02]  /*16c50*/  STL.64 [R1+0x16e8], R14 ;  /* 0x0016e80e01007387 */ /* 0x004fe40000100a00 */
[----:B------:R-:W-:Y:S01]  /*16c60*/  STL.64 [R1+0x16e0], R12 ;  /* 0x0016e00c01007387 */ /* 0x000fe20000100a00 */
[----:B0-----:R-:W-:Y:S01]  /*16c70*/  STL.64 [R1+0x16b8], R18 ;  /* 0x0016b81201007387 */ /* 0x001fe20000100a00 */
[----:B------:R0:W-:Y:S01]  /*16c80*/  STL.64 [R1+0x16b0], R16 ;  /* 0x0016b01001007387 */ /* 0x0001e20000100a00 */
[----:B---3--:R-:W-:Y:S02]  /*16c90*/  HMMA.16816.F32 R4, R24, R8, R4 ;  /* 0x000000081804723c */ /* 0x008fe40000001804 */
[----:B------:R-:W-:Y:S01]  /*16ca0*/  STL.64 [R1+0x17e8], R10 ;  /* 0x0017e80a01007387 */ /* 0x000fe20000100a00 */
[----:B------:R-:W-:Y:S11]  /*16cb0*/  STL.64 [R1+0x17e0], R8 ;  /* 0x0017e00801007387 */ /* 0x000ff60000100a00 */
[----:B------:R-:W-:Y:S09]  /*16cc0*/  @!UPT UIADD3 URZ, URZ, URZ, URZ ;  /* 0x0000003f3f3ff290 */ /* 0x000ff2000fffe03f */
[----:B------:R1:W-:Y:S01]  /*16cd0*/  STL.64 [R1+0x2a0], R4 ;  /* 0x0002a00401007387 */ /* 0x0003e20000100a00 */
[----:B------:R2:W-:Y:S02]  /*16ce0*/  STL.64 [R1+0x2a8], R6 ;  /* 0x0002a80601007387 */ /* 0x0005e40000100a00 */
[----:B0-----:R-:W3:Y:S02]  /*16cf0*/  LDL.LU R16, [R1+0x100] ;  /* 0x0001000001107983 */ /* 0x001ee40000300800 */
[----:B------:R-:W3:Y:S01]  /*16d00*/  LDL.LU R17, [R1+0x104] ;  /* 0x0001040001117983 */ /* 0x000ee20000300800 */
[----:B------:R-:W3:Y:S01]  /*16d10*/  LDL.LU R18, [R1+0x108] ;  /* 0x0001080001127983 */ /* 0x000ee20000300800 */
[----:B------:R-:W3:Y:S03]  /*16d20*/  LDL.LU R19, [R1+0x10c] ;  /* 0x00010c0001137983 */ /* 0x000ee60000300800 */
[----:B-1----:R-:W3:Y:S01]  /*16d30*/  LDL.LU R4, [R1+0x150] ;  /* 0x0001500001047983 */ /* 0x002ee20000300800 */
[----:B------:R-:W3:Y:S02]  /*16d40*/  LDL.LU R5, [R1+0x154] ;  /* 0x0001540001057983 */ /* 0x000ee40000300800 */
[----:B--2---:R-:W2:Y:S02]  /*16d50*/  LDL.LU R6, [R1+0x158] ;  /* 0x0001580001067983 */ /* 0x004ea40000300800 */
[----:B------:R-:W2:Y:S02]  /*16d60*/  LDL.LU R7, [R1+0x15c] ;  /* 0x00015c0001077983 */ /* 0x000ea40000300800 */
[----:B--2---:R-:W-:Y:S01]  /*16d70*/  STL.64 [R1+0x1798], R6 ;  /* 0x0017980601007387 */ /* 0x004fe20000100a00 */
[----:B---3--:R0:W-:Y:S03]  /*16d80*/  STL.64 [R1+0x1790], R4 ;  /* 0x0017900401007387 */ /* 0x0081e60000100a00 */
[----:B0-----:R-:W2:Y:S01]  /*16d90*/  LDL.LU R4, [R1+0x160] ;  /* 0x0001600001047983 */ /* 0x001ea20000300800 */
[----:B------:R-:W2:Y:S02]  /*16da0*/  LDL.LU R5, [R1+0x164] ;  /* 0x0001640001057983 */ /* 0x000ea40000300800 */
[----:B------:R-:W3:Y:S02]  /*16db0*/  LDL.LU R6, [R1+0x168] ;  /* 0x0001680001067983 */ /* 0x000ee40000300800 */
[----:B------:R-:W3:Y:S01]  /*16dc0*/  LDL.LU R7, [R1+0x16c] ;  /* 0x00016c0001077983 */ /* 0x000ee20000300800 */
[----:B------:R-:W2:Y:S01]  /*16dd0*/  LDL.LU R24, [R1] ;  /* 0x0000000001187983 */ /* 0x000ea20000300800 */
[----:B------:R-:W4:Y:S02]  /*16de0*/  LDL.LU R25, [R1+0x4] ;  /* 0x0000040001197983 */ /* 0x000f240000300800 */
[----:B------:R-:W4:Y:S02]  /*16df0*/  LDL.LU R26, [R1+0x8] ;  /* 0x00000800011a7983 */ /* 0x000f240000300800 */
[----:B------:R-:W4:Y:S01]  /*16e00*/  LDL.LU R27, [R1+0xc] ;  /* 0x00000c00011b7983 */ /* 0x000f220000300800 */
[----:B---3--:R0:W-:Y:S01]  /*16e10*/  STL.64 [R1+0x17a8], R6 ;  /* 0x0017a80601007387 */ /* 0x0081e20000100a00 */
[----:B--2---:R-:W-:Y:S03]  /*16e20*/  STL.64 [R1+0x17a0], R4 ;  /* 0x0017a00401007387 */ /* 0x004fe60000100a00 */
[----:B0-----:R-:W2:Y:S04]  /*16e30*/  LDL R6, [R1+0x78] ;  /* 0x0000780001067983 */ /* 0x001ea80000100800 */
[----:B------:R-:W2:Y:S01]  /*16e40*/  LDL R7, [R1+0x7c] ;  /* 0x00007c0001077983 */ /* 0x000ea20000100800 */
[----:B------:R-:W-:Y:S02]  /*16e50*/  STL.64 [R1+0x1748], R18 ;  /* 0x0017481201007387 */ /* 0x000fe40000100a00 */
[----:B------:R0:W-:Y:S02]  /*16e60*/  STL.64 [R1+0x1740], R16 ;  /* 0x0017401001007387 */ /* 0x0001e40000100a00 */
[----:B0-----:R-:W3:Y:S01]  /*16e70*/  LDL.LU R16, [R1+0x110] ;  /* 0x0001100001107983 */ /* 0x001ee20000300800 */
[----:B------:R-:W3:Y:S02]  /*16e80*/  LDL.LU R17, [R1+0x114] ;  /* 0x0001140001117983 */ /* 0x000ee40000300800 */
[----:B------:R-:W2:Y:S02]  /*16e90*/  LDL.LU R18, [R1+0x118] ;  /* 0x0001180001127983 */ /* 0x000ea40000300800 */
[----:B------:R-:W2:Y:S01]  /*16ea0*/  LDL.LU R19, [R1+0x11c] ;  /* 0x00011c0001137983 */ /* 0x000ea20000300800 */
[----:B------:R-:W2:Y:S01]  /*16eb0*/  LDL.LU R12, [R1+0x130] ;  /* 0x00013000010c7983 */ /* 0x000ea20000300800 */
[----:B------:R-:W2:Y:S02]  /*16ec0*/  LDL.LU R13, [R1+0x134] ;  /* 0x00013400010d7983 */ /* 0x000ea40000300800 */
[----:B------:R-:W2:Y:S02]  /*16ed0*/  LDL.LU R14, [R1+0x138] ;  /* 0x00013800010e7983 */ /* 0x000ea40000300800 */
[----:B------:R-:W2:Y:S02]  /*16ee0*/  LDL.LU R15, [R1+0x13c] ;  /* 0x00013c00010f7983 */ /* 0x000ea40000300800 */
[----:B--2---:R-:W-:Y:S01]  /*16ef0*/  STL.64 [R1+0x17b8], R14 ;  /* 0x0017b80e01007387 */ /* 0x004fe20000100a00 */
[----:B------:R0:W-:Y:S03]  /*16f00*/  STL.64 [R1+0x17b0], R12 ;  /* 0x0017b00c01007387 */ /* 0x0001e60000100a00 */
[----:B0-----:R-:W2:Y:S01]  /*16f10*/  LDL.LU R12, [R1+0x170] ;  /* 0x00017000010c7983 */ /* 0x001ea20000300800 */
[----:B------:R-:W2:Y:S02]  /*16f20*/  LDL.LU R13, [R1+0x174] ;  /* 0x00017400010d7983 */ /* 0x000ea40000300800 */
[----:B------:R-:W2:Y:S02]  /*16f30*/  LDL.LU R14, [R1+0x178] ;  /* 0x00017800010e7983 */ /* 0x000ea40000300800 */
[----:B------:R-:W2:Y:S01]  /*16f40*/  LDL.LU R15, [R1+0x17c] ;  /* 0x00017c00010f7983 */ /* 0x000ea20000300800 */
[----:B------:R-:W2:Y:S01]  /*16f50*/  LDL.LU.64 R8, [R1+0x90] ;  /* 0x0000900001087983 */ /* 0x000ea20000300a00 */
[----:B------:R-:W2:Y:S03]  /*16f60*/  LDL.LU.64 R10, [R1+0x98] ;  /* 0x00009800010a7983 */ /* 0x000ea60000300a00 */
[----:B--2---:R-:W-:Y:S01]  /*16f70*/  STL.64 [R1+0x1800], R10 ;  /* 0x0018000a01007387 */ /* 0x004fe20000100a00 */
[----:B------:R0:W-:Y:S03]  /*16f80*/  STL.64 [R1+0x17f8], R8 ;  /* 0x0017f80801007387 */ /* 0x0001e60000100a00 */
[----:B0-----:R-:W2:Y:S01]  /*16f90*/  LDL.LU.64 R8, [R1+0x1e0] ;  /* 0x0001e00001087983 */ /* 0x001ea20000300a00 */
[----:B------:R-:W2:Y:S02]  /*16fa0*/  LDL.LU.64 R10, [R1+0x1e8] ;  /* 0x0001e800010a7983 */ /* 0x000ea40000300a00 */
[----:B----4-:R-:W-:-:S02]  /*16fb0*/  IMAD.MOV.U32 R4, RZ, RZ, R21 ;  /* 0x000000ffff047224 */ /* 0x010fc400078e0015 */
[----:B------:R-:W-:Y:S02]  /*16fc0*/  IMAD.MOV.U32 R5, RZ, RZ, R20 ;  /* 0x000000ffff057224 */ /* 0x000fe400078e0014 */
[----:B------:R-:W0:Y:S04]  /*16fd0*/  LDSM.16.MT88.4 R20, [R29+0x2080] ;  /* 0x002080001d14783b */ /* 0x000e280000004200 */
[----:B--2---:R-:W-:Y:S01]  /*16fe0*/  STL.64 [R1+0x1810], R10 ;  /* 0x0018100a01007387 */ /* 0x004fe20000100a00 */
[----:B------:R1:W-:Y:S03]  /*16ff0*/  STL.64 [R1+0x1808], R8 ;  /* 0x0018080801007387 */ /* 0x0003e60000100a00 */
[----:B-1----:R-:W2:Y:S01]  /*17000*/  LDL.LU.64 R8, [R1+0x210] ;  /* 0x0002100001087983 */ /* 0x002ea20000300a00 */
[----:B------:R-:W2:Y:S02]  /*17010*/  LDL.LU.64 R10, [R1+0x218] ;  /* 0x00021800010a7983 */ /* 0x000ea40000300a00 */
[----:B------:R-:W-:Y:S02]  /*17020*/  STL.64 [R1+0x17d8], R14 ;  /* 0x0017d80e01007387 */ /* 0x000fe40000100a00 */
[----:B------:R1:W-:Y:S02]  /*17030*/  STL.64 [R1+0x17d0], R12 ;  /* 0x0017d00c01007387 */ /* 0x0003e40000100a00 */
[----:B-1----:R-:W4:Y:S01]  /*17040*/  LDL.LU.64 R12, [R1+0x1c0] ;  /* 0x0001c000010c7983 */ /* 0x002f220000300a00 */
[----:B------:R-:W4:Y:S02]  /*17050*/  LDL.LU.64 R14, [R1+0x1c8] ;  /* 0x0001c800010e7983 */ /* 0x000f240000300a00 */
[----:B------:R-:W-:Y:S02]  /*17060*/  STL.64 [R1+0x1758], R18 ;  /* 0x0017581201007387 */ /* 0x000fe40000100a00 */
[----:B---3--:R1:W-:Y:S02]  /*17070*/  STL.64 [R1+0x1750], R16 ;  /* 0x0017501001007387 */ /* 0x0083e40000100a00 */
[----:B-1----:R-:W3:Y:S01]  /*17080*/  LDL.LU.64 R16, [R1+0x60] ;  /* 0x0000600001107983 */ /* 0x002ee20000300a00 */
[----:B------:R-:W3:Y:S02]  /*17090*/  LDL.64 R18, [R1+0x68] ;  /* 0x0000680001127983 */ /* 0x000ee40000100a00 */
[----:B0-----:R-:W-:Y:S02]  /*170a0*/  STL.64 [R1+0x1668], R22 ;  /* 0x0016681601007387 */ /* 0x001fe40000100a00 */
[----:B------:R0:W-:Y:S02]  /*170b0*/  STL.64 [R1+0x1660], R20 ;  /* 0x0016601401007387 */ /* 0x0001e40000100a00 */
[----:B0-----:R-:W-:-:S02]  /*170c0*/  IMAD.MOV.U32 R20, RZ, RZ, R28 ;  /* 0x000000ffff147224 */ /* 0x001fc400078e001c */
[----:B------:R-:W3:Y:S01]  /*170d0*/  LDL.LU R28, [R1+0x1818] ;  /* 0x00181800011c7983 */ /* 0x000ee20000300800 */
[----:B------:R-:W3:Y:S02]  /*170e0*/  LDL R22, [R1+0x58] ;  /* 0x0000580001167983 */ /* 0x000ee40000100800 */
[----:B------:R-:W3:Y:S01]  /*170f0*/  LDL R23, [R1+0x5c] ;  /* 0x00005c0001177983 */ /* 0x000ee20000100800 */
[C---:B--2---:R-:W-:Y:S11]  /*17100*/  HMMA.16816.F32 R8, R24.reuse, R4, R8 ;  /* 0x000000041808723c */ /* 0x044ff60000001808 */
[----:B------:R-:W-:Y:S11]  /*17110*/  @!UPT UIADD3 URZ, URZ, URZ, URZ ;  /* 0x0000003f3f3ff290 */ /* 0x000ff6000fffe03f */
[----:B------:R-:W-:Y:S01]  /*17120*/  @!UPT UIADD3 URZ, URZ, URZ, URZ ;  /* 0x0000003f3f3ff290 */ /* 0x000fe2000fffe03f */
[----:B------:R-:W-:Y:S01]  /*17130*/  STL.64 [R1+0x2d0], R8 ;  /* 0x0002d00801007387 */ /* 0x000fe20000100a00 */
[----:B------:R0:W-:Y:S03]  /*17140*/  STL.64 [R1+0x2d8], R10 ;  /* 0x0002d80a01007387 */ /* 0x0001e60000100a00 */
[----:B0-----:R-:W3:Y:S01]  /*17150*/  LDL.LU.64 R10, [R1+0x1810] ;  /* 0x00181000010a7983 */ /* 0x001ee20000300a00 */
[----:B------:R-:W3:Y:S02]  /*17160*/  LDL.LU.64 R8, [R1+0x1808] ;  /* 0x0018080001087983 */ /* 0x000ee40000300a00 */
[----:B---3--:R-:W-:Y:S11]  /*17170*/  HMMA.16816.F32 R8, R24, R16, R8 ;  /* 0x000000101808723c */ /* 0x008ff60000001808 */
[----:B------:R-:W-:Y:S11]  /*17180*/  @!UPT UIADD3 URZ, URZ, URZ, URZ ;  /* 0x0000003f3f3ff290 */ /* 0x000ff6000fffe03f */
[----:B------:R-:W-:Y:S01]  /*17190*/  @!UPT UIADD3 URZ, URZ, URZ, URZ ;  /* 0x0000003f3f3ff290 */ /* 0x000fe2000fffe03f */
[----:B------:R-:W-:Y:S01]  /*171a0*/  STL.64 [R1+0x2c0], R8 ;  /* 0x0002c00801007387 */ /* 0x000fe20000100a00 */
[----:B------:R0:W-:Y:S03]  /*171b0*/  STL.64 [R1+0x2c8], R10 ;  /* 0x0002c80a01007387 */ /* 0x0001e60000100a00 */
[----:B0-----:R-:W2:Y:S01]  /*171c0*/  LDL.LU.64 R10, [R1+0x1800] ;  /* 0x00180000010a7983 */ /* 0x001ea20000300a00 */
[----:B------:R-:W2:Y:S02]  /*171d0*/  LDL.LU.64 R8, [R1+0x17f8] ;  /* 0x0017f80001087983 */ /* 0x000ea40000300a00 */
[----:B------:R-:W-:-:S07]  /*171e0*/  IMAD.MOV.U32 R21, RZ, RZ, R3 ;  /* 0x000000ffff157224 */ /* 0x000fce00078e0003 */
[C---:B--2---:R-:W-:Y:S11]  /*171f0*/  HMMA.16816.F32 R8, R24.reuse, R20, R8 ;  /* 0x000000141808723c */ /* 0x044ff60000001808 */
[----:B------:R-:W-:Y:S11]  /*17200*/  @!UPT UIADD3 URZ, URZ, URZ, URZ ;  /* 0x0000003f3f3ff290 */ /* 0x000ff6000fffe03f */
[----:B------:R-:W-:Y:S01]  /*17210*/  @!UPT UIADD3 URZ, URZ, URZ, URZ ;  /* 0x0000003f3f3ff290 */ /* 0x000fe2000fffe03f */
[----:B------:R-:W-:Y:S01]  /*17220*/  STL.64 [R1+0x2b0], R8 ;  /* 0x0002b00801007387 */ /* 0x000fe20000100a00 */
[----:B------:R-:W-:Y:S02]  /*17230*/  STL.64 [R1+0x2b8], R10 ;  /* 0x0002b80a01007387 */ /* 0x000fe40000100a00 */
[----:B------:R0:W1:Y:S02]  /*17240*/  LDSM.16.MT88.4 R8, [R29+0x2100] ;  /* 0x002100001d08783b */ /* 0x0000640000004200 */
[----:B0-----:R-:W2:Y:S04]  /*17250*/  LDL.LU R29, [R1+0x17f0] ;  /* 0x0017f000011d7983 */ /* 0x001ea80000300800 */
[----:B-1----:R-:W-:Y:S01]  /*17260*/  STL.64 [R1+0x90], R8 ;  /* 0x0000900801007387 */ /* 0x002fe20000100a00 */
[----:B------:R0:W-:Y:S03]  /*17270*/  STL.64 [R1+0x98], R10 ;  /* 0x0000980a01007387 */ /* 0x0001e60000100a00 */
[----:B0-----:R-:W3:Y:S01]  /*17280*/  LDL.LU.64 R10, [R1+0x17e8] ;  /* 0x0017e800010a7983 */ /* 0x001ee20000300a00 */
[----:B------:R-:W4:Y:S02]  /*17290*/  LDL.LU.64 R8, [R1+0x17e0] ;  /* 0x0017e00001087983 */ /* 0x000f240000300a00 */
[----:B----4-:R-:W-:Y:S01]  /*172a0*/  HMMA.16816.F32 R24, R24, R8, R12 ;  /* 0x000000081818723c */ /* 0x010fe2000000180c */
[----:B------:R-:W4:Y:S01]  /*172b0*/  LDL.LU.64 R14, [R1+0x17d8] ;  /* 0x0017d800010e7983 */ /* 0x000f220000300a00 */
[----:B------:R-:W4:Y:S11]  /*172c0*/  LDL.LU.64 R12, [R1+0x17d0] ;  /* 0x0017d000010c7983 */ /* 0x000f360000300a00 */
[----:B------:R-:W-:Y:S10]  /*172d0*/  @!UPT UIADD3 URZ, URZ, URZ, URZ ;  /* 0x0000003f3f3ff290 */ /* 0x000ff4000fffe03f */
[----:B------:R-:W-:Y:S01]  /*172e0*/  STL.64 [R1+0x320], R24 ;  /* 0x0003201801007387 */ /* 0x000fe20000100a00 */
[----:B------:R0:W-:Y:S03]  /*172f0*/  STL.64 [R1+0x328], R26 ;  /* 0x0003281a01007387 */ /* 0x0001e60000100a00 */
[----:B0-----:R-:W4:Y:S01]  /*17300*/  LDL.LU.64 R26, [R1+0x17c8] ;  /* 0x0017c800011a7983 */ /* 0x001f220000300a00 */
[----:B------:R-:W4:Y:S02]  /*17310*/  LDL.LU.64 R24, [R1+0x17c0] ;  /* 0x0017c00001187983 */ /* 0x000f240000300a00 */
[C---:B----4-:R-:W-:Y:S01]  /*17320*/  HMMA.16816.F32 R4, R24.reuse, R6, R12 ;  /* 0x000000061804723c */ /* 0x050fe2000000180c */
[----:B------:R-:W4:Y:S01]  /*17330*/  LDL.LU.64 R14, [R1+0x17b8] ;  /* 0x0017b800010e7983 */ /* 0x000f220000300a00 */
[----:B------:R-:W4:Y:S11]  /*17340*/  LDL.LU.64 R12, [R1+0x17b0] ;  /* 0x0017b000010c7983 */ /* 0x000f360000300a00 */
[----:B------:R-:W-:Y:S10]  /*17350*/  @!UPT UIADD3 URZ, URZ, URZ, URZ ;  /* 0x0000003f3f3ff290 */ /* 0x000ff4000fffe03f */
[----:B------:R-:W-:Y:S01]  /*17360*/  STL.64 [R1+0x310], R4 ;  /* 0x0003100401007387 */ /* 0x000fe20000100a00 */
[----:B------:R0:W-:Y:S03]  /*17370*/  STL.64 [R1+0x318], R6 ;  /* 0x0003180601007387 */ /* 0x0001e60000100a00 */
[----:B0-----:R-:W2:Y:S01]  /*17380*/  LDL.LU.64 R6, [R1+0x17a8] ;  /* 0x0017a80001067983 */ /* 0x001ea20000300a00 */
[----:B------:R-:W2:Y:S02]  /*17390*/  LDL.LU.64 R4, [R1+0x17a0] ;  /* 0x0017a00001047983 */ /* 0x000ea40000300a00 */
[----:B--2---:R-:W-:Y:S11]  /*173a0*/  HMMA.16816.F32 R4, R24, R18, R4 ;  /* 0x000000121804723c */ /* 0x004ff60000001804 */
[----:B------:R-:W-:Y:S11]  /*173b0*/  @!UPT UIADD3 URZ, URZ, URZ, URZ ;  /* 0x0000003f3f3ff290 */ /* 0x000ff6000fffe03f */
[----:B------:R-:W-:Y:S01]  /*173c0*/  @!UPT UIADD3 URZ, URZ, URZ, URZ ;  /* 0x0000003f3f3ff290 */ /* 0x000fe2000fffe03f */
[----:B------:R-:W-:Y:S01]  /*173d0*/  STL.64 [R1+0x300], R4 ;  /* 0x0003000401007387 */ /* 0x000fe20000100a00 */
[----:B------:R0:W-:Y:S03]  /*173e0*/  STL.64 [R1+0x308], R6 ;  /* 0x0003080601007387 */ /* 0x0001e60000100a00 */
[----:B0-----:R-:W2:Y:S01]  /*173f0*/  LDL.LU.64 R6, [R1+0x1798] ;  /* 0x0017980001067983 */ /* 0x001ea20000300a00 */
[----:B------:R-:W2:Y:S02]  /*17400*/  LDL.LU.64 R4, [R1+0x1790] ;  /* 0x0017900001047983 */ /* 0x000ea40000300a00 */
[----:B------:R0:W-:Y:S02]  /*17410*/  STL.64 [R1+0x1768], R18 ;  /* 0x0017681201007387 */ /* 0x0001e40000100a00 */
[----:B------:R-:W3:Y:S01]  /*17420*/  LDL.LU R16, [R1+0x140] ;  /* 0x0001400001107983 */ /* 0x000ee20000300800 */
[----:B------:R-:W3:Y:S01]  /*17430*/  LDL.LU R17, [R1+0x144] ;  /* 0x0001440001117983 */ /* 0x000ee20000300800 */
[----:B0-----:R-:W-:-:S02]  /*17440*/  IMAD.MOV.U32 R18, RZ, RZ, R29 ;  /* 0x000000ffff127224 */ /* 0x001fc400078e001d */
[----:B------:R-:W-:Y:S01]  /*17450*/  IMAD.MOV.U32 R19, RZ, RZ, R28 ;  /* 0x000000ffff137224 */ /* 0x000fe200078e001c */
[C---:B--2---:R-:W-:Y:S11]  /*17460*/  HMMA.16816.F32 R4, R24.reuse, R22, R4 ;  /* 0x000000161804723c */ /* 0x044ff60000001804 */
[----:B------:R-:W-:Y:S11]  /*17470*/  @!UPT UIADD3 URZ, URZ, URZ, URZ ;  /* 0x0000003f3f3ff290 */ /* 0x000ff6000fffe03f */
[----:B------:R-:W-:Y:S01]  /*17480*/  @!UPT UIADD3 URZ, URZ, URZ, URZ ;  /* 0x0000003f3f3ff290 */ /* 0x000fe2000fffe03f */
[----:B------:R0:W-:Y:S01]  /*17490*/  STL.64 [R1+0x2f0], R4 ;  /* 0x0002f00401007387 */ /* 0x0001e20000100a00 */
[----:B------:R-:W-:Y:S02]  /*174a0*/  IMAD.MOV.U32 R29, RZ, RZ, R6 ;  /* 0x000000ffff1d7224 */ /* 0x000fe400078e0006 */
[----:B------:R-:W-:Y:S02]  /*174b0*/  IMAD.MOV.U32 R28, RZ, RZ, R7 ;  /* 0x000000ffff1c7224 */ /* 0x000fe400078e0007 */
[----:B------:R-:W4:Y:S04]  /*174c0*/  LDL.LU.64 R6, [R1+0x1788] ;  /* 0x0017880001067983 */ /* 0x000f280000300a00 */
[----:B0-----:R-:W4:Y:S01]  /*174d0*/  LDL.LU.64 R4, [R1+0x1780] ;  /* 0x0017800001047983 */ /* 0x001f220000300a00 */
[----:B------:R0:W-:Y:S02]  /*174e0*/  STL.64 [R1+0x1760], R22 ;  /* 0x0017601601007387 */ /* 0x0001e40000100a00 */
[----:B------:R-:W2:Y:S02]  /*174f0*/  LDL.LU R20, [R1+0x120] ;  /* 0x0001200001147983 */ /* 0x000ea40000300800 */
[----:B------:R-:W2:Y:S01]  /*17500*/  LDL.LU R21, [R1+0x124] ;  /* 0x0001240001157983 */ /* 0x000ea20000300800 */
[----:B0-----:R-:W2:Y:S01]  /*17510*/  LDL.LU R22, [R1+0x128] ;  /* 0x0001280001167983 */ /* 0x001ea20000300800 */
[----:B------:R-:W2:Y:S01]  /*17520*/  LDL.LU R23, [R1+0x12c] ;  /* 0x00012c0001177983 */ /* 0x000ea20000300800 */
[----:B---3--:R-:W-:Y:S02]  /*17530*/  HMMA.16816.F32 R16, R24, R10, R16 ;  /* 0x0000000a1810723c */ /* 0x008fe40000001810 */
[----:B--2---:R0:W-:Y:S01]  /*17540*/  STL.64 [R1+0x1778], R22 ;  /* 0x0017781601007387 */ /* 0x0041e20000100a00 */
[----:B------:R-:W-:Y:S03]  /*17550*/  STL.64 [R1+0x1770], R20 ;  /* 0x0017701401007387 */ /* 0x000fe60000100a00 */
[----:B0-----:R-:W4:Y:S01]  /*17560*/  LDL.64 R22, [R1+0x78] ;  /* 0x0000780001167983 */ /* 0x001f220000100a00 */
[----:B------:R-:W-:Y:S02]  /*17570*/  STL [R1+0x1584], R28 ;  /* 0x0015841c01007387 */ /* 0x000fe40000100800 */
[----:B------:R-:W-:Y:S02]  /*17580*/  STL [R1+0x1580], R29 ;  /* 0x0015801d01007387 */ /* 0x000fe40000100800 */
[----:B------:R-:W2:Y:S11]  /*17590*/  LDL R27, [R1+0xee4] ;  /* 0x000ee400011b7983 */ /* 0x000eb60000100800 */
[----:B------:R-:W-:Y:S01]  /*175a0*/  @!UPT UIADD3 URZ, URZ, URZ, URZ ;  /* 0x0000003f3f3ff290 */ /* 0x000fe2000fffe03f */
[----:B------:R-:W-:Y:S01]  /*175b0*/  STL.64 [R1+0x270], R16 ;  /* 0x0002701001007387 */ /* 0x000fe20000100a00 */
[----:B------:R4:W-:Y:S02]  /*175c0*/  STL.64 [R1+0x278], R18 ;  /* 0x0002781201007387 */ /* 0x0009e40000100a00 */
[----:B----4-:R-:W-:Y:S07]  /*175d0*/  HMMA.16816.F32 R16, R4, R22, R12 ;  /* 0x000000160410723c */ /* 0x010fee000000180c */
[----:B------:R-:W-:-:S02]  /*175e0*/  IMAD.MOV.U32 R13, RZ, RZ, R22 ;  /* 0x000000ffff0d7224 */ /* 0x000fc400078e0016 */
[----:B------:R-:W-:Y:S02]  /*175f0*/  IMAD.MOV.U32 R12, RZ, RZ, R23 ;  /* 0x000000ffff0c7224 */ /* 0x000fe400078e0017 */
[----:B------:R-:W3:Y:S01]  /*17600*/  LDL.LU.64 R22, [R1+0x1778] ;  /* 0x0017780001167983 */ /* 0x000ee20000300a00 */
[----:B------:R-:W3:Y:S11]  /*17610*/  LDL.LU.64 R20, [R1+0x1770] ;  /* 0x0017700001147983 */ /* 0x000ef60000300a00 */
[----:B------:R-:W-:Y:S01]  /*17620*/  STL.64 [R1+0x260], R16 ;  /* 0x0002601001007387 */ /* 0x000fe20000100a00 */
[----:B------:R-:W-:-:S02]  /*17630*/  IMAD.MOV.U32 R28, RZ, RZ, R18 ;  /* 0x000000ffff1c7224 */ /* 0x000fc400078e0012 */
[----:B------:R-:W-:Y:S02]  /*17640*/  IMAD.MOV.U32 R29, RZ, RZ, R19 ;  /* 0x000000ffff1d7224 */ /* 0x000fe400078e0013 */
[----:B------:R-:W3:Y:S03]  /*17650*/  LDL.LU.64 R18, [R1+0x1768] ;  /* 0x0017680001127983 */ /* 0x000ee60000300a00 */
[----:B------:R-:W-:Y:S02]  /*17660*/  STL [R1+0x158c], R29 ;  /* 0x00158c1d01007387 */ /* 0x000fe40000100800 */
[----:B------:R0:W-:Y:S01]  /*17670*/  STL [R1+0x1588], R28 ;  /* 0x0015881c01007387 */ /* 0x0001e20000100800 */
[C---:B---3--:R-:W-:Y:S01]  /*17680*/  HMMA.16816.F32 R20, R4.reuse, R18, R20 ;  /* 0x000000120414723c */ /* 0x048fe20000001814 */
[----:B------:R-:W-:Y:S02]  /*17690*/  IMAD.MOV.U32 R3, RZ, RZ, R18 ;  /* 0x000000ffff037224 */ /* 0x000fe400078e0012 */
[----:B0-----:R-:W-:Y:S11]  /*176a0*/  IMAD.MOV.U32 R28, RZ, RZ, R19 ;  /* 0x000000ffff1c7224 */ /* 0x001ff600078e0013 */
[----:B------:R-:W-:Y:S09]  /*176b0*/  @!UPT UIADD3 URZ, URZ, URZ, URZ ;  /* 0x0000003f3f3ff290 */ /* 0x000ff2000fffe03f */
[----:B------:R-:W-:Y:S01]  /*176c0*/  STL.64 [R1+0x250], R20 ;  /* 0x0002501401007387 */ /* 0x000fe20000100a00 */
[----:B------:R0:W-:Y:S03]  /*176d0*/  STL.64 [R1+0x258], R22 ;  /* 0x0002581601007387 */ /* 0x0001e60000100a00 */
[----:B0-----:R-:W3:Y:S01]  /*176e0*/  LDL.LU.64 R22, [R1+0x1760] ;  /* 0x0017600001167983 */ /* 0x001ee20000300a00 */
[----:B------:R-:W3:Y:S02]  /*176f0*/  LDL.LU.64 R18, [R1+0x1758] ;  /* 0x0017580001127983 */ /* 0x000ee40000300a00 */
[----:B------:R-:W3:Y:S02]  /*17700*/  LDL.LU.64 R16, [R1+0x1750] ;  /* 0x0017500001107983 */ /* 0x000ee40000300a00 */
[----:B---3--:R-:W-:Y:S01]  /*17710*/  HMMA.16816.F32 R20, R4, R22, R16 ;  /* 0x000000160414723c */ /* 0x008fe20000001810 */
[----:B------:R-:W3:Y:S01]  /*17720*/  LDL.LU.64 R18, [R1+0x1748] ;  /* 0x0017480001127983 */ /* 0x000ee20000300a00 */
[----:B------:R-:W3:Y:S02]  /*17730*/  LDL.LU.64 R16, [R1+0x1740] ;  /* 0x0017400001107983 */ /* 0x000ee40000300a00 */
[----:B------:R-:W2:Y:S02]  /*17740*/  LDL R26, [R1+0x344] ;  /* 0x00034400011a7983 */ /* 0x000ea40000100800 */
[----:B------:R-:W-:-:S02]  /*17750*/  IMAD.MOV.U32 R15, RZ, RZ, R10 ;  /* 0x000000ffff0f7224 */ /* 0x000fc400078e000a */
[----:B------:R-:W-:Y:S01]  /*17760*/  IMAD.MOV.U32 R14, RZ, RZ, R11 ;  /* 0x000000ffff0e7224 */ /* 0x000fe200078e000b */
[----:B---3--:R-:W-:Y:S01]  /*17770*/  HMMA.16816.F32 R16, R4, R10, R16 ;  /* 0x0000000a0410723c */ /* 0x008fe20000001810 */
[----:B--2---:R-:W-:Y:S11]  /*17780*/  STL.64 [R1+0x1658], R26 ;  /* 0x0016581a01007387 */ /* 0x004ff60000100a00 */
[----:B------:R-:W-:Y:S02]  /*17790*/  @!UPT UIADD3 URZ, URZ, URZ, URZ ;  /* 0x0000003f3f3ff290 */ /* 0x000fe4000fffe03f */
[----:B------:R-:W-:Y:S02]  /*177a0*/  STL.64 [R1+0x240], R20 ;  /* 0x0002401401007387 */ /* 0x000fe40000100a00 */
[----:B------:R-:W-:Y:S02]  /*177b0*/  STL.64 [R1+0x248], R22 ;  /* 0x0002481601007387 */ /* 0x000fe40000100a00 */
[----:B------:R-:W2:Y:S01]  /*177c0*/  LDL.LU.64 R10, [R1+0x1738] ;  /* 0x00173800010a7983 */ /* 0x000ea20000300a00 */
[----:B------:R-:W2:Y:S01]  /*177d0*/  LDL.LU.64 R8, [R1+0x1730] ;  /* 0x0017300001087983 */ /* 0x000ea20000300a00 */
[----:B------:R-:W-:Y:S02]  /*177e0*/  IMAD.MOV.U32 R6, RZ, RZ, R15 ;  /* 0x000000ffff067224 */ /* 0x000fe400078e000f */
[----:B------:R-:W-:Y:S01]  /*177f0*/  IMAD.MOV.U32 R7, RZ, RZ, R14 ;  /* 0x000000ffff077224 */ /* 0x000fe200078e000e */
[----:B------:R-:W-:Y:S01]  /*17800*/  STL.64 [R1+0x230], R16 ;  /* 0x0002301001007387 */ /* 0x000fe20000100a00 */
[----:B------:R-:W-:Y:S03]  /*17810*/  STL [R1+0x238], R18 ;  /* 0x0002381201007387 */ /* 0x000fe60000100800 */
[----:B------:R0:W-:Y:S02]  /*17820*/  STL.64 [R1+0x16f0], R6 ;  /* 0x0016f00601007387 */ /* 0x0001e40000100a00 */
[----:B------:R-:W3:Y:S01]  /*17830*/  LDL.LU R4, [R1+0xd0] ;  /* 0x0000d00001047983 */ /* 0x000ee20000300800 */
[----:B------:R-:W3:Y:S04]  /*17840*/  LDL.LU R5, [R1+0xd4] ;  /* 0x0000d40001057983 */ /* 0x000ee80000300800 */
[----:B0-----:R-:W4:Y:S01]  /*17850*/  LDL.LU R6, [R1+0xd8] ;  /* 0x0000d80001067983 */ /* 0x001f220000300800 */
[----:B------:R-:W4:Y:S03]  /*17860*/  LDL.LU R7, [R1+0xdc] ;  /* 0x0000dc0001077983 */ /* 0x000f260000300800 */
[----:B----4-:R-:W-:Y:S01]  /*17870*/  STL.64 [R1+0x1700], R6 ;  /* 0x0017000601007387 */ /* 0x010fe20000100a00 */
[----:B---3--:R0:W-:Y:S03]  /*17880*/  STL.64 [R1+0x16f8], R4 ;  /* 0x0016f80401007387 */ /* 0x0081e60000100a00 */
[----:B0-----:R-:W3:Y:S01]  /*17890*/  LDL.LU R4, [R1+0xe0] ;  /* 0x0000e00001047983 */ /* 0x001ee20000300800 */
[----:B------:R-:W3:Y:S02]  /*178a0*/  LDL.LU R5, [R1+0xe4] ;  /* 0x0000e40001057983 */ /* 0x000ee40000300800 */
[----:B------:R-:W4:Y:S02]  /*178b0*/  LDL.LU R6, [R1+0xe8] ;  /* 0x0000e80001067983 */ /* 0x000f240000300800 */
[----:B------:R-:W4:Y:S02]  /*178c0*/  LDL.LU R7, [R1+0xec] ;  /* 0x0000ec0001077983 */ /* 0x000f240000300800 */
[----:B----4-:R0:W-:Y:S01]  /*178d0*/  STL.64 [R1+0x1710], R6 ;  /* 0x0017100601007387 */ /* 0x0101e20000100a00 */
[----:B---3--:R-:W-:Y:S02]  /*178e0*/  STL.64 [R1+0x1708], R4 ;  /* 0x0017080401007387 */ /* 0x008fe40000100a00 */
[----:B------:R-:W3:Y:S02]  /*178f0*/  LDL.LU R20, [R1+0x190] ;  /* 0x0001900001147983 */ /* 0x000ee40000300800 */
[----:B------:R-:W3:Y:S01]  /*17900*/  LDL.LU R21, [R1+0x194] ;  /* 0x0001940001157983 */ /* 0x000ee20000300800 */
[----:B------:R-:W4:Y:S01]  /*17910*/  LDL.LU R22, [R1+0x198] ;  /* 0x0001980001167983 */ /* 0x000f220000300800 */
[----:B------:R-:W4:Y:S02]  /*17920*/  LDL.LU R23, [R1+0x19c] ;  /* 0x00019c0001177983 */ /* 0x000f240000300800 */
[----:B0-----:R-:W-:-:S02]  /*17930*/  IMAD.MOV.U32 R7, RZ, RZ, R12 ;  /* 0x000000ffff077224 */ /* 0x001fc400078e000c */
[----:B------:R-:W-:Y:S01]  /*17940*/  IMAD.MOV.U32 R6, RZ, RZ, R13 ;  /* 0x000000ffff067224 */ /* 0x000fe200078e000d */
[----:B------:R-:W2:Y:S01]  /*17950*/  LDL.LU R12, [R1+0xc0] ;  /* 0x0000c000010c7983 */ /* 0x000ea20000300800 */
[----:B------:R-:W2:Y:S02]  /*17960*/  LDL.LU R13, [R1+0xc4] ;  /* 0x0000c400010d7983 */ /* 0x000ea40000300800 */
[----:B------:R-:W2:Y:S02]  /*17970*/  LDL.LU R14, [R1+0xc8] ;  /* 0x0000c800010e7983 */ /* 0x000ea40000300800 */
[----:B------:R-:W2:Y:S02]  /*17980*/  LDL.LU R15, [R1+0xcc] ;  /* 0x0000cc00010f7983 */ /* 0x000ea40000300800 */
[----:B------:R-:W-:Y:S01]  /*17990*/  IMAD.MOV.U32 R29, RZ, RZ, R19 ;  /* 0x000000ffff1d7224 */ /* 0x000fe200078e0013 */
[----:B--2---:R-:W-:Y:S01]  /*179a0*/  STL.64 [R1+0x1720], R14 ;  /* 0x0017200e01007387 */ /* 0x004fe20000100a00 */
[----:B------:R0:W-:Y:S03]  /*179b0*/  STL.64 [R1+0x1718], R12 ;  /* 0x0017180c01007387 */ /* 0x0001e60000100a00 */
[----:B0-----:R-:W2:Y:S01]  /*179c0*/  LDL.LU R12, [R1+0xf0] ;  /* 0x0000f000010c7983 */ /* 0x001ea20000300800 */
[----:B------:R-:W2:Y:S02]  /*179d0*/  LDL.LU R13, [R1+0xf4] ;  /* 0x0000f400010d7983 */ /* 0x000ea40000300800 */
[----:B------:R-:W2:Y:S02]  /*179e0*/  LDL.LU R14, [R1+0xf8] ;  /* 0x0000f800010e7983 */ /* 0x000ea40000300800 */
[----:B------:R-:W2:Y:S01]  /*179f0*/  LDL.LU R15, [R1+0xfc] ;  /* 0x0000fc00010f7983 */ /* 0x000ea20000300800 */
[----:B------:R-:W2:Y:S01]  /*17a00*/  LDL.LU R24, [R1+0xb0] ;  /* 0x0000b00001187983 */ /* 0x000ea20000300800 */
[----:B------:R-:W2:Y:S02]  /*17a10*/  LDL.LU R25, [R1+0xb4] ;  /* 0x0000b40001197983 */ /* 0x000ea40000300800 */
[----:B------:R-:W2:Y:S02]  /*17a20*/  LDL.LU R26, [R1+0xb8] ;  /* 0x0000b800011a7983 */ /* 0x000ea40000300800 */
[----:B------:R-:W2:Y:S01]  /*17a30*/  LDL.LU R27, [R1+0xbc] ;  /* 0x0000bc00011b7983 */ /* 0x000ea20000300800 */
[----:B----4-:R-:W-:Y:S01]  /*17a40*/  STL.64 [R1+0x1678], R22 ;  /* 0x0016781601007387 */ /* 0x010fe20000100a00 */
[----:B---3--:R0:W-:Y:S03]  /*17a50*/  STL.64 [R1+0x1670], R20 ;  /* 0x0016701401007387 */ /* 0x0081e60000100a00 */
[----:B0-----:R-:W3:Y:S01]  /*17a60*/  LDL.LU R20, [R1+0x1a0] ;  /* 0x0001a00001147983 */ /* 0x001ee20000300800 */
[----:B------:R-:W3:Y:S02]  /*17a70*/  LDL.LU R21, [R1+0x1a4] ;  /* 0x0001a40001157983 */ /* 0x000ee40000300800 */
[----:B------:R-:W4:Y:S02]  /*17a80*/  LDL.LU R22, [R1+0x1a8] ;  /* 0x0001a80001167983 */ /* 0x000f240000300800 */
[----:B------:R-:W4:Y:S01]  /*17a90*/  LDL.LU R23, [R1+0x1ac] ;  /* 0x0001ac0001177983 */ /* 0x000f220000300800 */
[----:B------:R-:W3:Y:S01]  /*17aa0*/  LDL.LU R16, [R1+0x20] ;  /* 0x0000200001107983 */ /* 0x000ee20000300800 */
[----:B------:R-:W3:Y:S02]  /*17ab0*/  LDL.LU R17, [R1+0x24] ;  /* 0x0000240001117983 */ /* 0x000ee40000300800 */
[----:B------:R-:W3:Y:S02]  /*17ac0*/  LDL.LU R18, [R1+0x28] ;  /* 0x0000280001127983 */ /* 0x000ee40000300800 */
[----:B------:R-:W3:Y:S01]  /*17ad0*/  LDL.LU R19, [R1+0x2c] ;  /* 0x00002c0001137983 */ /* 0x000ee20000300800 */
[----:B--2---:R-:W-:Y:S01]  /*17ae0*/  HMMA.16816.F32 R4, R8, R6, R12 ;  /* 0x000000060804723c */ /* 0x004fe2000000180c */
[----:B---3--:R0:W-:Y:S01]  /*17af0*/  STL.64 [R1+0x16c8], R18 ;  /* 0x0016c81201007387 */ /* 0x0081e20000100a00 */
[----:B------:R-:W-:Y:S03]  /*17b00*/  STL.64 [R1+0x16c0], R16 ;  /* 0x0016c01001007387 */ /* 0x000fe60000100a00 */
[----:B0-----:R-:W2:Y:S01]  /*17b10*/  LDL.64 R18, [R1+0x58] ;  /* 0x0000580001127983 */ /* 0x001ea20000100a00 */
[----:B----4-:R0:W-:Y:S02]  /*17b20*/  STL.64 [R1+0x1688], R22 ;  /* 0x0016881601007387 */ /* 0x0101e40000100a00 */
[----:B------:R-:W-:Y:S02]  /*17b30*/  STL.64 [R1+0x1680], R20 ;  /* 0x0016801401007387 */ /* 0x000fe40000100a00 */
[----:B0-----:R-:W-:-:S02]  /*17b40*/  IMAD.MOV.U32 R22, RZ, RZ, R3 ;  /* 0x000000ffff167224 */ /* 0x001fc400078e0003 */
[----:B------:R-:W3:Y:S01]  /*17b50*/  LDL.LU R3, [R1+0x1728] ;  /* 0x0017280001037983 */ /* 0x000ee20000300800 */
[----:B------:R-:W-:Y:S02]  /*17b60*/  STL [R1+0x15e0], R29 ;  /* 0x0015e01d01007387 */ /* 0x000fe40000100800 */
[----:B------:R-:W4:Y:S02]  /*17b70*/  LDL.LU.64 R14, [R1+0x1720] ;  /* 0x00172000010e7983 */ /* 0x000f240000300a00 */
[----:B------:R-:W4:Y:S06]  /*17b80*/  LDL.LU.64 R12, [R1+0x1718] ;  /* 0x00171800010c7983 */ /* 0x000f2c0000300a00 */
        /* <DEDUP_REMOVED lines=17> */
[----:B0-----:R-:W4:Y:S01]  /*17ca0*/  LDL.LU.64 R6, [R1+0x16f0] ;  /* 0x0016f00001067983 */ /* 0x001f220000300a00 */
[----:B------:R0:W-:Y:S02]  /*17cb0*/  STL.64 [R1+0x16d8], R18 ;  /* 0x0016d81201007387 */ /* 0x0001e40000100a00 */
[----:B------:R-:W2:Y:S02]  /*17cc0*/  LDL.LU R16, [R1+0xa0] ;  /* 0x0000a00001107983 */ /* 0x000ea40000300800 */
[----:B------:R-:W2:Y:S01]  /*17cd0*/  LDL.LU R17, [R1+0xa4] ;  /* 0x0000a40001117983 */ /* 0x000ea20000300800 */
[----:B0-----:R-:W2:Y:S01]  /*17ce0*/  LDL.LU R18, [R1+0xa8] ;  /* 0x0000a80001127983 */ /* 0x001ea20000300800 */
[----:B------:R-:W2:Y:S01]  /*17cf0*/  LDL.LU R19, [R1+0xac] ;  /* 0x0000ac0001137983 */ /* 0x000ea20000300800 */
[----:B----4-:R-:W-:Y:S02]  /*17d00*/  HMMA.16816.F32 R8, R8, R6, R12 ;  /* 0x000000060808723c */ /* 0x010fe4000000180c */
[----:B------:R-:W4:Y:S01]  /*17d10*/  LDL.LU.64 R14, [R1+0x16e8] ;  /* 0x0016e800010e7983 */ /* 0x000f220000300a00 */
[----:B------:R-:W4:Y:S02]  /*17d20*/  LDL.LU.64 R12, [R1+0x16e0] ;  /* 0x0016e000010c7983 */ /* 0x000f240000300a00 */
[----:B------:R0:W-:Y:S02]  /*17d30*/  STL.64 [R1+0x16d0], R6 ;  /* 0x0016d00601007387 */ /* 0x0001e40000100a00 */
[----:B------:R-:W2:Y:S11]  /*17d40*/  LDL.LU R4, [R1+0x80] ;  /* 0x0000800001047983 */ /* 0x000eb60000300800 */
[----:B------:R-:W-:Y:S05]  /*17d50*/  @!UPT UIADD3 URZ, URZ, URZ, URZ ;  /* 0x0000003f3f3ff290 */ /* 0x000fea000fffe03f */
[----:B------:R-:W-:Y:S01]  /*17d60*/  STL.64 [R1+0x160], R8 ;  /* 0x0001600801007387 */ /* 0x000fe20000100a00 */
[----:B------:R1:W-:Y:S02]  /*17d70*/  STL.64 [R1+0x168], R10 ;  /* 0x0001680a01007387 */ /* 0x0003e40000100a00 */
[----:B------:R-:W2:Y:S02]  /*17d80*/  LDL.LU R5, [R1+0x84] ;  /* 0x0000840001057983 */ /* 0x000ea40000300800 */
[----:B0-----:R-:W2:Y:S01]  /*17d90*/  LDL.LU R6, [R1+0x88] ;  /* 0x0000880001067983 */ /* 0x001ea20000300800 */
[----:B------:R-:W2:Y:S04]  /*17da0*/  LDL.LU R7, [R1+0x8c] ;  /* 0x00008c0001077983 */ /* 0x000ea80000300800 */
[----:B-1----:R-:W4:Y:S02]  /*17db0*/  LDL.LU.64 R10, [R1+0x78] ;  /* 0x00007800010a7983 */ /* 0x002f240000300a00 */
[C---:B----4-:R-:W-:Y:S11]  /*17dc0*/  HMMA.16816.F32 R24, R12.reuse, R10, R24 ;  /* 0x0000000a0c18723c */ /* 0x050ff60000001818 */
[----:B------:R-:W-:Y:S11]  /*17dd0*/  @!UPT UIADD3 URZ, URZ, URZ, URZ ;  /* 0x0000003f3f3ff290 */ /* 0x000ff6000fffe03f */
[----:B------:R-:W-:Y:S01]  /*17de0*/  @!UPT UIADD3 URZ, URZ, URZ, URZ ;  /* 0x0000003f3f3ff290 */ /* 0x000fe2000fffe03f */
[----:B------:R0:W-:Y:S01]  /*17df0*/  STL.64 [R1+0x150], R24 ;  /* 0x0001501801007387 */ /* 0x0001e20000100a00 */
[----:B------:R1:W-:Y:S03]  /*17e00*/  STL.64 [R1+0x158], R26 ;  /* 0x0001581a01007387 */ /* 0x0003e60000100a00 */
[----:B0-----:R-:W4:Y:S01]  /*17e10*/  LDL.LU R24, [R1+0x1b0] ;  /* 0x0001b00001187983 */ /* 0x001f220000300800 */
[----:B------:R-:W4:Y:S02]  /*17e20*/  LDL.LU R25, [R1+0x1b4] ;  /* 0x0001b40001197983 */ /* 0x000f240000300800 */
[----:B-1----:R-:W3:Y:S02]  /*17e30*/  LDL.LU R26, [R1+0x1b8] ;  /* 0x0001b800011a7983 */ /* 0x002ee40000300800 */
[----:B------:R-:W3:Y:S01]  /*17e40*/  LDL.LU R27, [R1+0x1bc] ;  /* 0x0001bc00011b7983 */ /* 0x000ee20000300800 */
[C---:B--2---:R-:W-:Y:S01]  /*17e50*/  HMMA.16816.F32 R16, R12.reuse, R22, R16 ;  /* 0x000000160c10723c */ /* 0x044fe20000001810 */
[----:B---3--:R-:W-:Y:S01]  /*17e60*/  STL.64 [R1+0x1698], R26 ;  /* 0x0016981a01007387 */ /* 0x008fe20000100a00 */
[----:B----4-:R0:W-:Y:S03]  /*17e70*/  STL.64 [R1+0x1690], R24 ;  /* 0x0016901801007387 */ /* 0x0101e60000100a00 */
[----:B0-----:R-:W2:Y:S01]  /*17e80*/  LDL.LU R24, [R1+0x180] ;  /* 0x0001800001187983 */ /* 0x001ea20000300800 */
[----:B------:R-:W2:Y:S02]  /*17e90*/  LDL.LU R25, [R1+0x184] ;  /* 0x0001840001197983 */ /* 0x000ea40000300800 */
[----:B------:R-:W3:Y:S02]  /*17ea0*/  LDL.LU R26, [R1+0x188] ;  /* 0x00018800011a7983 */ /* 0x000ee40000300800 */
[----:B------:R-:W3:Y:S02]  /*17eb0*/  LDL.LU R27, [R1+0x18c] ;  /* 0x00018c00011b7983 */ /* 0x000ee40000300800 */
[----:B---3--:R-:W-:Y:S01]  /*17ec0*/  STL.64 [R1+0x16a8], R26 ;  /* 0x0016a81a01007387 */ /* 0x008fe20000100a00 */
[----:B--2---:R0:W-:Y:S03]  /*17ed0*/  STL.64 [R1+0x16a0], R24 ;  /* 0x0016a01801007387 */ /* 0x0041e60000100a00 */
[----:B0-----:R-:W2:Y:S01]  /*17ee0*/  LDL.LU R24, [R1+0x30] ;  /* 0x0000300001187983 */ /* 0x001ea20000300800 */
[----:B------:R-:W2:Y:S02]  /*17ef0*/  LDL.LU R25, [R1+0x34] ;  /* 0x0000340001197983 */ /* 0x000ea40000300800 */
[----:B------:R-:W2:Y:S02]  /*17f00*/  LDL.LU R26, [R1+0x38] ;  /* 0x00003800011a7983 */ /* 0x000ea40000300800 */
[----:B------:R-:W2:Y:S02]  /*17f10*/  LDL.LU R27, [R1+0x3c] ;  /* 0x00003c00011b7983 */ /* 0x000ea40000300800 */
[----:B------:R-:W-:Y:S01]  /*17f20*/  STL.64 [R1+0x140], R16 ;  /* 0x0001401001007387 */ /* 0x000fe20000100a00 */
[----:B------:R0:W-:Y:S03]  /*17f30*/  STL.64 [R1+0x148], R18 ;  /* 0x0001481201007387 */ /* 0x0001e60000100a00 */
[----:B0-----:R-:W3:Y:S02]  /*17f40*/  LDL.LU.64 R18, [R1+0x16d8] ;  /* 0x0016d80001127983 */ /* 0x001ee40000300a00 */
[C---:B---3--:R-:W-:Y:S11]  /*17f50*/  HMMA.16816.F32 R4, R12.reuse, R18, R4 ;  /* 0x000000120c04723c */ /* 0x048ff60000001804 */
[----:B------:R-:W-:Y:S11]  /*17f60*/  @!UPT UIADD3 URZ, URZ, URZ, URZ ;  /* 0x0000003f3f3ff290 */ /* 0x000ff6000fffe03f */
[----:B------:R-:W-:Y:S01]  /*17f70*/  @!UPT UIADD3 URZ, URZ, URZ, URZ ;  /* 0x0000003f3f3ff290 */ /* 0x000fe2000fffe03f */
[----:B------:R0:W-:Y:S01]  /*17f80*/  STL.64 [R1+0x130], R4 ;  /* 0x0001300401007387 */ /* 0x0001e20000100a00 */
[----:B------:R1:W-:Y:S02]  /*17f90*/  STL.64 [R1+0x138], R6 ;  /* 0x0001380601007387 */ /* 0x0003e40000100a00 */
[----:B0-----:R-:W-:Y:S01]  /*17fa0*/  IMAD.MOV.U32 R5, RZ, RZ, R18 ;  /* 0x000000ffff057224 */ /* 0x001fe200078e0012 */
[----:B-1----:R-:W3:Y:S01]  /*17fb0*/  LDL.LU.64 R6, [R1+0x16d0] ;  /* 0x0016d00001067983 */ /* 0x002ee20000300a00 */
[----:B------:R-:W-:Y:S02]  /*17fc0*/  IMAD.MOV.U32 R4, RZ, RZ, R19 ;  /* 0x000000ffff047224 */ /* 0x000fe400078e0013 */
[----:B------:R-:W3:Y:S02]  /*17fd0*/  LDL.LU.64 R18, [R1+0x16c8] ;  /* 0x0016c80001127983 */ /* 0x000ee40000300a00 */
[----:B------:R-:W3:Y:S02]  /*17fe0*/  LDL.LU.64 R16, [R1+0x16c0] ;  /* 0x0016c00001107983 */ /* 0x000ee40000300a00 */
[----:B---3--:R-:W-:Y:S01]  /*17ff0*/  HMMA.16816.F32 R12, R12, R6, R16 ;  /* 0x000000060c0c723c */ /* 0x008fe20000001810 */
[----:B------:R-:W2:Y:S01]  /*18000*/  LDL.LU.64 R18, [R1+0x16b8] ;  /* 0x0016b80001127983 */ /* 0x000ea20000300a00 */
[----:B------:R-:W2:Y:S11]  /*18010*/  LDL.LU.64 R16, [R1+0x16b0] ;  /* 0x0016b00001107983 */ /* 0x000eb60000300a00 */
[----:B------:R-:W-:Y:S10]  /*18020*/  @!UPT UIADD3 URZ, URZ, URZ, URZ ;  /* 0x0000003f3f3ff290 */ /* 0x000ff4000fffe03f */
[----:B------:R0:W-:Y:S01]  /*18030*/  STL.64 [R1+0x120], R12 ;  /* 0x0001200c01007387 */ /* 0x0001e20000100a00 */
[----:B------:R1:W-:Y:S03]  /*18040*/  STL.64 [R1+0x128], R14 ;  /* 0x0001280e01007387 */ /* 0x0003e60000100a00 */
[----:B0-----:R-:W3:Y:S04]  /*18050*/  LDL.64 R12, [R1+0x90] ;  /* 0x00009000010c7983 */ /* 0x001ee80000100a00 */
[----:B-1----:R-:W4:Y:S04]  /*18060*/  LDL.64 R14, [R1+0x98] ;  /* 0x00009800010e7983 */ /* 0x002f280000100a00 */
[----:B----4-:R-:W-:Y:S01]  /*18070*/  STL.64 [R1+0x1630], R14 ;  /* 0x0016300e01007387 */ /* 0x010fe20000100a00 */
[----:B---3--:R0:W-:Y:S03]  /*18080*/  STL.64 [R1+0x1628], R12 ;  /* 0x0016280c01007387 */ /* 0x0081e60000100a00 */
[----:B0-----:R-:W3:Y:S01]  /*18090*/  LDL.LU R12, [R1+0x1f0] ;  /* 0x0001f000010c7983 */ /* 0x001ee20000300800 */
[----:B------:R-:W3:Y:S02]  /*180a0*/  LDL.LU R13, [R1+0x1f4] ;  /* 0x0001f400010d7983 */ /* 0x000ee40000300800 */
[----:B------:R-:W4:Y:S02]  /*180b0*/  LDL.LU R14, [R1+0x1f8] ;  /* 0x0001f800010e7983 */ /* 0x000f240000300800 */
[----:B------:R-:W4:Y:S01]  /*180c0*/  LDL.LU R15, [R1+0x1fc] ;  /* 0x0001fc00010f7983 */ /* 0x000f220000300800 */
[C---:B--2---:R-:W-:Y:S01]  /*180d0*/  HMMA.16816.F32 R24, R16.reuse, R10, R24 ;  /* 0x0000000a1018723c */ /* 0x044fe20000001818 */
[----:B----4-:R-:W-:Y:S01]  /*180e0*/  STL.64 [R1+0x1640], R14 ;  /* 0x0016400e01007387 */ /* 0x010fe20000100a00 */
[----:B---3--:R-:W-:Y:S11]  /*180f0*/  STL.64 [R1+0x1638], R12 ;  /* 0x0016380c01007387 */ /* 0x008ff60000100a00 */
[----:B------:R-:W-:Y:S10]  /*18100*/  @!UPT UIADD3 URZ, URZ, URZ, URZ ;  /* 0x0000003f3f3ff290 */ /* 0x000ff4000fffe03f */
[----:B------:R-:W-:Y:S02]  /*18110*/  STL.64 [R1+0x110], R24 ;  /* 0x0001101801007387 */ /* 0x000fe40000100a00 */
[----:B------:R0:W-:Y:S02]  /*18120*/  STL.64 [R1+0x118], R26 ;  /* 0x0001181a01007387 */ /* 0x0001e40000100a00 */
[----:B0-----:R-:W2:Y:S01]  /*18130*/  LDL.LU.64 R26, [R1+0x16a8] ;  /* 0x0016a800011a7983 */ /* 0x001ea20000300a00 */
[----:B------:R-:W2:Y:S02]  /*18140*/  LDL.LU.64 R24, [R1+0x16a0] ;  /* 0x0016a00001187983 */ /* 0x000ea40000300a00 */
[----:B--2---:R-:W-:Y:S01]  /*18150*/  HMMA.16816.F32 R20, R16, R22, R24 ;  /* 0x000000161014723c */ /* 0x004fe20000001818 */
[----:B------:R-:W2:Y:S01]  /*18160*/  LDL.LU.64 R26, [R1+0x1698] ;  /* 0x00169800011a7983 */ /* 0x000ea20000300a00 */
[----:B------:R-:W2:Y:S11]  /*18170*/  LDL.LU.64 R24, [R1+0x1690] ;  /* 0x0016900001187983 */ /* 0x000eb60000300a00 */
[----:B------:R-:W-:Y:S10]  /*18180*/  @!UPT UIADD3 URZ, URZ, URZ, URZ ;  /* 0x0000003f3f3ff290 */ /* 0x000ff4000fffe03f */
[----:B------:R-:W-:Y:S01]  /*18190*/  STL.64 [R1+0x100], R20 ;  /* 0x0001001401007387 */ /* 0x000fe20000100a00 */
[----:B------:R0:W-:Y:S03]  /*181a0*/  STL.64 [R1+0x108], R22 ;  /* 0x0001081601007387 */ /* 0x0001e60000100a00 */
[----:B0-----:R-:W3:Y:S01]  /*181b0*/  LDL.LU.64 R22, [R1+0x1688] ;  /* 0x0016880001167983 */ /* 0x001ee20000300a00 */
[----:B------:R-:W3:Y:S02]  /*181c0*/  LDL.LU.64 R20, [R1+0x1680] ;  /* 0x0016800001147983 */ /* 0x000ee40000300a00 */
[----:B------:R-:W-:Y:S02]  /*181d0*/  IMAD.MOV.U32 R14, RZ, RZ, R5 ;  /* 0x000000ffff0e7224 */ /* 0x000fe400078e0005 */
[----:B------:R-:W-:-:S07]  /*181e0*/  IMAD.MOV.U32 R15, RZ, RZ, R4 ;  /* 0x000000ffff0f7224 */ /* 0x000fce00078e0004 */
[C---:B---3--:R-:W-:Y:S11]  /*181f0*/  HMMA.16816.F32 R20, R16.reuse, R14, R20 ;  /* 0x0000000e1014723c */ /* 0x048ff60000001814 */
[----:B------:R-:W-:Y:S11]  /*18200*/  @!UPT UIADD3 URZ, URZ, URZ, URZ ;  /* 0x0000003f3f3ff290 */ /* 0x000ff6000fffe03f */
[----:B------:R-:W-:Y:S01]  /*18210*/  @!UPT UIADD3 URZ, URZ, URZ, URZ ;  /* 0x0000003f3f3ff290 */ /* 0x000fe2000fffe03f */
[----:B------:R-:W-:Y:S01]  /*18220*/  STL.64 [R1+0xf0], R20 ;  /* 0x0000f01401007387 */ /* 0x000fe20000100a00 */
[----:B------:R0:W-:Y:S03]  /*18230*/  STL.64 [R1+0xf8], R22 ;  /* 0x0000f81601007387 */ /* 0x0001e60000100a00 */
[----:B0-----:R-:W3:Y:S01]  /*18240*/  LDL.LU.64 R22, [R1+0x1678] ;  /* 0x0016780001167983 */ /* 0x001ee20000300a00 */
[----:B------:R-:W3:Y:S02]  /*18250*/  LDL.LU.64 R20, [R1+0x1670] ;  /* 0x0016700001147983 */ /* 0x000ee40000300a00 */
[----:B------:R0:W-:Y:S02]  /*18260*/  STL.64 [R1+0x1650], R14 ;  /* 0x0016500e01007387 */ /* 0x0001e40000100a00 */
[----:B0-----:R-:W4:Y:S01]  /*18270*/  LDL.LU.64 R14, [R1+0x68] ;  /* 0x00006800010e7983 */ /* 0x001f220000300a00 */
[----:B---3--:R-:W-:Y:S03]  /*18280*/  HMMA.16816.F32 R16, R16, R6, R20 ;  /* 0x000000061010723c */ /* 0x008fe60000001814 */
[----:B------:R-:W2:Y:S01]  /*18290*/  LDL.LU.64 R22, [R1+0x1668] ;  /* 0x0016680001167983 */ /* 0x000ea20000300a00 */
[----:B------:R-:W2:Y:S11]  /*182a0*/  LDL.LU.64 R20, [R1+0x1660] ;  /* 0x0016600001147983 */ /* 0x000eb60000300a00 */
[----:B------:R-:W-:Y:S08]  /*182b0*/  @!UPT UIADD3 URZ, URZ, URZ, URZ ;  /* 0x0000003f3f3ff290 */ /* 0x000ff0000fffe03f */
[----:B------:R0:W-:Y:S01]  /*182c0*/  STL.64 [R1+0xe0], R16 ;  /* 0x0000e01001007387 */ /* 0x0001e20000100a00 */
[----:B------:R1:W-:Y:S03]  /*182d0*/  STL.64 [R1+0xe8], R18 ;  /* 0x0000e81201007387 */ /* 0x0003e60000100a00 */
[----:B0-----:R-:W4:Y:S01]  /*182e0*/  LDL.LU R16, [R1+0x1d0] ;  /* 0x0001d00001107983 */ /* 0x001f220000300800 */
[----:B------:R-:W4:Y:S02]  /*182f0*/  LDL.LU R17, [R1+0x1d4] ;  /* 0x0001d40001117983 */ /* 0x000f240000300800 */
[----:B-1----:R-:W4:Y:S02]  /*18300*/  LDL.LU R18, [R1+0x1d8] ;  /* 0x0001d80001127983 */ /* 0x002f240000300800 */
[----:B------:R-:W4:Y:S01]  /*18310*/  LDL.LU R19, [R1+0x1dc] ;  /* 0x0001dc0001137983 */ /* 0x000f220000300800 */
[----:B------:R-:W-:Y:S01]  /*18320*/  STL.64 [R1+0x1648], R6 ;  /* 0x0016480601007387 */ /* 0x000fe20000100a00 */
[----:B------:R-:W3:Y:S01]  /*18330*/  LDL.LU R4, [R1+0x200] ;  /* 0x0002000001047983 */ /* 0x000ee20000300800 */
[C---:B--2---:R-:W-:Y:S11]  /*18340*/  HMMA.16816.F32 R24, R20.reuse, R10, R24 ;  /* 0x0000000a1418723c */ /* 0x044ff60000001818 */
[----:B------:R-:W-:Y:S11]  /*18350*/  @!UPT UIADD3 URZ, URZ, URZ, URZ ;  /* 0x0000003f3f3ff290 */ /* 0x000ff6000fffe03f */
[----:B------:R-:W-:Y:S01]  /*18360*/  @!UPT UIADD3 URZ, URZ, URZ, URZ ;  /* 0x0000003f3f3ff290 */ /* 0x000fe2000fffe03f */
[----:B------:R-:W-:Y:S01]  /*18370*/  STL.64 [R1+0xd0], R24 ;  /* 0x0000d01801007387 */ /* 0x000fe20000100a00 */
[----:B------:R0:W-:Y:S03]  /*18380*/  STL.64 [R1+0xd8], R26 ;  /* 0x0000d81a01007387 */ /* 0x0001e60000100a00 */
[----:B0-----:R-:W2:Y:S01]  /*18390*/  LDL.LU.64 R26, [R1+0x1658] ;  /* 0x00165800011a7983 */ /* 0x001ea20000300a00 */
[----:B----4-:R-:W-:Y:S11]  /*183a0*/  HMMA.16816.F32 R16, R20, R14, R16 ;  /* 0x0000000e1410723c */ /* 0x010ff60000001810 */
[----:B------:R-:W-:Y:S11]  /*183b0*/  @!UPT UIADD3 URZ, URZ, URZ, URZ ;  /* 0x0000003f3f3ff290 */ /* 0x000ff6000fffe03f */
[----:B------:R-:W-:Y:S01]  /*183c0*/  @!UPT UIADD3 URZ, URZ, URZ, URZ ;  /* 0x0000003f3f3ff290 */ /* 0x000fe2000fffe03f */
[----:B------:R0:W-:Y:S01]  /*183d0*/  STL.64 [R1+0xc0], R16 ;  /* 0x0000c01001007387 */ /* 0x0001e20000100a00 */
[----:B------:R1:W-:Y:S02]  /*183e0*/  STL.64 [R1+0xc8], R18 ;  /* 0x0000c81201007387 */ /* 0x0003e40000100a00 */
[----:B0-----:R-:W-:Y:S02]  /*183f0*/  IMAD.MOV.U32 R17, RZ, RZ, R15 ;  /* 0x000000ffff117224 */ /* 0x001fe400078e000f */
[----:B-1----:R-:W-:Y:S02]  /*18400*/  IMAD.MOV.U32 R18, RZ, RZ, R14 ;  /* 0x000000ffff127224 */ /* 0x002fe400078e000e */
[----:B--2---:R-:W0:Y:S02]  /*18410*/  LDSM.16.MT88.4 R12, [R27+0x2180] ;  /* 0x002180001b0c783b */ /* 0x004e240000004200 */
[----:B0-----:R-:W-:Y:S02]  /*18420*/  IMAD.MOV.U32 R25, RZ, RZ, R14 ;  /* 0x000000ffff197224 */ /* 0x001fe400078e000e */
[----:B------:R3:W-:Y:S01]  /*18430*/  STL.64 [R1+0x80], R12 ;  /* 0x0000800c01007387 */ /* 0x0007e20000100a00 */
[----:B------:R-:W-:-:S02]  /*18440*/  IMAD.MOV.U32 R24, RZ, RZ, R15 ;  /* 0x000000ffff187224 */ /* 0x000fc400078e000f */
[----:B------:R-:W3:Y:S02]  /*18450*/  LDL.LU.64 R14, [R1+0x1650] ;  /* 0x00165000010e7983 */ /* 0x000ee40000300a00 */
[----:B------:R-:W-:Y:S02]  /*18460*/  IMAD.MOV.U32 R5, RZ, RZ, R3 ;  /* 0x000000ffff057224 */ /* 0x000fe400078e0003 */
[----:B------:R-:W-:Y:S02]  /*18470*/  IMAD.MOV.U32 R6, RZ, RZ, R2 ;  /* 0x000000ffff067224 */ /* 0x000fe400078e0002 */
[----:B------:R-:W-:Y:S01]  /*18480*/  IMAD.MOV.U32 R7, RZ, RZ, R0 ;  /* 0x000000ffff077224 */ /* 0x000fe200078e0000 */
[----:B------:R-:W-:Y:S06]  /*18490*/  STL [R1+0x15ec], R27 ;  /* 0x0015ec1b01007387 */ /* 0x000fec0000100800 */
[C---:B---3--:R-:W-:Y:S01]  /*184a0*/  HMMA.16816.F32 R12, R20.reuse, R14, R4 ;  /* 0x0000000e140c723c */ /* 0x048fe20000001804 */
[----:B------:R-:W2:Y:S11]  /*184b0*/  LDL.LU.64 R6, [R1+0x1648] ;  /* 0x0016480001067983 */ /* 0x000eb60000300a00 */
[----:B------:R-:W-:Y:S11]  /*184c0*/  @!UPT UIADD3 URZ, URZ, URZ, URZ ;  /* 0x0000003f3f3ff290 */ /* 0x000ff6000fffe03f */
[----:B------:R-:W-:Y:S01]  /*184d0*/  STL.64 [R1+0xb0], R12 ;  /* 0x0000b00c01007387 */ /* 0x000fe20000100a00 */
[----:B------:R0:W-:Y:S03]  /*184e0*/  STL.64 [R1+0xb8], R14 ;  /* 0x0000b80e01007387 */ /* 0x0001e60000100a00 */
[----:B0-----:R-:W2:Y:S01]  /*184f0*/  LDL.LU.64 R14, [R1+0x1640] ;  /* 0x00164000010e7983 */ /* 0x001ea20000300a00 */
[----:B------:R-:W2:Y:S02]  /*18500*/  LDL.LU.64 R12, [R1+0x1638] ;  /* 0x00163800010c7983 */ /* 0x000ea40000300a00 */
[----:B--2---:R-:W-:Y:S01]  /*18510*/  HMMA.16816.F32 R4, R20, R6, R12 ;  /* 0x000000061404723c */ /* 0x004fe2000000180c */
[----:B------:R-:W2:Y:S01]  /*18520*/  LDL.LU.64 R14, [R1+0x1630] ;  /* 0x00163000010e7983 */ /* 0x000ea20000300a00 */
[----:B------:R-:W2:Y:S11]  /*18530*/  LDL.LU.64 R12, [R1+0x1628] ;  /* 0x00162800010c7983 */ /* 0x000eb60000300a00 */
[----:B------:R-:W-:Y:S10]  /*18540*/  @!UPT UIADD3 URZ, URZ, URZ, URZ ;  /* 0x0000003f3f3ff290 */ /* 0x000ff4000fffe03f */
[----:B------:R0:W-:Y:S01]  /*18550*/  STL [R1+0xa0], R4 ;  /* 0x0000a00401007387 */ /* 0x0001e20000100800 */
[----:B------:R-:W2:Y:S02]  /*18560*/  LDL.LU R20, [R1+0x220] ;  /* 0x0002200001147983 */ /* 0x000ea40000300800 */
[----:B------:R-:W2:Y:S02]  /*18570*/  LDL.LU R21, [R1+0x224] ;  /* 0x0002240001157983 */ /* 0x000ea40000300800 */
[----:B------:R-:W2:Y:S01]  /*18580*/  LDL.LU R22, [R1+0x228] ;  /* 0x0002280001167983 */ /* 0x000ea20000300800 */
[----:B------:R-:W2:Y:S01]  /*18590*/  LDL.LU R23, [R1+0x22c] ;  /* 0x00022c0001177983 */ /* 0x000ea20000300800 */
[----:B------:R-:W-:Y:S02]  /*185a0*/  IMAD.MOV.U32 R29, RZ, RZ, R10 ;  /* 0x000000ffff1d7224 */ /* 0x000fe400078e000a */
[----:B------:R-:W-:Y:S02]  /*185b0*/  IMAD.MOV.U32 R28, RZ, RZ, R11 ;  /* 0x000000ffff1c7224 */ /* 0x000fe400078e000b */
[----:B------:R-:W-:-:S02]  /*185c0*/  IMAD.MOV.U32 R0, RZ, RZ, R7 ;  /* 0x000000ffff007224 */ /* 0x000fc400078e0007 */
[----:B------:R-:W1:Y:S01]  /*185d0*/  S2R R7, SR_TID.X ;  /* 0x0000000000077919 */ /* 0x000e620000002100 */
[----:B------:R-:W-:Y:S02]  /*185e0*/  IMAD.MOV.U32 R2, RZ, RZ, R6 ;  /* 0x000000ffff027224 */ /* 0x000fe400078e0006 */
[----:B------:R-:W3:Y:S02]  /*185f0*/  S2R R6, SR_TID.X ;  /* 0x0000000000067919 */ /* 0x000ee40000002100 */
[----:B------:R-:W-:Y:S01]  /*18600*/  IMAD.MOV.U32 R3, RZ, RZ, R5 ;  /* 0x000000ffff037224 */ /* 0x000fe200078e0005 */
[----:B------:R-:W-:Y:S01]  /*18610*/  STL [R1+0x14e0], R0 ;  /* 0x0014e00001007387 */ /* 0x000fe20000100800 */
[----:B------:R-:W-:Y:S03]  /*18620*/  STL [R1+0x14dc], R2 ;  /* 0x0014dc0201007387 */ /* 0x000fe60000100800 */
[----:B------:R-:W-:Y:S01]  /*18630*/  STL [R1+0x14d8], R3 ;  /* 0x0014d80301007387 */ /* 0x000fe20000100800 */
[----:B-1----:R-:W-:Y:S01]  /*18640*/  LOP3.LUT R7, R7, 0x7, RZ, 0xc0, !PT ;  /* 0x0000000707077812 */ /* 0x002fe200078ec0ff */
[----:B---3--:R-:W-:-:S04]  /*18650*/  IMAD.SHL.U32 R6, R6, 0x2, RZ ;  /* 0x0000000206067824 */ /* 0x008fc800078e00ff */
[----:B------:R-:W-:-:S05]  /*18660*/  IMAD R7, R7, 0x90, RZ ;  /* 0x0000009007077824 */ /* 0x000fca00078e02ff */
[----:B------:R-:W-:-:S04]  /*18670*/  LOP3.LUT R16, R7, 0x30, R6, 0x78, !PT ;  /* 0x0000003007107812 */ /* 0x000fc800078e7806 */
[----:B------:R-:W-:Y:S01]  /*18680*/  LOP3.LUT R16, R16, 0x40, RZ, 0x3c, !PT ;  /* 0x0000004010107812 */ /* 0x000fe200078e3cff */
[----:B--2---:R-:W-:Y:S01]  /*18690*/  HMMA.16816.F32 R20, R12, R10, R20 ;  /* 0x0000000a0c14723c */ /* 0x004fe20000001814 */
[----:B------:R-:W1:Y:S01]  /*186a0*/  LDSM.16.MT88.4 R8, [R26+0x4000] ;  /* 0x004000001a08783b */ /* 0x000e620000004200 */
[----:B0-----:R-:W-:Y:S11]  /*186b0*/  IMAD.MOV.U32 R4, RZ, RZ, R12 ;  /* 0x000000ffff047224 */ /* 0x001ff600078e000c */
[----:B------:R-:W-:Y:S10]  /*186c0*/  @!UPT UIADD3 URZ, URZ, URZ, URZ ;  /* 0x0000003f3f3ff290 */ /* 0x000ff4000fffe03f */
[----:B------:R-:W-:Y:S01]  /*186d0*/  STL.64 [R1+0x170], R20 ;  /* 0x0001701401007387 */ /* 0x000fe20000100a00 */
[----:B------:R1:W-:Y:S02]  /*186e0*/  STL.64 [R1+0x178], R22 ;  /* 0x0001781601007387 */ /* 0x0003e40000100a00 */
[----:B-1----:R-:W-:Y:S02]  /*186f0*/  IMAD.MOV.U32 R23, RZ, RZ, R8 ;  /* 0x000000ffff177224 */ /* 0x002fe400078e0008 */
[----:B------:R-:W-:Y:S02]  /*18700*/  IMAD.MOV.U32 R22, RZ, RZ, R9 ;  /* 0x000000ffff167224 */ /* 0x000fe400078e0009 */
[----:B------:R-:W-:Y:S02]  /*18710*/  IMAD.MOV.U32 R21, RZ, RZ, R10 ;  /* 0x000000ffff157224 */ /* 0x000fe400078e000a */
[----:B------:R-:W-:Y:S02]  /*18720*/  IMAD.MOV.U32 R20, RZ, RZ, R11 ;  /* 0x000000ffff147224 */ /* 0x000fe400078e000b */
[----:B------:R-:W-:Y:S04]  /*18730*/  LDSM.16.M88.4 R8, [R16+0x8400] ;  /* 0x008400001008783b */ /* 0x000fe80000000200 */
[----:B------:R-:W-:Y:S01]  /*18740*/  STL.64 [R1+0x15d0], R22 ;  /* 0x0015d01601007387 */ /* 0x000fe20000100a00 */
[----:B------:R0:W-:Y:S02]  /*18750*/  STL.64 [R1+0x15c8], R20 ;  /* 0x0015c81401007387 */ /* 0x0001e40000100a00 */
[----:B0-----:R-:W-:-:S02]  /*18760*/  IMAD.MOV.U32 R20, RZ, RZ, R4 ;  /* 0x000000ffff147224 */ /* 0x001fc400078e0004 */
[----:B------:R-:W0:Y:S04]  /*18770*/  LDSM.16.M88.4 R4, [R16+0x8000] ;  /* 0x008000001004783b */ /* 0x000e280000000200 */
[----:B0-----:R-:W-:Y:S01]  /*18780*/  STL [R1+0x12f4], R6 ;  /* 0x0012f40601007387 */ /* 0x001fe20000100800 */
[----:B------:R-:W-:Y:S02]  /*18790*/  STL [R1+0x12f0], R7 ;  /* 0x0012f00701007387 */ /* 0x000fe40000100800 */
[----:B------:R0:W-:Y:S02]  /*187a0*/  STL.64 [R1+0x1560], R4 ;  /* 0x0015600401007387 */ /* 0x0001e40000100a00 */
[----:B0-----:R-:W2:Y:S01]  /*187b0*/  LDL.LU R4, [R1+0x280] ;  /* 0x0002800001047983 */ /* 0x001ea20000300800 */
[----:B------:R-:W2:Y:S02]  /*187c0*/  LDL.LU R5, [R1+0x284] ;  /* 0x0002840001057983 */ /* 0x000ea40000300800 */
[----:B------:R-:W2:Y:S02]  /*187d0*/  LDL.LU R6, [R1+0x288] ;  /* 0x0002880001067983 */ /* 0x000ea40000300800 */
[----:B------:R-:W2:Y:S02]  /*187e0*/  LDL.LU R7, [R1+0x28c] ;  /* 0x00028c0001077983 */ /* 0x000ea40000300800 */
[----:B------:R-:W-:-:S02]  /*187f0*/  IMAD.MOV.U32 R3, RZ, RZ, R13 ;  /* 0x000000ffff037224 */ /* 0x000fc400078e000d */
[----:B------:R-:W-:Y:S02]  /*18800*/  IMAD.MOV.U32 R2, RZ, RZ, R14 ;  /* 0x000000ffff027224 */ /* 0x000fe400078e000e */
[----:B------:R-:W-:Y:S02]  /*18810*/  IMAD.MOV.U32 R0, RZ, RZ, R15 ;  /* 0x000000ffff007224 */ /* 0x000fe400078e000f */
[----:B------:R-:W0:Y:S04]  /*18820*/  LDSM.16.M88.4 R12, [R16+0x8800] ;  /* 0x00880000100c783b */ /* 0x000e280000000200 */
[----:B------:R-:W-:Y:S01]  /*18830*/  STL [R1+0x13bc], R10 ;  /* 0x0013bc0a01007387 */ /* 0x000fe20000100800 */
[----:B------:R-:W-:Y:S02]  /*18840*/  STL [R1+0x13b8], R11 ;  /* 0x0013b80b01007387 */ /* 0x000fe40000100800 */
[----:B------:R-:W-:Y:S01]  /*18850*/  STL.64 [R1+0x15d8], R8 ;  /* 0x0015d80801007387 */ /* 0x000fe20000100a00 */
[----:B0-----:R0:W-:Y:S01]  /*18860*/  STL [R1+0x1338], R15 ;  /* 0x0013380f01007387 */ /* 0x0011e20000100800 */
[----:B------:R1:W-:Y:S02]  /*18870*/  STL [R1+0x1598], R14 ;  /* 0x0015980e01007387 */ /* 0x0003e40000100800 */
[----:B0-----:R-:W-:-:S02]  /*18880*/  IMAD.MOV.U32 R15, RZ, RZ, R17 ;  /* 0x000000ffff0f7224 */ /* 0x001fc400078e0011 */
[----:B-1----:R-:W-:Y:S02]  /*18890*/  IMAD.MOV.U32 R14, RZ, RZ, R18 ;  /* 0x000000ffff0e7224 */ /* 0x002fe400078e0012 */
[----:B------:R-:W0:Y:S01]  /*188a0*/  LDSM.16.M88.4 R16, [R16+0x8c00] ;  /* 0x008c00001010783b */ /* 0x000e220000000200 */
[----:B------:R-:W-:Y:S02]  /*188b0*/  IMAD.MOV.U32 R21, RZ, RZ, R3 ;  /* 0x000000ffff157224 */ /* 0x000fe400078e0003 */
[----:B------:R-:W-:Y:S02]  /*188c0*/  IMAD.MOV.U32 R22, RZ, RZ, R2 ;  /* 0x000000ffff167224 */ /* 0x000fe400078e0002 */
[----:B------:R-:W-:Y:S01]  /*188d0*/  IMAD.MOV.U32 R23, RZ, RZ, R0 ;  /* 0x000000ffff177224 */ /* 0x000fe200078e0000 */
[----:B------:R-:W-:Y:S04]  /*188e0*/  STL.64 [R1+0x1590], R12 ;  /* 0x0015900c01007387 */ /* 0x000fe80000100a00 */
[----:B0-----:R-:W-:Y:S01]  /*188f0*/  STL [R1+0x15e8], R16 ;  /* 0x0015e81001007387 */ /* 0x001fe20000100800 */
[----:B------:R-:W-:Y:S02]  /*18900*/  STL [R1+0x15e4], R17 ;  /* 0x0015e41101007387 */ /* 0x000fe40000100800 */
[----:B------:R-:W-:Y:S02]  /*18910*/  STL [R1+0x1360], R18 ;  /* 0x0013601201007387 */ /* 0x000fe40000100800 */
[----:B------:R-:W-:Y:S01]  /*18920*/  STL [R1+0x1334], R19 ;  /* 0x0013341301007387 */ /* 0x000fe20000100800 */
[----:B--2---:R-:W-:Y:S01]  /*18930*/  HMMA.16816.F32 R4, R20, R14, R4 ;  /* 0x0000000e1404723c */ /* 0x004fe20000001804 */
[----:B------:R-:W2:Y:S04]  /*18940*/  LDL.LU.64 R22, [R1+0x48] ;  /* 0x0000480001167983 */ /* 0x000ea80000300a00 */
[----:B--2---:R0:W-:Y:S11]  /*18950*/  STL.64 [R1+0x1610], R22 ;  /* 0x0016101601007387 */ /* 0x0041f60000100a00 */
[----:B------:R-:W-:Y:S07]  /*18960*/  @!UPT UIADD3 URZ, URZ, URZ, URZ ;  /* 0x0000003f3f3ff290 */ /* 0x000fee000fffe03f */
[----:B------:R-:W-:Y:S02]  /*18970*/  STL.64 [R1+0x1d0], R4 ;  /* 0x0001d00401007387 */ /* 0x000fe40000100a00 */
[----:B------:R1:W-:Y:S02]  /*18980*/  STL.64 [R1+0x1d8], R6 ;  /* 0x0001d80601007387 */ /* 0x0003e40000100a00 */
[----:B------:R-:W2:Y:S01]  /*18990*/  LDL.LU R20, [R1+0x290] ;  /* 0x0002900001147983 */ /* 0x000ea20000300800 */
[----:B------:R-:W2:Y:S04]  /*189a0*/  LDL.LU R21, [R1+0x294] ;  /* 0x0002940001157983 */ /* 0x000ea80000300800 */
[----:B0-----:R-:W3:Y:S01]  /*189b0*/  LDL.LU R22, [R1+0x298] ;  /* 0x0002980001167983 */ /* 0x001ee20000300800 */
[----:B------:R-:W3:Y:S02]  /*189c0*/  LDL.LU R23, [R1+0x29c] ;  /* 0x00029c0001177983 */ /* 0x000ee40000300800 */
[----:B-1----:R-:W-:-:S02]  /*189d0*/  IMAD.MOV.U32 R6, RZ, RZ, R25 ;  /* 0x000000ffff067224 */ /* 0x002fc400078e0019 */
[----:B------:R-:W-:Y:S01]  /*189e0*/  IMAD.MOV.U32 R7, RZ, RZ, R24 ;  /* 0x000000ffff077224 */ /* 0x000fe200078e0018 */
[----:B---3--:R-:W-:Y:S01]  /*189f0*/  STL.64 [R1+0x1620], R22 ;  /* 0x0016201601007387 */ /* 0x008fe20000100a00 */
[----:B--2---:R-:W-:Y:S02]  /*18a00*/  STL.64 [R1+0x1618], R20 ;  /* 0x0016181401007387 */ /* 0x004fe40000100a00 */
[----:B------:R-:W-:Y:S02]  /*18a10*/  STL.64 [R1+0x15b0], R14 ;  /* 0x0015b00e01007387 */ /* 0x000fe40000100a00 */
[----:B------:R-:W2:Y:S01]  /*18a20*/  LDL.LU R4, [R1+0x80] ;  /* 0x0000800001047983 */ /* 0x000ea20000300800 */
[----:B------:R-:W2:Y:S01]  /*18a30*/  LDL.LU R5, [R1+0x84] ;  /* 0x0000840001057983 */ /* 0x000ea20000300800 */
[----:B------:R0:W-:Y:S03]  /*18a40*/  STL.64 [R1+0x15f8], R6 ;  /* 0x0015f80601007387 */ /* 0x0001e60000100a00 */
[----:B------:R-:W1:Y:S04]  /*18a50*/  LDSM.16.MT88.4 R20, [R26+0x4080] ;  /* 0x004080001a14783b */ /* 0x000e680000004200 */
[----:B--2---:R-:W-:Y:S01]  /*18a60*/  STL.64 [R1+0x15f0], R4 ;  /* 0x0015f00401007387 */ /* 0x004fe20000100a00 */
[----:B0-----:R-:W2:Y:S02]  /*18a70*/  LDL.LU.64 R6, [R1+0x58] ;  /* 0x0000580001067983 */ /* 0x001ea40000300a00 */
[----:B------:R-:W3:Y:S02]  /*18a80*/  LDL.LU R8, [R1+0x2a0] ;  /* 0x0002a00001087983 */ /* 0x000ee40000300800 */
[----:B------:R-:W3:Y:S01]  /*18a90*/  LDL.LU R9, [R1+0x2a4] ;  /* 0x0002a40001097983 */ /* 0x000ee20000300800 */
[----:B------:R-:W4:Y:S01]  /*18aa0*/  LDL.LU R10, [R1+0x2a8] ;  /* 0x0002a800010a7983 */ /* 0x000f220000300800 */
[----:B------:R-:W4:Y:S02]  /*18ab0*/  LDL.LU R11, [R1+0x2ac] ;  /* 0x0002ac00010b7983 */ /* 0x000f240000300800 */
[----:B-1----:R-:W-:-:S02]  /*18ac0*/  IMAD.MOV.U32 R16, RZ, RZ, R20 ;  /* 0x000000ffff107224 */ /* 0x002fc400078e0014 */
[----:B------:R-:W-:Y:S02]  /*18ad0*/  IMAD.MOV.U32 R17, RZ, RZ, R21 ;  /* 0x000000ffff117224 */ /* 0x000fe400078e0015 */
[----:B------:R-:W-:Y:S02]  /*18ae0*/  IMAD.MOV.U32 R15, RZ, RZ, R22 ;  /* 0x000000ffff0f7224 */ /* 0x000fe400078e0016 */
[----:B------:R-:W-:Y:S02]  /*18af0*/  IMAD.MOV.U32 R14, RZ, RZ, R23 ;  /* 0x000000ffff0e7224 */ /* 0x000fe400078e0017 */
[----:B------:R-:W0:Y:S02]  /*18b00*/  LDSM.16.MT88.4 R20, [R26+0x4100] ;  /* 0x004100001a14783b */ /* 0x000e240000004200 */
[----:B------:R-:W1:Y:S04]  /*18b10*/  LDSM.16.MT88.4 R24, [R26+0x4180] ;  /* 0x004180001a18783b */ /* 0x000e680000004200 */
[----:B0-----:R-:W-:-:S02]  /*18b20*/  IMAD.MOV.U32 R2, RZ, RZ, R22 ;  /* 0x000000ffff027224 */ /* 0x001fc400078e0016 */
[----:B------:R-:W-:Y:S02]  /*18b30*/  IMAD.MOV.U32 R3, RZ, RZ, R23 ;  /* 0x000000ffff037224 */ /* 0x000fe400078e0017 */
[----:B------:R-:W-:Y:S01]  /*18b40*/  IMAD.MOV.U32 R0, RZ, RZ, R21 ;  /* 0x000000ffff007224 */ /* 0x000fe200078e0015 */
[----:B----4-:R-:W-:Y:S01]  /*18b50*/  STL.64 [R1+0x1608], R10 ;  /* 0x0016080a01007387 */ /* 0x010fe20000100a00 */
[----:B---3--:R0:W-:Y:S03]  /*18b60*/  STL.64 [R1+0x1600], R8 ;  /* 0x0016000801007387 */ /* 0x0081e60000100a00 */
[----:B0-----:R-:W3:Y:S01]  /*18b70*/  LDL.LU.64 R8, [R1+0x90] ;  /* 0x0000900001087983 */ /* 0x001ee20000300a00 */
[----:B------:R-:W3:Y:S02]  /*18b80*/  LDL.LU.64 R10, [R1+0x98] ;  /* 0x00009800010a7983 */ /* 0x000ee40000300a00 */
[----:B------:R0:W-:Y:S02]  /*18b90*/  STL [R1+0x10], R20 ;  /* 0x0000101401007387 */ /* 0x0001e40000100800 */
[----:B------:R-:W3:Y:S01]  /*18ba0*/  LDL.LU.64 R22, [R1+0x1620] ;  /* 0x0016200001167983 */ /* 0x000ee20000300a00 */
[----:B0-----:R-:W3:Y:S01]  /*18bb0*/  LDL.LU.64 R20, [R1+0x1618] ;  /* 0x0016180001147983 */ /* 0x001ee20000300a00 */
[----:B------:R-:W-:Y:S02]  /*18bc0*/  STL [R1+0x14ec], R3 ;  /* 0x0014ec0301007387 */ /* 0x000fe40000100800 */
[----:B------:R-:W-:Y:S02]  /*18bd0*/  STL [R1+0x14e8], R2 ;  /* 0x0014e80201007387 */ /* 0x000fe40000100800 */
[----:B------:R1:W-:Y:S02]  /*18be0*/  STL [R1+0x14e4], R0 ;  /* 0x0014e40001007387 */ /* 0x0003e40000100800 */
[----:B--2---:R-:W-:-:S02]  /*18bf0*/  IMAD.MOV.U32 R13, RZ, RZ, R6 ;  /* 0x000000ffff0d7224 */ /* 0x004fc400078e0006 */
[----:B------:R-:W-:Y:S02]  /*18c00*/  IMAD.MOV.U32 R12, RZ, RZ, R7 ;  /* 0x000000ffff0c7224 */ /* 0x000fe400078e0007 */
[----:B-1----:R-:W-:Y:S01]  /*18c10*/  IMAD.MOV.U32 R0, RZ, RZ, R27 ;  /* 0x000000ffff007224 */ /* 0x002fe200078e001b */
[----:B---3--:R-:W-:Y:S01]  /*18c20*/  HMMA.16816.F32 R20, R8, R6, R20 ;  /* 0x000000060814723c */ /* 0x008fe20000001814 */
[----:B------:R-:W-:Y:S02]  /*18c30*/  IMAD.MOV.U32 R19, RZ, RZ, R10 ;  /* 0x000000ffff137224 */ /* 0x000fe400078e000a */
[----:B------:R-:W-:Y:S11]  /*18c40*/  IMAD.MOV.U32 R18, RZ, RZ, R11 ;  /* 0x000000ffff127224 */ /* 0x000ff600078e000b */
[----:B------:R-:W-:Y:S09]  /*18c50*/  @!UPT UIADD3 URZ, URZ, URZ, URZ ;  /* 0x0000003f3f3ff290 */ /* 0x000ff2000fffe03f */
[----:B------:R0:W-:Y:S01]  /*18c60*/  STL.64 [R1+0x2e0], R20 ;  /* 0x0002e01401007387 */ /* 0x0001e20000100a00 */
[----:B------:R1:W-:Y:S02]  /*18c70*/  STL.64 [R1+0x2e8], R22 ;  /* 0x0002e81601007387 */ /* 0x0003e40000100a00 */
[----:B0-----:R-:W-:Y:S01]  /*18c80*/  IMAD.MOV.U32 R21, RZ, RZ, R8 ;  /* 0x000000ffff157224 */ /* 0x001fe200078e0008 */
[----:B-1----:R-:W2:Y:S01]  /*18c90*/  LDL.LU.64 R22, [R1+0x1610] ;  /* 0x0016100001167983 */ /* 0x002ea20000300a00 */
[----:B------:R-:W-:Y:S02]  /*18ca0*/  IMAD.MOV.U32 R20, RZ, RZ, R9 ;  /* 0x000000ffff147224 */ /* 0x000fe400078e0009 */
[----:B------:R-:W2:Y:S02]  /*18cb0*/  LDL.LU.64 R10, [R1+0x1608] ;  /* 0x00160800010a7983 */ /* 0x000ea40000300a00 */
[----:B------:R-:W2:Y:S01]  /*18cc0*/  LDL.LU.64 R8, [R1+0x1600] ;  /* 0x0016000001087983 */ /* 0x000ea20000300a00 */
[----:B------:R-:W3:Y:S01]  /*18cd0*/  LDL.LU.64 R6, [R1+0x15f8] ;  /* 0x0015f80001067983 */ /* 0x000ee20000300a00 */
[----:B------:R-:W3:Y:S02]  /*18ce0*/  LDL.LU.64 R4, [R1+0x15f0] ;  /* 0x0015f00001047983 */ /* 0x000ee40000300a00 */
[----:B------:R-:W-:Y:S02]  /*18cf0*/  STL [R1], R24 ;  /* 0x0000001801007387 */ /* 0x000fe40000100800 */
[----:B------:R-:W4:Y:S02]  /*18d00*/  LDL.LU R27, [R1+0x15ec] ;  /* 0x0015ec00011b7983 */ /* 0x000f240000300800 */
[----:B------:R-:W-:-:S02]  /*18d10*/  IMAD.MOV.U32 R3, RZ, RZ, R25 ;  /* 0x000000ffff037224 */ /* 0x000fc400078e0019 */
[----:B------:R-:W-:Y:S02]  /*18d20*/  IMAD.MOV.U32 R2, RZ, RZ, R26 ;  /* 0x000000ffff027224 */ /* 0x000fe400078e001a */
[----:B----4-:R-:W0:Y:S04]  /*18d30*/  LDSM.16.MT88.4 R24, [R27+0x4000] ;  /* 0x004000001b18783b */ /* 0x010e280000004200 */
[----:B0-----:R-:W-:Y:S01]  /*18d40*/  STL.64 [R1+0x1448], R26 ;  /* 0x0014481a01007387 */ /* 0x001fe20000100a00 */
[----:B------:R0:W-:Y:S02]  /*18d50*/  STL.64 [R1+0x1440], R24 ;  /* 0x0014401801007387 */ /* 0x0001e40000100a00 */
[----:B0-----:R-:W-:Y:S02]  /*18d60*/  IMAD.MOV.U32 R24, RZ, RZ, R16 ;  /* 0x000000ffff187224 */ /* 0x001fe400078e0010 */
[----:B------:R-:W-:Y:S01]  /*18d70*/  IMAD.MOV.U32 R25, RZ, RZ, R17 ;  /* 0x000000ffff197224 */ /* 0x000fe200078e0011 */
[----:B------:R-:W4:Y:S01]  /*18d80*/  LDL.LU R16, [R1+0x15e8] ;  /* 0x0015e80001107983 */ /* 0x000f220000300800 */
[----:B------:R-:W4:Y:S02]  /*18d90*/  LDL.LU R17, [R1+0x15e4] ;  /* 0x0015e40001117983 */ /* 0x000f240000300800 */
[----:B------:R-:W-:-:S02]  /*18da0*/  IMAD.MOV.U32 R26, RZ, RZ, R15 ;  /* 0x000000ffff1a7224 */ /* 0x000fc400078e000f */
[----:B------:R-:W-:Y:S02]  /*18db0*/  IMAD.MOV.U32 R27, RZ, RZ, R14 ;  /* 0x000000ffff1b7224 */ /* 0x000fe400078e000e */
[----:B------:R-:W-:Y:S02]  /*18dc0*/  IMAD.MOV.U32 R14, RZ, RZ, R29 ;  /* 0x000000ffff0e7224 */ /* 0x000fe400078e001d */
[----:B------:R-:W3:Y:S01]  /*18dd0*/  LDL.LU R29, [R1+0x15e0] ;  /* 0x0015e000011d7983 */ /* 0x000ee20000300800 */
[----:B------:R0:W-:Y:S02]  /*18de0*/  STL.64 [R1+0x1518], R26 ;  /* 0x0015181a01007387 */ /* 0x0001e40000100a00 */
[----:B------:R1:W-:Y:S02]  /*18df0*/  STL.64 [R1+0x1510], R24 ;  /* 0x0015101801007387 */ /* 0x0003e40000100a00 */
[----:B0-----:R-:W-:Y:S02]  /*18e00*/  IMAD.MOV.U32 R26, RZ, RZ, R19 ;  /* 0x000000ffff1a7224 */ /* 0x001fe400078e0013 */
[----:B-1----:R-:W-:-:S02]  /*18e10*/  IMAD.MOV.U32 R24, RZ, RZ, R21 ;  /* 0x000000ffff187224 */ /* 0x002fc400078e0015 */
[----:B------:R-:W-:Y:S02]  /*18e20*/  IMAD.MOV.U32 R25, RZ, RZ, R20 ;  /* 0x000000ffff197224 */ /* 0x000fe400078e0014 */
[----:B------:R-:W-:-:S07]  /*18e30*/  IMAD.MOV.U32 R27, RZ, RZ, R18 ;  /* 0x000000ffff1b7224 */ /* 0x000fce00078e0012 */
[----:B--2---:R-:W-:Y:S01]  /*18e40*/  HMMA.16816.F32 R24, R24, R22, R8 ;  /* 0x000000161818723c */ /* 0x004fe20000001808 */
[----:B------:R-:W-:Y:S02]  /*18e50*/  IMAD.MOV.U32 R15, RZ, RZ, R28 ;  /* 0x000000ffff0f7224 */ /* 0x000fe400078e001c */
[----:B------:R-:W-:Y:S01]  /*18e60*/  IMAD.MOV.U32 R18, RZ, RZ, R23 ;  /* 0x000000ffff127224 */ /* 0x000fe200078e0017 */
[----:B------:R-:W2:Y:S01]  /*18e70*/  LDL.LU.64 R8, [R1+0x15d8] ;  /* 0x0015d80001087983 */ /* 0x000ea20000300a00 */
[----:B------:R-:W-:Y:S02]  /*18e80*/  IMAD.MOV.U32 R28, RZ, RZ, R22 ;  /* 0x000000ffff1c7224 */ /* 0x000fe400078e0016 */
[----:B------:R-:W2:Y:S02]  /*18e90*/  LDL.LU.64 R22, [R1+0x15d0] ;  /* 0x0015d00001167983 */ /* 0x000ea40000300a00 */
[----:B------:R-:W2:Y:S11]  /*18ea0*/  LDL.LU.64 R20, [R1+0x15c8] ;  /* 0x0015c80001147983 */ /* 0x000eb60000300a00 */
[----:B------:R-:W-:Y:S03]  /*18eb0*/  @!UPT UIADD3 URZ, URZ, URZ, URZ ;  /* 0x0000003f3f3ff290 */ /* 0x000fe6000fffe03f */
[----:B------:R-:W-:Y:S01]  /*18ec0*/  STL.64 [R1+0x338], R26 ;  /* 0x0003381a01007387 */ /* 0x000fe20000100a00 */
[----:B------:R-:W-:Y:S03]  /*18ed0*/  STL [R1+0x15a8], R18 ;  /* 0x0015a81201007387 */ /* 0x000fe60000100800 */
[----:B----4-:R0:W-:Y:S04]  /*18ee0*/  STL.64 [R1+0x15a0], R16 ;  /* 0x0015a01001007387 */ /* 0x0101e80000100a00 */
[----:B0-----:R-:W4:Y:S01]  /*18ef0*/  LDL.LU R16, [R1+0x2c0] ;  /* 0x0002c00001107983 */ /* 0x001f220000300800 */
[----:B------:R-:W4:Y:S02]  /*18f00*/  LDL.LU R17, [R1+0x2c4] ;  /* 0x0002c40001117983 */ /* 0x000f240000300800 */
[----:B------:R-:W2:Y:S02]  /*18f10*/  LDL.LU R18, [R1+0x2c8] ;  /* 0x0002c80001127983 */ /* 0x000ea40000300800 */
[----:B------:R-:W2:Y:S02]  /*18f20*/  LDL.LU R19, [R1+0x2cc] ;  /* 0x0002cc0001137983 */ /* 0x000ea40000300800 */
[----:B------:R-:W-:-:S02]  /*18f30*/  IMAD.MOV.U32 R10, RZ, RZ, R24 ;  /* 0x000000ffff0a7224 */ /* 0x000fc400078e0018 */
[----:B------:R-:W-:Y:S01]  /*18f40*/  IMAD.MOV.U32 R11, RZ, RZ, R25 ;  /* 0x000000ffff0b7224 */ /* 0x000fe200078e0019 */
[----:B--2---:R-:W-:Y:S01]  /*18f50*/  STL.64 [R1+0x15c0], R18 ;  /* 0x0015c01201007387 */ /* 0x004fe20000100a00 */
[----:B----4-:R0:W-:Y:S03]  /*18f60*/  STL.64 [R1+0x15b8], R16 ;  /* 0x0015b81001007387 */ /* 0x0101e60000100a00 */
[----:B0-----:R-:W3:Y:S01]  /*18f70*/  LDL.LU R16, [R1+0x2d0] ;  /* 0x0002d00001107983 */ /* 0x001ee20000300800 */
[----:B------:R-:W3:Y:S02]  /*18f80*/  LDL.LU R17, [R1+0x2d4] ;  /* 0x0002d40001117983 */ /* 0x000ee40000300800 */
[----:B------:R-:W3:Y:S02]  /*18f90*/  LDL.LU R18, [R1+0x2d8] ;  /* 0x0002d80001127983 */ /* 0x000ee40000300800 */
[----:B------:R-:W3:Y:S01]  /*18fa0*/  LDL.LU R19, [R1+0x2dc] ;  /* 0x0002dc0001137983 */ /* 0x000ee20000300800 */
[----:B------:R0:W-:Y:S04]  /*18fb0*/  STL.64 [R1+0x1558], R10 ;  /* 0x0015580a01007387 */ /* 0x0001e80000100a00 */
[----:B0-----:R-:W2:Y:S01]  /*18fc0*/  LDL R11, [R1+0xee4] ;  /* 0x000ee400010b7983 */ /* 0x001ea20000100800 */
[----:B------:R-:W-:-:S02]  /*18fd0*/  IMAD.MOV.U32 R24, RZ, RZ, R23 ;  /* 0x000000ffff187224 */ /* 0x000fc400078e0017 */
[----:B------:R-:W-:Y:S02]  /*18fe0*/  IMAD.MOV.U32 R25, RZ, RZ, R22 ;  /* 0x000000ffff197224 */ /* 0x000fe400078e0016 */
[----:B------:R-:W-:Y:S02]  /*18ff0*/  IMAD.MOV.U32 R26, RZ, RZ, R21 ;  /* 0x000000ffff1a7224 */ /* 0x000fe400078e0015 */
[----:B------:R-:W-:Y:S01]  /*19000*/  IMAD.MOV.U32 R27, RZ, RZ, R20 ;  /* 0x000000ffff1b7224 */ /* 0x000fe200078e0014 */
[----:B------:R-:W-:Y:S04]  /*19010*/  STL.64 [R1+0x1550], R8 ;  /* 0x0015500801007387 */ /* 0x000fe80000100a00 */
[----:B------:R0:W-:Y:S02]  /*19020*/  STL.64 [R1+0x1570], R26 ;  /* 0x0015701a01007387 */ /* 0x0001e40000100a00 */
[----:B0-----:R-:W-:-:S02]  /*19030*/  IMAD.MOV.U32 R26, RZ, RZ, R13 ;  /* 0x000000ffff1a7224 */ /* 0x001fc400078e000d */
[----:B------:R-:W-:Y:S01]  /*19040*/  IMAD.MOV.U32 R27, RZ, RZ, R12 ;  /* 0x000000ffff1b7224 */ /* 0x000fe200078e000c */
[----:B------:R-:W-:Y:S04]  /*19050*/  STL.64 [R1+0x1568], R24 ;  /* 0x0015681801007387 */ /* 0x000fe80000100a00 */
[----:B--2---:R-:W0:Y:S01]  /*19060*/  LDSM.16.MT88.4 R20, [R11+0x4080] ;  /* 0x004080000b14783b */ /* 0x004e220000004200 */
[C---:B---3--:R-:W-:Y:S01]  /*19070*/  HMMA.16816.F32 R12, R4.reuse, R14, R16 ;  /* 0x0000000e040c723c */ /* 0x048fe20000001810 */
[----:B------:R-:W1:Y:S02]  /*19080*/  LDSM.16.MT88.4 R8, [R11+0x4100] ;  /* 0x004100000b08783b */ /* 0x000e640000004200 */
[----:B0-----:R-:W-:Y:S02]  /*19090*/  STL.64 [R1+0x1408], R22 ;  /* 0x0014081601007387 */ /* 0x001fe40000100a00 */
[----:B------:R0:W-:Y:S02]  /*190a0*/  STL.64 [R1+0x1400], R20 ;  /* 0x0014001401007387 */ /* 0x0001e40000100a00 */
[----:B0-----:R-:W2:Y:S01]  /*190b0*/  LDL.LU R20, [R1+0x2b0] ;  /* 0x0002b00001147983 */ /* 0x001ea20000300800 */
[----:B------:R-:W2:Y:S02]  /*190c0*/  LDL.LU R21, [R1+0x2b4] ;  /* 0x0002b40001157983 */ /* 0x000ea40000300800 */
[----:B------:R-:W2:Y:S02]  /*190d0*/  LDL.LU R22, [R1+0x2b8] ;  /* 0x0002b80001167983 */ /* 0x000ea40000300800 */
[----:B------:R-:W2:Y:S01]  /*190e0*/  LDL.LU R23, [R1+0x2bc] ;  /* 0x0002bc0001177983 */ /* 0x000ea20000300800 */
[----:B------:R-:W3:Y:S01]  /*190f0*/  LDL.LU.64 R18, [R1+0x15c0] ;  /* 0x0015c00001127983 */ /* 0x000ee20000300a00 */
[----:B------:R-:W3:Y:S09]  /*19100*/  LDL.LU.64 R16, [R1+0x15b8] ;  /* 0x0015b80001107983 */ /* 0x000ef20000300a00 */
[----:B------:R-:W-:Y:S02]  /*19110*/  STL.64 [R1+0x90], R12 ;  /* 0x0000900c01007387 */ /* 0x000fe40000100a00 */
[----:B------:R0:W-:Y:S02]  /*19120*/  STL.64 [R1+0x98], R14 ;  /* 0x0000980e01007387 */ /* 0x0001e40000100a00 */
[----:B0-----:R-:W3:Y:S02]  /*19130*/  LDL.LU.64 R14, [R1+0x15b0] ;  /* 0x0015b000010e7983 */ /* 0x001ee40000300a00 */
[C---:B---3--:R-:W-:Y:S02]  /*19140*/  HMMA.16816.F32 R12, R4.reuse, R14, R16 ;  /* 0x0000000e040c723c */ /* 0x048fe40000001810 */
[----:B------:R-:W3:Y:S01]  /*19150*/  LDL.LU R18, [R1+0x15a8] ;  /* 0x0015a80001127983 */ /* 0x000ee20000300800 */
[----:B------:R-:W4:Y:S11]  /*19160*/  LDL.LU.64 R16, [R1+0x15a0] ;  /* 0x0015a00001107983 */ /* 0x000f360000300a00 */
[----:B------:R-:W-:Y:S09]  /*19170*/  @!UPT UIADD3 URZ, URZ, URZ, URZ ;  /* 0x0000003f3f3ff290 */ /* 0x000ff2000fffe03f */
[----:B------:R-:W-:Y:S01]  /*19180*/  STL.64 [R1+0x2d0], R12 ;  /* 0x0002d00c01007387 */ /* 0x000fe20000100a00 */
[----:B------:R0:W-:Y:S03]  /*19190*/  STL.64 [R1+0x2d8], R14 ;  /* 0x0002d80e01007387 */ /* 0x0001e60000100a00 */
[----:B0-----:R-:W3:Y:S01]  /*191a0*/  LDL.LU R14, [R1+0x1598] ;  /* 0x00159800010e7983 */ /* 0x001ee20000300800 */
[----:B------:R-:W4:Y:S01]  /*191b0*/  LDL.LU.64 R12, [R1+0x1590] ;  /* 0x00159000010c7983 */ /* 0x000f220000300a00 */
[----:B--2---:R-:W-:Y:S11]  /*191c0*/  HMMA.16816.F32 R20, R4, R26, R20 ;  /* 0x0000001a0414723c */ /* 0x004ff60000001814 */
[----:B------:R-:W-:Y:S11]  /*191d0*/  @!UPT UIADD3 URZ, URZ, URZ, URZ ;  /* 0x0000003f3f3ff290 */ /* 0x000ff6000fffe03f */
[----:B------:R-:W-:Y:S02]  /*191e0*/  @!UPT UIADD3 URZ, URZ, URZ, URZ ;  /* 0x0000003f3f3ff290 */ /* 0x000fe4000fffe03f */
[----:B------:R-:W-:Y:S02]  /*191f0*/  IMAD.MOV.U32 R15, RZ, RZ, R20 ;  /* 0x000000ffff0f7224 */ /* 0x000fe400078e0014 */
[----:B------:R-:W-:Y:S01]  /*19200*/  IMAD.MOV.U32 R19, RZ, RZ, R21 ;  /* 0x000000ffff137224 */ /* 0x000fe200078e0015 */
[----:B------:R0:W-:Y:S04]  /*19210*/  STL.64 [R1+0x2c8], R22 ;  /* 0x0002c81601007387 */ /* 0x0001e80000100a00 */
[----:B---3--:R-:W-:Y:S01]  /*19220*/  STL.64 [R1+0x1548], R14 ;  /* 0x0015480e01007387 */ /* 0x008fe20000100a00 */
[----:B----4-:R-:W-:Y:S02]  /*19230*/  STL.64 [R1+0x1540], R12 ;  /* 0x0015400c01007387 */ /* 0x010fe40000100a00 */
[----:B------:R-:W-:Y:S02]  /*19240*/  STL [R1+0x1364], R19 ;  /* 0x0013641301007387 */ /* 0x000fe40000100800 */
[----:B------:R2:W-:Y:S01]  /*19250*/  STL.64 [R1+0x1578], R16 ;  /* 0x0015781001007387 */ /* 0x0005e20000100a00 */
[----:B------:R-:W3:Y:S01]  /*19260*/  LDL.LU R20, [R1+0x230] ;  /* 0x0002300001147983 */ /* 0x000ee20000300800 */
[----:B-1----:R1:W-:Y:S02]  /*19270*/  STL.64 [R1+0x70], R8 ;  /* 0x0000700801007387 */ /* 0x0023e40000100a00 */
[----:B------:R4:W-:Y:S02]  /*19280*/  STL.64 [R1+0x78], R10 ;  /* 0x0000780a01007387 */ /* 0x0009e40000100a00 */
[----:B------:R-:W3:Y:S01]  /*19290*/  LDL.LU R21, [R1+0x234] ;  /* 0x0002340001157983 */ /* 0x000ee20000300800 */
[----:B0-----:R-:W3:Y:S01]  /*192a0*/  LDL.LU R22, [R1+0x238] ;  /* 0x0002380001167983 */ /* 0x001ee20000300800 */
[----:B------:R-:W-:-:S02]  /*192b0*/  IMAD.MOV.U32 R23, RZ, RZ, R29 ;  /* 0x000000ffff177224 */ /* 0x000fc400078e001d */
[----:B------:R-:W3:Y:S02]  /*192c0*/  LDL.LU R29, [R1+0x158c] ;  /* 0x00158c00011d7983 */ /* 0x000ee40000300800 */
[----:B------:R-:W-:Y:S02]  /*192d0*/  IMAD.MOV.U32 R26, RZ, RZ, R28 ;  /* 0x000000ffff1a7224 */ /* 0x000fe400078e001c */
[----:B------:R-:W3:Y:S01]  /*192e0*/  LDL.LU R28, [R1+0x1588] ;  /* 0x00158800011c7983 */ /* 0x000ee20000300800 */
[----:B--2---:R-:W2:Y:S02]  /*192f0*/  LDL.LU R16, [R1+0x320] ;  /* 0x0003200001107983 */ /* 0x004ea40000300800 */
[----:B------:R-:W-:Y:S02]  /*19300*/  IMAD.MOV.U32 R27, RZ, RZ, R18 ;  /* 0x000000ffff1b7224 */ /* 0x000fe400078e0012 */
[----:B------:R-:W2:Y:S01]  /*19310*/  LDL.LU R17, [R1+0x324] ;  /* 0x0003240001117983 */ /* 0x000ea20000300800 */
[----:B------:R-:W2:Y:S01]  /*19320*/  LDL.LU R18, [R1+0x328] ;  /* 0x0003280001127983 */ /* 0x000ea20000300800 */
[----:B------:R-:W2:Y:S02]  /*19330*/  LDL.LU R19, [R1+0x32c] ;  /* 0x00032c0001137983 */ /* 0x000ea40000300800 */
[----:B-1----:R-:W2:Y:S02]  /*19340*/  LDL.LU R8, [R1+0x310] ;  /* 0x0003100001087983 */ /* 0x002ea40000300800 */
[----:B------:R-:W2:Y:S01]  /*19350*/  LDL.LU R9, [R1+0x314] ;  /* 0x0003140001097983 */ /* 0x000ea20000300800 */
[----:B----4-:R-:W4:Y:S01]  /*19360*/  LDL.LU R10, [R1+0x318] ;  /* 0x00031800010a7983 */ /* 0x010f220000300800 */
[----:B------:R-:W4:Y:S02]  /*19370*/  LDL.LU R11, [R1+0x31c] ;  /* 0x00031c00010b7983 */ /* 0x000f240000300800 */
[----:B------:R-:W2:Y:S02]  /*19380*/  LDL.LU R12, [R1+0x300] ;  /* 0x00030000010c7983 */ /* 0x000ea40000300800 */
[----:B------:R-:W2:Y:S01]  /*19390*/  LDL.LU R13, [R1+0x304] ;  /* 0x00030400010d7983 */ /* 0x000ea20000300800 */
[----:B------:R-:W2:Y:S01]  /*193a0*/  LDL.LU R14, [R1+0x308] ;  /* 0x00030800010e7983 */ /* 0x000ea20000300800 */
[----:B------:R-:W2:Y:S03]  /*193b0*/  LDL.LU R15, [R1+0x30c] ;  /* 0x00030c00010f7983 */ /* 0x000ea60000300800 */
[----:B---3--:R-:W-:Y:S01]  /*193c0*/  STL.64 [R1+0x14f8], R22 ;  /* 0x0014f81601007387 */ /* 0x008fe20000100a00 */
[----:B------:R0:W-:Y:S03]  /*193d0*/  STL.64 [R1+0x14f0], R20 ;  /* 0x0014f01401007387 */ /* 0x0001e60000100a00 */
[----:B0-----:R-:W3:Y:S01]  /*193e0*/  LDL.LU R20, [R1+0x250] ;  /* 0x0002500001147983 */ /* 0x001ee20000300800 */
[----:B------:R-:W3:Y:S02]  /*193f0*/  LDL.LU R21, [R1+0x254] ;  /* 0x0002540001157983 */ /* 0x000ee40000300800 */
[----:B------:R-:W2:Y:S02]  /*19400*/  LDL.LU R22, [R1+0x258] ;  /* 0x0002580001167983 */ /* 0x000ea40000300800 */
[----:B------:R-:W2:Y:S02]  /*19410*/  LDL.LU R23, [R1+0x25c] ;  /* 0x00025c0001177983 */ /* 0x000ea40000300800 */
[----:B--2---:R-:W-:Y:S01]  /*19420*/  STL.64 [R1+0x1508], R22 ;  /* 0x0015081601007387 */ /* 0x004fe20000100a00 */
[----:B---3--:R0:W-:Y:S03]  /*19430*/  STL.64 [R1+0x1500], R20 ;  /* 0x0015001401007387 */ /* 0x0081e60000100a00 */
[----:B0-----:R-:W2:Y:S01]  /*19440*/  LDL.LU R20, [R1+0x260] ;  /* 0x0002600001147983 */ /* 0x001ea20000300800 */
[----:B------:R-:W2:Y:S02]  /*19450*/  LDL.LU R21, [R1+0x264] ;  /* 0x0002640001157983 */ /* 0x000ea40000300800 */
[----:B------:R-:W-:-:S02]  /*19460*/  IMAD.MOV.U32 R22, RZ, RZ, R28 ;  /* 0x000000ffff167224 */ /* 0x000fc400078e001c */
[----:B------:R-:W-:Y:S01]  /*19470*/  IMAD.MOV.U32 R23, RZ, RZ, R29 ;  /* 0x000000ffff177224 */ /* 0x000fe200078e001d */
[----:B------:R-:W3:Y:S01]  /*19480*/  LDL.LU R28, [R1+0x1584] ;  /* 0x00158400011c7983 */ /* 0x000ee20000300800 */
[----:B------:R-:W3:Y:S03]  /*19490*/  LDL.LU R29, [R1+0x1580] ;  /* 0x00158000011d7983 */ /* 0x000ee60000300800 */
[----:B------:R-:W-:Y:S01]  /*194a0*/  STL.64 [R1+0x1528], R22 ;  /* 0x0015281601007387 */ /* 0x000fe20000100a00 */
[----:B------:R-:W-:Y:S03]  /*194b0*/  HMMA.16816.F32 R4, R4, R26, R16 ;  /* 0x0000001a0404723c */ /* 0x000fe60000001810 */
[----:B--2---:R0:W-:Y:S04]  /*194c0*/  STL.64 [R1+0x1520], R20 ;  /* 0x0015201401007387 */ /* 0x0041e80000100a00 */
[----:B0-----:R-:W2:Y:S01]  /*194d0*/  LDL.LU R20, [R1+0x270] ;  /* 0x0002700001147983 */ /* 0x001ea20000300800 */
[----:B------:R-:W2:Y:S02]  /*194e0*/  LDL.LU R21, [R1+0x274] ;  /* 0x0002740001157983 */ /* 0x000ea40000300800 */
[----:B------:R-:W2:Y:S02]  /*194f0*/  LDL.LU R22, [R1+0x278] ;  /* 0x0002780001167983 */ /* 0x000ea40000300800 */
[----:B------:R-:W2:Y:S02]  /*19500*/  LDL.LU R23, [R1+0x27c] ;  /* 0x00027c0001177983 */ /* 0x000ea40000300800 */
[----:B--2---:R-:W-:Y:S01]  /*19510*/  STL.64 [R1+0x1538], R22 ;  /* 0x0015381601007387 */ /* 0x004fe20000100a00 */
[----:B------:R0:W-:Y:S03]  /*19520*/  STL.64 [R1+0x1530], R20 ;  /* 0x0015301401007387 */ /* 0x0001e60000100a00 */
[----:B0-----:R-:W2:Y:S01]  /*19530*/  LDL.LU R20, [R1+0x2f0] ;  /* 0x0002f00001147983 */ /* 0x001ea20000300800 */
[----:B------:R-:W2:Y:S02]  /*19540*/  LDL.LU R21, [R1+0x2f4] ;  /* 0x0002f40001157983 */ /* 0x000ea40000300800 */
[----:B------:R-:W2:Y:S02]  /*19550*/  LDL.LU.64 R16, [R1+0x1578] ;  /* 0x0015780001107983 */ /* 0x000ea40000300a00 */
[----:B------:R-:W4:Y:S01]  /*19560*/  LDL.LU.64 R26, [R1+0x1570] ;  /* 0x00157000011a7983 */ /* 0x000f220000300a00 */
[----:B------:R-:W4:Y:S01]  /*19570*/  LDL.LU.64 R24, [R1+0x1568] ;  /* 0x0015680001187983 */ /* 0x000f220000300a00 */
[----:B------:R0:W-:Y:S03]  /*19580*/  STL.64 [R1+0x280], R4 ;  /* 0x0002800401007387 */ /* 0x0001e60000100a00 */
[----:B0-----:R-:W4:Y:S01]  /*19590*/  LDL.LU.64 R4, [R1+0x1560] ;  /* 0x0015600001047983 */ /* 0x001f220000300a00 */
[----:B------:R-:W-:-:S02]  /*195a0*/  IMAD.MOV.U32 R19, RZ, RZ, R6 ;  /* 0x000000ffff137224 */ /* 0x000fc400078e0006 */
[----:B------:R-:W-:-:S03]  /*195b0*/  IMAD.MOV.U32 R18, RZ, RZ, R7 ;  /* 0x000000ffff127224 */ /* 0x000fc600078e0007 */
[----:B------:R-:W-:Y:S02]  /*195c0*/  STL [R1+0x1370], R19 ;  /* 0x0013701301007387 */ /* 0x000fe40000100800 */
[----:B------:R-:W-:Y:S01]  /*195d0*/  STL [R1+0x136c], R18 ;  /* 0x00136c1201007387 */ /* 0x000fe20000100800 */
[C---:B----4-:R-:W-:Y:S11]  /*195e0*/  HMMA.16816.F32 R8, R24.reuse, R4, R8 ;  /* 0x000000041808723c */ /* 0x050ff60000001808 */
[----:B------:R-:W-:Y:S11]  /*195f0*/  @!UPT UIADD3 URZ, URZ, URZ, URZ ;  /* 0x0000003f3f3ff290 */ /* 0x000ff6000fffe03f */
[----:B------:R-:W-:Y:S01]  /*19600*/  @!UPT UIADD3 URZ, URZ, URZ, URZ ;  /* 0x0000003f3f3ff290 */ /* 0x000fe2000fffe03f */
[----:B------:R-:W-:Y:S01]  /*19610*/  STL.64 [R1+0x2b0], R8 ;  /* 0x0002b00801007387 */ /* 0x000fe20000100a00 */
[----:B------:R0:W-:Y:S03]  /*19620*/  STL.64 [R1+0x2b8], R10 ;  /* 0x0002b80a01007387 */ /* 0x0001e60000100a00 */
[----:B0-----:R-:W4:Y:S01]  /*19630*/  LDL.LU.64 R10, [R1+0x1558] ;  /* 0x00155800010a7983 */ /* 0x001f220000300a00 */
        /* <DEDUP_REMOVED lines=8> */
[----:B---3--:R-:W-:Y:S02]  /*196c0*/  IMAD.MOV.U32 R22, RZ, RZ, R29 ;  /* 0x000000ffff167224 */ /* 0x008fe400078e001d */
[----:B------:R-:W-:-:S07]  /*196d0*/  IMAD.MOV.U32 R23, RZ, RZ, R28 ;  /* 0x000000ffff177224 */ /* 0x000fce00078e001c */
[C---:B--2---:R-:W-:Y:S11]  /*196e0*/  HMMA.16816.F32 R20, R24.reuse, R12, R20 ;  /* 0x0000000c1814723c */ /* 0x044ff60000001814 */
[----:B------:R-:W-:Y:S11]  /*196f0*/  @!UPT UIADD3 URZ, URZ, URZ, URZ ;  /* 0x0000003f3f3ff290 */ /* 0x000ff6000fffe03f */
[----:B------:R-:W-:Y:S01]  /*19700*/  @!UPT UIADD3 URZ, URZ, URZ, URZ ;  /* 0x0000003f3f3ff290 */ /* 0x000fe2000fffe03f */
[----:B------:R-:W-:Y:S01]  /*19710*/  STL.64 [R1+0x290], R20 ;  /* 0x0002901401007387 */ /* 0x000fe20000100a00 */
[----:B------:R0:W-:Y:S02]  /*19720*/  STL [R1+0x298], R22 ;  /* 0x0002981601007387 */ /* 0x0001e40000100800 */
[----:B------:R-:W-:Y:S02]  /*19730*/  IMAD.MOV.U32 R28, RZ, RZ, R23 ;  /* 0x000000ffff1c7224 */ /* 0x000fe400078e0017 */
[----:B0-----:R-:W2:Y:S01]  /*19740*/  LDL.LU.64 R22, [R1+0x1538] ;  /* 0x0015380001167983 */ /* 0x001ea20000300a00 */
[----:B------:R-:W2:Y:S02]  /*19750*/  LDL.LU.64 R20, [R1+0x1530] ;  /* 0x0015300001147983 */ /* 0x000ea40000300a00 */
[----:B------:R-:W-:Y:S01]  /*19760*/  STL [R1+0x1310], R28 ;  /* 0x0013101c01007387 */ /* 0x000fe20000100800 */
[----:B--2---:R-:W-:Y:S01]  /*19770*/  HMMA.16816.F32 R24, R24, R16, R20 ;  /* 0x000000101818723c */ /* 0x004fe20000001814 */
[----:B------:R-:W2:Y:S01]  /*19780*/  LDL.LU.64 R22, [R1+0x1528] ;  /* 0x0015280001167983 */ /* 0x000ea20000300a00 */
[----:B------:R-:W2:Y:S11]  /*19790*/  LDL.LU.64 R20, [R1+0x1520] ;  /* 0x0015200001147983 */ /* 0x000eb60000300a00 */
[----:B------:R-:W-:Y:S10]  /*197a0*/  @!UPT UIADD3 URZ, URZ, URZ, URZ ;  /* 0x0000003f3f3ff290 */ /* 0x000ff4000fffe03f */
[----:B------:R-:W-:Y:S01]  /*197b0*/  STL.64 [R1+0x270], R24 ;  /* 0x0002701801007387 */ /* 0x000fe20000100a00 */
[----:B------:R0:W-:Y:S02]  /*197c0*/  STL [R1+0x278], R26 ;  /* 0x0002781a01007387 */ /* 0x0001e40000100800 */
[----:B------:R-:W-:Y:S02]  /*197d0*/  IMAD.MOV.U32 R29, RZ, RZ, R27 ;  /* 0x000000ffff1d7224 */ /* 0x000fe400078e001b */
[----:B0-----:R-:W2:Y:S01]  /*197e0*/  LDL.LU.64 R26, [R1+0x1518] ;  /* 0x00151800011a7983 */ /* 0x001ea20000300a00 */
[----:B------:R-:W2:Y:S02]  /*197f0*/  LDL.LU.64 R24, [R1+0x1510] ;  /* 0x0015100001187983 */ /* 0x000ea40000300a00 */
[----:B------:R-:W-:Y:S01]  /*19800*/  STL [R1+0x12f8], R29 ;  /* 0x0012f81d01007387 */ /* 0x000fe20000100800 */
[C---:B--2---:R-:W-:Y:S11]  /*19810*/  HMMA.16816.F32 R20, R24.reuse, R4, R20 ;  /* 0x000000041814723c */ /* 0x044ff60000001814 */
[----:B------:R-:W-:Y:S11]  /*19820*/  @!UPT UIADD3 URZ, URZ, URZ, URZ ;  /* 0x0000003f3f3ff290 */ /* 0x000ff6000fffe03f */
[----:B------:R-:W-:Y:S01]  /*19830*/  @!UPT UIADD3 URZ, URZ, URZ, URZ ;  /* 0x0000003f3f3ff290 */ /* 0x000fe2000fffe03f */
[----:B------:R-:W-:Y:S01]  /*19840*/  STL [R1+0x260], R20 ;  /* 0x0002601401007387 */ /* 0x000fe20000100800 */
[----:B------:R0:W-:Y:S02]  /*19850*/  STL [R1+0x26c], R23 ;  /* 0x00026c1701007387 */ /* 0x0001e40000100800 */
[----:B------:R-:W-:Y:S02]  /*19860*/  IMAD.MOV.U32 R7, RZ, RZ, R22 ;  /* 0x000000ffff077224 */ /* 0x000fe400078e0016 */
[----:B------:R-:W-:Y:S01]  /*19870*/  IMAD.MOV.U32 R6, RZ, RZ, R21 ;  /* 0x000000ffff067224 */ /* 0x000fe200078e0015 */
[----:B0-----:R-:W2:Y:S01]  /*19880*/  LDL.LU.64 R22, [R1+0x1508] ;  /* 0x0015080001167983 */ /* 0x001ea20000300a00 */
[----:B------:R-:W2:Y:S02]  /*19890*/  LDL.LU.64 R20, [R1+0x1500] ;  /* 0x0015000001147983 */ /* 0x000ea40000300a00 */
[----:B------:R-:W-:Y:S02]  /*198a0*/  STL [R1+0x1300], R7 ;  /* 0x0013000701007387 */ /* 0x000fe40000100800 */
[----:B------:R-:W-:Y:S01]  /*198b0*/  STL [R1+0x12fc], R6 ;  /* 0x0012fc0601007387 */ /* 0x000fe20000100800 */
        /* <DEDUP_REMOVED lines=8> */
[----:B----4-:R-:W-:Y:S02]  /*19940*/  STL.64 [R1+0x14d0], R10 ;  /* 0x0014d00a01007387 */ /* 0x010fe40000100a00 */
[----:B------:R0:W-:Y:S02]  /*19950*/  STL.64 [R1+0x14c8], R8 ;  /* 0x0014c80801007387 */ /* 0x0001e40000100a00 */
[----:B0-----:R-:W3:Y:S01]  /*19960*/  LDL.LU R8, [R1+0x240] ;  /* 0x0002400001087983 */ /* 0x001ee20000300800 */
[----:B------:R-:W3:Y:S02]  /*19970*/  LDL.LU R9, [R1+0x244] ;  /* 0x0002440001097983 */ /* 0x000ee40000300800 */
[----:B------:R-:W3:Y:S02]  /*19980*/  LDL.LU R10, [R1+0x248] ;  /* 0x00024800010a7983 */ /* 0x000ee40000300800 */
[----:B------:R-:W3:Y:S01]  /*19990*/  LDL.LU R11, [R1+0x24c] ;  /* 0x00024c00010b7983 */ /* 0x000ee20000300800 */
[----:B------:R-:W-:Y:S01]  /*199a0*/  STL [R1+0x1304], R29 ;  /* 0x0013041d01007387 */ /* 0x000fe20000100800 */
[C---:B---3--:R-:W-:Y:S11]  /*199b0*/  HMMA.16816.F32 R8, R24.reuse, R12, R8 ;  /* 0x0000000c1808723c */ /* 0x048ff60000001808 */
[----:B------:R-:W-:Y:S11]  /*199c0*/  @!UPT UIADD3 URZ, URZ, URZ, URZ ;  /* 0x0000003f3f3ff290 */ /* 0x000ff6000fffe03f */
[----:B------:R-:W-:Y:S01]  /*199d0*/  @!UPT UIADD3 URZ, URZ, URZ, URZ ;  /* 0x0000003f3f3ff290 */ /* 0x000fe2000fffe03f */
[----:B------:R2:W-:Y:S01]  /*199e0*/  STL.64 [R1+0x220], R8 ;  /* 0x0002200801007387 */ /* 0x0005e20000100a00 */
[----:B------:R-:W-:Y:S02]  /*199f0*/  IMAD.MOV.U32 R7, RZ, RZ, R10 ;  /* 0x000000ffff077224 */ /* 0x000fe400078e000a */
[----:B------:R-:W-:Y:S02]  /*19a00*/  IMAD.MOV.U32 R6, RZ, RZ, R11 ;  /* 0x000000ffff067224 */ /* 0x000fe400078e000b */
[----:B--2---:R-:W-:Y:S01]  /*19a10*/  HMMA.16816.F32 R8, R24, R16, R20 ;  /* 0x000000101808723c */ /* 0x004fe20000001814 */
[----:B------:R-:W-:Y:S01]  /*19a20*/  STL.64 [R1+0x14c0], R14 ;  /* 0x0014c00e01007387 */ /* 0x000fe20000100a00 */
[----:B------:R-:W-:Y:S02]  /*19a30*/  STL.64 [R1+0x14b8], R12 ;  /* 0x0014b80c01007387 */ /* 0x000fe40000100a00 */
[----:B------:R-:W-:Y:S02]  /*19a40*/  STL [R1+0x130c], R6 ;  /* 0x00130c0601007387 */ /* 0x000fe40000100800 */
[----:B------:R-:W-:Y:S11]  /*19a50*/  STL [R1+0x1308], R7 ;  /* 0x0013080701007387 */ /* 0x000ff60000100800 */
[----:B------:R-:W-:Y:S06]  /*19a60*/  @!UPT UIADD3 URZ, URZ, URZ, URZ ;  /* 0x0000003f3f3ff290 */ /* 0x000fec000fffe03f */
[----:B------:R-:W-:Y:S01]  /*19a70*/  STL.64 [R1+0x200], R8 ;  /* 0x0002000801007387 */ /* 0x000fe20000100a00 */
[----:B------:R-:W-:Y:S02]  /*19a80*/  STL [R1+0x208], R10 ;  /* 0x0002080a01007387 */ /* 0x000fe40000100800 */
[----:B------:R-:W-:Y:S02]  /*19a90*/  STL.64 [R1+0x14b0], R16 ;  /* 0x0014b01001007387 */ /* 0x000fe40000100a00 */
[----:B------:R-:W2:Y:S02]  /*19aa0*/  LDL.LU R24, [R1] ;  /* 0x0000000001187983 */ /* 0x000ea40000300800 */
[----:B------:R-:W-:Y:S02]  /*19ab0*/  IMAD.MOV.U32 R26, RZ, RZ, R2 ;  /* 0x000000ffff1a7224 */ /* 0x000fe400078e0002 */
[----:B------:R-:W-:Y:S02]  /*19ac0*/  IMAD.MOV.U32 R27, RZ, RZ, R0 ;  /* 0x000000ffff1b7224 */ /* 0x000fe400078e0000 */
[----:B------:R-:W-:-:S02]  /*19ad0*/  IMAD.MOV.U32 R25, RZ, RZ, R3 ;  /* 0x000000ffff197224 */ /* 0x000fc400078e0003 */
[----:B------:R-:W3:Y:S01]  /*19ae0*/  LDL.LU R3, [R1+0x14ec] ;  /* 0x0014ec0001037983 */ /* 0x000ee20000300800 */
[----:B------:R-:W4:Y:S02]  /*19af0*/  LDL.LU R2, [R1+0x14e8] ;  /* 0x0014e80001027983 */ /* 0x000f240000300800 */
[----:B------:R-:W3:Y:S02]  /*19b00*/  LDL.LU R0, [R1+0x14e4] ;  /* 0x0014e40001007983 */ /* 0x000ee40000300800 */
[----:B------:R-:W-:Y:S01]  /*19b10*/  STL.64 [R1+0x1498], R26 ;  /* 0x0014981a01007387 */ /* 0x000fe20000100a00 */
[----:B--2---:R-:W-:Y:S01]  /*19b20*/  STL.64 [R1+0x1490], R24 ;  /* 0x0014901801007387 */ /* 0x004fe20000100a00 */
[----:B------:R-:W2:Y:S02]  /*19b30*/  LDL.LU R20, [R1+0xe0] ;  /* 0x0000e00001147983 */ /* 0x000ea40000300800 */
[----:B------:R-:W2:Y:S02]  /*19b40*/  LDL.LU R21, [R1+0xe4] ;  /* 0x0000e40001157983 */ /* 0x000ea40000300800 */
[----:B------:R-:W2:Y:S01]  /*19b50*/  LDL.LU R22, [R1+0xe8] ;  /* 0x0000e80001167983 */ /* 0x000ea20000300800 */
[----:B------:R-:W2:Y:S04]  /*19b60*/  LDL.LU R23, [R1+0xec] ;  /* 0x0000ec0001177983 */ /* 0x000ea80000300800 */
[----:B--2---:R-:W-:Y:S01]  /*19b70*/  STL.64 [R1+0x1418], R22 ;  /* 0x0014181601007387 */ /* 0x004fe20000100a00 */
[----:B------:R0:W-:Y:S03]  /*19b80*/  STL.64 [R1+0x1410], R20 ;  /* 0x0014101401007387 */ /* 0x0001e60000100a00 */
        /* <DEDUP_REMOVED lines=10> */
[----:B------:R-:W2:Y:S01]  /*19c30*/  LDL.LU R24, [R1+0x10] ;  /* 0x0000100001187983 */ /* 0x000ea20000300800 */
[----:B---3--:R-:W-:-:S02]  /*19c40*/  IMAD.MOV.U32 R25, RZ, RZ, R0 ;  /* 0x000000ffff197224 */ /* 0x008fc400078e0000 */
[----:B------:R-:W3:Y:S02]  /*19c50*/  LDL.LU R0, [R1+0x14e0] ;  /* 0x0014e00001007983 */ /* 0x000ee40000300800 */
[----:B----4-:R-:W-:Y:S02]  /*19c60*/  IMAD.MOV.U32 R26, RZ, RZ, R2 ;  /* 0x000000ffff1a7224 */ /* 0x010fe400078e0002 */
[----:B------:R-:W-:Y:S01]  /*19c70*/  IMAD.MOV.U32 R27, RZ, RZ, R3 ;  /* 0x000000ffff1b7224 */ /* 0x000fe200078e0003 */
[----:B------:R-:W4:Y:S01]  /*19c80*/  LDL.LU R2, [R1+0x14dc] ;  /* 0x0014dc0001027983 */ /* 0x000f220000300800 */
[----:B------:R-:W3:Y:S03]  /*19c90*/  LDL.LU R3, [R1+0x14d8] ;  /* 0x0014d80001037983 */ /* 0x000ee60000300800 */
[----:B--2---:R-:W-:Y:S01]  /*19ca0*/  STL.64 [R1+0x1438], R22 ;  /* 0x0014381601007387 */ /* 0x004fe20000100a00 */
[----:B------:R0:W-:Y:S03]  /*19cb0*/  STL.64 [R1+0x1430], R20 ;  /* 0x0014301401007387 */ /* 0x0001e60000100a00 */
[----:B0-----:R-:W2:Y:S01]  /*19cc0*/  LDL.LU R20, [R1+0x110] ;  /* 0x0001100001147983 */ /* 0x001ea20000300800 */
        /* <DEDUP_REMOVED lines=34> */
[C---:B---3--:R-:W-:Y:S01]  /*19ef0*/  HMMA.16816.F32 R8, R24.reuse, R4, R8 ;  /* 0x000000041808723c */ /* 0x048fe20000001808 */
[----:B--2---:R-:W-:Y:S01]  /*19f00*/  STL.64 [R1+0x1488], R22 ;  /* 0x0014881601007387 */ /* 0x004fe20000100a00 */
[----:B------:R0:W-:Y:S03]  /*19f10*/  STL.64 [R1+0x1480], R20 ;  /* 0x0014801401007387 */ /* 0x0001e60000100a00 */
[----:B0-----:R-:W2:Y:S01]  /*19f20*/  LDL.LU R20, [R1+0x150] ;  /* 0x0001500001147983 */ /* 0x001ea20000300800 */
[----:B------:R-:W2:Y:S02]  /*19f30*/  LDL.LU R21, [R1+0x154] ;  /* 0x0001540001157983 */ /* 0x000ea40000300800 */
[----:B------:R-:W3:Y:S02]  /*19f40*/  LDL.LU R22, [R1+0x158] ;  /* 0x0001580001167983 */ /* 0x000ee40000300800 */
[----:B------:R-:W3:Y:S11]  /*19f50*/  LDL.LU R23, [R1+0x15c] ;  /* 0x00015c0001177983 */ /* 0x000ef60000300800 */
[----:B------:R-:W-:Y:S03]  /*19f60*/  @!UPT UIADD3 URZ, URZ, URZ, URZ ;  /* 0x0000003f3f3ff290 */ /* 0x000fe6000fffe03f */
[----:B------:R-:W-:Y:S02]  /*19f70*/  IMAD.MOV.U32 R6, RZ, RZ, R10 ;  /* 0x000000ffff067224 */ /* 0x000fe400078e000a */
[----:B------:R-:W-:Y:S02]  /*19f80*/  IMAD.MOV.U32 R7, RZ, RZ, R11 ;  /* 0x000000ffff077224 */ /* 0x000fe400078e000b */
[----:B------:R-:W-:Y:S01]  /*19f90*/  IMAD.MOV.U32 R28, RZ, RZ, R9 ;  /* 0x000000ffff1c7224 */ /* 0x000fe200078e0009 */
[----:B---3--:R-:W-:Y:S01]  /*19fa0*/  STL.64 [R1+0x14a8], R22 ;  /* 0x0014a81601007387 */ /* 0x008fe20000100a00 */
[----:B--2---:R0:W-:Y:S03]  /*19fb0*/  STL.64 [R1+0x14a0], R20 ;  /* 0x0014a01401007387 */ /* 0x0041e60000100a00 */
[----:B0-----:R-:W2:Y:S01]  /*19fc0*/  LDL.LU R20, [R1+0x160] ;  /* 0x0001600001147983 */ /* 0x001ea20000300800 */
[----:B------:R-:W2:Y:S02]  /*19fd0*/  LDL.LU R21, [R1+0x164] ;  /* 0x0001640001157983 */ /* 0x000ea40000300800 */
[----:B------:R-:W2:Y:S02]  /*19fe0*/  LDL.LU R22, [R1+0x168] ;  /* 0x0001680001167983 */ /* 0x000ea40000300800 */
[----:B------:R-:W2:Y:S01]  /*19ff0*/  LDL.LU R23, [R1+0x16c] ;  /* 0x00016c0001177983 */ /* 0x000ea20000300800 */
[----:B------:R-:W-:Y:S01]  /*1a000*/  STL [R1+0x1314], R29 ;  /* 0x0013141d01007387 */ /* 0x000fe20000100800 */
[----:B------:R0:W-:Y:S02]  /*1a010*/  STL [R1+0x1f0], R8 ;  /* 0x0001f00801007387 */ /* 0x0001e40000100800 */
[----:B------:R-:W3:Y:S01]  /*1a020*/  LDL.LU.64 R10, [R1+0x14d0] ;  /* 0x0014d000010a7983 */ /* 0x000ee20000300a00 */
[----:B0-----:R-:W2:Y:S01]  /*1a030*/  LDL.LU.64 R8, [R1+0x14c8] ;  /* 0x0014c80001087983 */ /* 0x001ea20000300a00 */
[----:B------:R-:W-:Y:S02]  /*1a040*/  STL [R1+0x1320], R28 ;  /* 0x0013201c01007387 */ /* 0x000fe40000100800 */
[----:B------:R-:W-:Y:S02]  /*1a050*/  STL [R1+0x131c], R6 ;  /* 0x00131c0601007387 */ /* 0x000fe40000100800 */
[----:B------:R-:W-:Y:S01]  /*1a060*/  STL [R1+0x1318], R7 ;  /* 0x0013180701007387 */ /* 0x000fe20000100800 */
        /* <DEDUP_REMOVED lines=10> */
[----:B------:R0:W-:Y:S01]  /*1a110*/  STL.64 [R1+0x1c0], R16 ;  /* 0x0001c01001007387 */ /* 0x0001e20000100a00 */
[----:B------:R-:W-:Y:S03]  /*1a120*/  STL.64 [R1+0x1c8], R18 ;  /* 0x0001c81201007387 */ /* 0x000fe60000100a00 */
[----:B0-----:R-:W2:Y:S02]  /*1a130*/  LDL.LU.64 R16, [R1+0x14b0] ;  /* 0x0014b00001107983 */ /* 0x001ea40000300a00 */
[----:B--2---:R-:W-:Y:S02]  /*1a140*/  HMMA.16816.F32 R24, R24, R16, R20 ;  /* 0x000000101818723c */ /* 0x004fe40000001814 */
[----:B------:R-:W2:Y:S01]  /*1a150*/  LDL.LU.64 R22, [R1+0x14a8] ;  /* 0x0014a80001167983 */ /* 0x000ea20000300a00 */
[----:B------:R-:W2:Y:S11]  /*1a160*/  LDL.LU.64 R20, [R1+0x14a0] ;  /* 0x0014a00001147983 */ /* 0x000eb60000300a00 */
[----:B------:R-:W-:Y:S09]  /*1a170*/  @!UPT UIADD3 URZ, URZ, URZ, URZ ;  /* 0x0000003f3f3ff290 */ /* 0x000ff2000fffe03f */
        /* <DEDUP_REMOVED lines=47> */
[----:B---3--:R-:W-:Y:S02]  /*1a470*/  STL.64 [R1+0x13f8], R10 ;  /* 0x0013f80a01007387 */ /* 0x008fe40000100a00 */
[----:B------:R0:W-:Y:S02]  /*1a480*/  STL.64 [R1+0x13f0], R8 ;  /* 0x0013f00801007387 */ /* 0x0001e40000100a00 */
[----:B0-----:R-:W3:Y:S01]  /*1a490*/  LDL.LU R8, [R1+0xd0] ;  /* 0x0000d00001087983 */ /* 0x001ee20000300800 */
[----:B------:R-:W3:Y:S02]  /*1a4a0*/  LDL.LU R9, [R1+0xd4] ;  /* 0x0000d40001097983 */ /* 0x000ee40000300800 */
[----:B------:R-:W3:Y:S02]  /*1a4b0*/  LDL.LU R10, [R1+0xd8] ;  /* 0x0000d800010a7983 */ /* 0x000ee40000300800 */
[----:B------:R-:W3:Y:S01]  /*1a4c0*/  LDL.LU R11, [R1+0xdc] ;  /* 0x0000dc00010b7983 */ /* 0x000ee20000300800 */
[C---:B--2---:R-:W-:Y:S11]  /*1a4d0*/  HMMA.16816.F32 R20, R24.reuse, R12, R20 ;  /* 0x0000000c1814723c */ /* 0x044ff60000001814 */
[----:B------:R-:W-:Y:S11]  /*1a4e0*/  @!UPT UIADD3 URZ, URZ, URZ, URZ ;  /* 0x0000003f3f3ff290 */ /* 0x000ff6000fffe03f */
[----:B------:R-:W-:Y:S01]  /*1a4f0*/  @!UPT UIADD3 URZ, URZ, URZ, URZ ;  /* 0x0000003f3f3ff290 */ /* 0x000fe2000fffe03f */
[----:B------:R-:W-:Y:S01]  /*1a500*/  STL.64 [R1+0x130], R20 ;  /* 0x0001301401007387 */ /* 0x000fe20000100a00 */
[----:B------:R0:W-:Y:S03]  /*1a510*/  STL.64 [R1+0x138], R22 ;  /* 0x0001381601007387 */ /* 0x0001e60000100a00 */
[----:B0-----:R-:W2:Y:S01]  /*1a520*/  LDL.LU.64 R22, [R1+0x1418] ;  /* 0x0014180001167983 */ /* 0x001ea20000300a00 */
[----:B------:R-:W2:Y:S02]  /*1a530*/  LDL.LU.64 R20, [R1+0x1410] ;  /* 0x0014100001147983 */ /* 0x000ea40000300a00 */
[----:B------:R-:W-:Y:S02]  /*1a540*/  STL.64 [R1+0x13e8], R14 ;  /* 0x0013e80e01007387 */ /* 0x000fe40000100a00 */
[----:B------:R0:W-:Y:S02]  /*1a550*/  STL.64 [R1+0x13e0], R12 ;  /* 0x0013e00c01007387 */ /* 0x0001e40000100a00 */
[----:B0-----:R-:W3:Y:S01]  /*1a560*/  LDL.LU R12, [R1+0xc0] ;  /* 0x0000c000010c7983 */ /* 0x001ee20000300800 */
[----:B------:R-:W3:Y:S02]  /*1a570*/  LDL.LU R13, [R1+0xc4] ;  /* 0x0000c400010d7983 */ /* 0x000ee40000300800 */
[----:B------:R-:W3:Y:S02]  /*1a580*/  LDL.LU R14, [R1+0xc8] ;  /* 0x0000c800010e7983 */ /* 0x000ee40000300800 */
[----:B------:R-:W3:Y:S01]  /*1a590*/  LDL.LU R15, [R1+0xcc] ;  /* 0x0000cc00010f7983 */ /* 0x000ee20000300800 */
[----:B--2---:R-:W-:Y:S01]  /*1a5a0*/  HMMA.16816.F32 R24, R24, R16, R20 ;  /* 0x000000101818723c */ /* 0x004fe20000001814 */
[----:B------:R-:W3:Y:S01]  /*1a5b0*/  LDL.LU.64 R22, [R1+0x1408] ;  /* 0x0014080001167983 */ /* 0x000ee20000300a00 */
[----:B------:R-:W3:Y:S02]  /*1a5c0*/  LDL.LU.64 R20, [R1+0x1400] ;  /* 0x0014000001147983 */ /* 0x000ee40000300a00 */
[----:B------:R0:W-:Y:S02]  /*1a5d0*/  STL.64 [R1+0x13d8], R16 ;  /* 0x0013d81001007387 */ /* 0x0001e40000100a00 */
[----:B0-----:R-:W2:Y:S11]  /*1a5e0*/  LDL.LU R16, [R1+0xb0] ;  /* 0x0000b00001107983 */ /* 0x001eb60000300800 */
[----:B------:R-:W-:Y:S06]  /*1a5f0*/  @!UPT UIADD3 URZ, URZ, URZ, URZ ;  /* 0x0000003f3f3ff290 */ /* 0x000fec000fffe03f */
[----:B------:R-:W-:Y:S01]  /*1a600*/  STL.64 [R1+0x120], R24 ;  /* 0x0001201801007387 */ /* 0x000fe20000100a00 */
[----:B------:R0:W-:Y:S02]  /*1a610*/  STL.64 [R1+0x128], R26 ;  /* 0x0001281a01007387 */ /* 0x0001e40000100a00 */
[----:B------:R-:W2:Y:S02]  /*1a620*/  LDL.LU R17, [R1+0xb4] ;  /* 0x0000b40001117983 */ /* 0x000ea40000300800 */
[----:B------:R-:W2:Y:S01]  /*1a630*/  LDL.LU R18, [R1+0xb8] ;  /* 0x0000b80001127983 */ /* 0x000ea20000300800 */
[----:B------:R-:W2:Y:S04]  /*1a640*/  LDL.LU R19, [R1+0xbc] ;  /* 0x0000bc0001137983 */ /* 0x000ea80000300800 */
[----:B0-----:R-:W2:Y:S04]  /*1a650*/  LDL R26, [R1+0x344] ;  /* 0x00034400011a7983 */ /* 0x001ea80000100800 */
[----:B------:R-:W2:Y:S01]  /*1a660*/  LDL R27, [R1+0xee4] ;  /* 0x000ee400011b7983 */ /* 0x000ea20000100800 */
[C---:B---3--:R-:W-:Y:S11]  /*1a670*/  HMMA.16816.F32 R8, R20.reuse, R4, R8 ;  /* 0x000000041408723c */ /* 0x048ff60000001808 */
[----:B------:R-:W-:Y:S11]  /*1a680*/  @!UPT UIADD3 URZ, URZ, URZ, URZ ;  /* 0x0000003f3f3ff290 */ /* 0x000ff6000fffe03f */
[----:B------:R-:W-:Y:S01]  /*1a690*/  @!UPT UIADD3 URZ, URZ, URZ, URZ ;  /* 0x0000003f3f3ff290 */ /* 0x000fe2000fffe03f */
[----:B------:R-:W-:Y:S01]  /*1a6a0*/  STL.64 [R1+0x110], R8 ;  /* 0x0001100801007387 */ /* 0x000fe20000100a00 */
[----:B------:R0:W-:Y:S03]  /*1a6b0*/  STL.64 [R1+0x118], R10 ;  /* 0x0001180a01007387 */ /* 0x0001e60000100a00 */
[----:B0-----:R-:W3:Y:S01]  /*1a6c0*/  LDL.LU.64 R10, [R1+0x13f8] ;  /* 0x0013f800010a7983 */ /* 0x001ee20000300a00 */
        /* <DEDUP_REMOVED lines=14> */
[----:B--2---:R-:W-:Y:S11]  /*1a7b0*/  HMMA.16816.F32 R16, R20, R12, R16 ;  /* 0x0000000c1410723c */ /* 0x004ff60000001810 */
[----:B------:R-:W-:Y:S11]  /*1a7c0*/  @!UPT UIADD3 URZ, URZ, URZ, URZ ;  /* 0x0000003f3f3ff290 */ /* 0x000ff6000fffe03f */
[----:B------:R-:W-:Y:S01]  /*1a7d0*/  @!UPT UIADD3 URZ, URZ, URZ, URZ ;  /* 0x0000003f3f3ff290 */ /* 0x000fe2000fffe03f */
[----:B------:R0:W-:Y:S01]  /*1a7e0*/  STL.64 [R1+0xf0], R16 ;  /* 0x0000f01001007387 */ /* 0x0001e20000100a00 */
[----:B------:R-:W-:Y:S03]  /*1a7f0*/  STL.64 [R1+0xf8], R18 ;  /* 0x0000f81201007387 */ /* 0x000fe60000100a00 */
[----:B0-----:R-:W2:Y:S01]  /*1a800*/  LDL.LU.64 R16, [R1+0x13d8] ;  /* 0x0013d80001107983 */ /* 0x001ea20000300a00 */
[----:B------:R-:W-:Y:S02]  /*1a810*/  STL.64 [R1+0x13b0], R14 ;  /* 0x0013b00e01007387 */ /* 0x000fe40000100a00 */
[----:B------:R0:W-:Y:S02]  /*1a820*/  STL.64 [R1+0x13a8], R12 ;  /* 0x0013a80c01007387 */ /* 0x0001e40000100a00 */
[----:B0-----:R-:W2:Y:S01]  /*1a830*/  LDL.LU R12, [R1+0xa0] ;  /* 0x0000a000010c7983 */ /* 0x001ea20000300800 */
[----:B------:R-:W-:-:S02]  /*1a840*/  IMAD.MOV.U32 R13, RZ, RZ, R3 ;  /* 0x000000ffff0d7224 */ /* 0x000fc400078e0003 */
[----:B----4-:R-:W-:Y:S02]  /*1a850*/  IMAD.MOV.U32 R14, RZ, RZ, R2 ;  /* 0x000000ffff0e7224 */ /* 0x010fe400078e0002 */
[----:B------:R-:W-:-:S07]  /*1a860*/  IMAD.MOV.U32 R15, RZ, RZ, R0 ;  /* 0x000000ffff0f7224 */ /* 0x000fce00078e0000 */
[----:B--2---:R-:W-:Y:S01]  /*1a870*/  HMMA.16816.F32 R12, R20, R16, R12 ;  /* 0x00000010140c723c */ /* 0x004fe2000000180c */
[----:B------:R0:W-:Y:S04]  /*1a880*/  STL.64 [R1+0x13d0], R16 ;  /* 0x0013d01001007387 */ /* 0x0001e80000100a00 */
[----:B------:R-:W-:Y:S04]  /*1a890*/  LDSM.16.MT88.4 R20, [R27+0x4180] ;  /* 0x004180001b14783b */ /* 0x000fe80000004200 */
[----:B0-----:R-:W3:Y:S11]  /*1a8a0*/  LDL.LU.64 R16, [R1+0x70] ;  /* 0x0000700001107983 */ /* 0x001ef60000300a00 */
[----:B------:R-:W-:Y:S03]  /*1a8b0*/  @!UPT UIADD3 URZ, URZ, URZ, URZ ;  /* 0x0000003f3f3ff290 */ /* 0x000fe6000fffe03f */
[----:B------:R-:W-:Y:S01]  /*1a8c0*/  STL.64 [R1+0xe0], R12 ;  /* 0x0000e00c01007387 */ /* 0x000fe20000100a00 */
[----:B------:R-:W-:Y:S02]  /*1a8d0*/  STL.64 [R1+0xe8], R14 ;  /* 0x0000e80e01007387 */ /* 0x000fe40000100a00 */
[----:B------:R-:W3:Y:S02]  /*1a8e0*/  LDL.LU.64 R18, [R1+0x78] ;  /* 0x0000780001127983 */ /* 0x000ee40000300a00 */
[----:B------:R-:W0:Y:S04]  /*1a8f0*/  LDSM.16.MT88.4 R12, [R26+0x6000] ;  /* 0x006000001a0c783b */ /* 0x000e280000004200 */
[----:B0-----:R-:W-:Y:S02]  /*1a900*/  IMAD.MOV.U32 R28, RZ, RZ, R12 ;  /* 0x000000ffff1c7224 */ /* 0x001fe400078e000c */
[----:B------:R-:W-:-:S02]  /*1a910*/  IMAD.MOV.U32 R6, RZ, RZ, R13 ;  /* 0x000000ffff067224 */ /* 0x000fc400078e000d */
[----:B------:R-:W-:Y:S02]  /*1a920*/  IMAD.MOV.U32 R7, RZ, RZ, R14 ;  /* 0x000000ffff077224 */ /* 0x000fe400078e000e */
[----:B------:R-:W-:Y:S01]  /*1a930*/  IMAD.MOV.U32 R29, RZ, RZ, R15 ;  /* 0x000000ffff1d7224 */ /* 0x000fe200078e000f */
[----:B------:R-:W-:Y:S01]  /*1a940*/  STL [R1+0x1374], R22 ;  /* 0x0013741601007387 */ /* 0x000fe20000100800 */
[----:B------:R-:W-:Y:S03]  /*1a950*/  STL [R1+0x1368], R23 ;  /* 0x0013681701007387 */ /* 0x000fe60000100800 */
[----:B------:R-:W-:Y:S01]  /*1a960*/  STL [R1+0x1330], R29 ;  /* 0x0013301d01007387 */ /* 0x000fe20000100800 */
[----:B------:R-:W-:Y:S02]  /*1a970*/  STL [R1+0x132c], R7 ;  /* 0x00132c0701007387 */ /* 0x000fe40000100800 */
[----:B------:R-:W-:Y:S02]  /*1a980*/  STL [R1+0x1328], R6 ;  /* 0x0013280601007387 */ /* 0x000fe40000100800 */
[----:B------:R-:W-:Y:S01]  /*1a990*/  STL [R1+0x1324], R28 ;  /* 0x0013241c01007387 */ /* 0x000fe20000100800 */
[----:B---3--:R-:W-:Y:S07]  /*1a9a0*/  HMMA.16816.F32 R12, R16, R4, R8 ;  /* 0x00000004100c723c */ /* 0x008fee0000001808 */
[----:B------:R-:W-:-:S02]  /*1a9b0*/  IMAD.MOV.U32 R11, RZ, RZ, R16 ;  /* 0x000000ffff0b7224 */ /* 0x000fc400078e0010 */
[----:B------:R-:W-:Y:S02]  /*1a9c0*/  IMAD.MOV.U32 R10, RZ, RZ, R17 ;  /* 0x000000ffff0a7224 */ /* 0x000fe400078e0011 */
[----:B------:R-:W-:Y:S02]  /*1a9d0*/  IMAD.MOV.U32 R9, RZ, RZ, R18 ;  /* 0x000000ffff097224 */ /* 0x000fe400078e0012 */
[----:B------:R-:W-:Y:S02]  /*1a9e0*/  IMAD.MOV.U32 R8, RZ, RZ, R19 ;  /* 0x000000ffff087224 */ /* 0x000fe400078e0013 */
[----:B------:R-:W0:Y:S08]  /*1a9f0*/  LDSM.16.MT88.4 R16, [R26+0x6080] ;  /* 0x006080001a10783b */ /* 0x000e300000004200 */
[----:B------:R1:W-:Y:S01]  /*1aa00*/  STL [R1+0xd0], R12 ;  /* 0x0000d00c01007387 */ /* 0x0003e20000100800 */
[----:B------:R-:W-:-:S02]  /*1aa10*/  IMAD.MOV.U32 R2, RZ, RZ, R15 ;  /* 0x000000ffff027224 */ /* 0x000fc400078e000f */
[----:B------:R-:W-:Y:S02]  /*1aa20*/  IMAD.MOV.U32 R0, RZ, RZ, R13 ;  /* 0x000000ffff007224 */ /* 0x000fe400078e000d */
[----:B------:R-:W-:Y:S01]  /*1aa30*/  IMAD.MOV.U32 R3, RZ, RZ, R14 ;  /* 0x000000ffff037224 */ /* 0x000fe200078e000e */
[----:B-1----:R-:W2:Y:S01]  /*1aa40*/  LDL.LU R12, [R1+0x1d0] ;  /* 0x0001d000010c7983 */ /* 0x002ea20000300800 */
[----:B------:R-:W2:Y:S02]  /*1aa50*/  LDL.LU R13, [R1+0x1d4] ;  /* 0x0001d400010d7983 */ /* 0x000ea40000300800 */
[----:B------:R-:W2:Y:S02]  /*1aa60*/  LDL.LU R14, [R1+0x1d8] ;  /* 0x0001d800010e7983 */ /* 0x000ea40000300800 */
[----:B------:R-:W2:Y:S01]  /*1aa70*/  LDL.LU R15, [R1+0x1dc] ;  /* 0x0001dc00010f7983 */ /* 0x000ea20000300800 */
[----:B------:R-:W-:Y:S01]  /*1aa80*/  STL [R1+0x1184], R2 ;  /* 0x0011840201007387 */ /* 0x000fe20000100800 */
[----:B------:R-:W-:Y:S02]  /*1aa90*/  STL [R1+0x1180], R0 ;  /* 0x0011800001007387 */ /* 0x000fe40000100800 */
[----:B------:R-:W-:Y:S02]  /*1aaa0*/  STL [R1+0x117c], R3 ;  /* 0x00117c0301007387 */ /* 0x000fe40000100800 */
[----:B0-----:R-:W-:-:S02]  /*1aab0*/  IMAD.MOV.U32 R7, RZ, RZ, R17 ;  /* 0x000000ffff077224 */ /* 0x001fc400078e0011 */
[----:B------:R-:W-:Y:S02]  /*1aac0*/  IMAD.MOV.U32 R6, RZ, RZ, R18 ;  /* 0x000000ffff067224 */ /* 0x000fe400078e0012 */
[----:B------:R-:W-:Y:S02]  /*1aad0*/  IMAD.MOV.U32 R29, RZ, RZ, R16 ;  /* 0x000000ffff1d7224 */ /* 0x000fe400078e0010 */
[----:B------:R-:W3:Y:S01]  /*1aae0*/  LDL.LU.64 R16, [R1+0x13d0] ;  /* 0x0013d00001107983 */ /* 0x000ee20000300a00 */
[----:B------:R0:W-:Y:S02]  /*1aaf0*/  STL.64 [R1+0x1380], R6 ;  /* 0x0013800601007387 */ /* 0x0001e40000100a00 */
[----:B------:R1:W-:Y:S02]  /*1ab00*/  STL.64 [R1+0x1378], R4 ;  /* 0x0013780401007387 */ /* 0x0003e40000100a00 */
[----:B0-----:R-:W-:Y:S02]  /*1ab10*/  IMAD.MOV.U32 R6, RZ, RZ, R9 ;  /* 0x000000ffff067224 */ /* 0x001fe400078e0009 */
[----:B-1----:R-:W-:-:S02]  /*1ab20*/  IMAD.MOV.U32 R4, RZ, RZ, R11 ;  /* 0x000000ffff047224 */ /* 0x002fc400078e000b */
[----:B------:R-:W-:Y:S02]  /*1ab30*/  IMAD.MOV.U32 R5, RZ, RZ, R10 ;  /* 0x000000ffff057224 */ /* 0x000fe400078e000a */
[----:B------:R-:W-:Y:S02]  /*1ab40*/  IMAD.MOV.U32 R7, RZ, RZ, R8 ;  /* 0x000000ffff077224 */ /* 0x000fe400078e0008 */
[----:B------:R-:W0:Y:S02]  /*1ab50*/  LDSM.16.MT88.4 R8, [R26+0x6100] ;  /* 0x006100001a08783b */ /* 0x000e240000004200 */
[----:B0-----:R-:W-:Y:S02]  /*1ab60*/  IMAD.MOV.U32 R18, RZ, RZ, R10 ;  /* 0x000000ffff127224 */ /* 0x001fe400078e000a */
[----:B------:R-:W-:Y:S02]  /*1ab70*/  IMAD.MOV.U32 R23, RZ, RZ, R11 ;  /* 0x000000ffff177224 */ /* 0x000fe400078e000b */
[----:B------:R-:W4:Y:S01]  /*1ab80*/  LDL.LU.64 R10, [R1+0x13c8] ;  /* 0x0013c800010a7983 */ /* 0x000f220000300a00 */
[----:B------:R-:W-:-:S02]  /*1ab90*/  IMAD.MOV.U32 R28, RZ, RZ, R19 ;  /* 0x000000ffff1c7224 */ /* 0x000fc400078e0013 */
[----:B------:R-:W-:Y:S02]  /*1aba0*/  IMAD.MOV.U32 R22, RZ, RZ, R8 ;  /* 0x000000ffff167224 */ /* 0x000fe400078e0008 */
[----:B------:R-:W-:Y:S02]  /*1abb0*/  IMAD.MOV.U32 R19, RZ, RZ, R9 ;  /* 0x000000ffff137224 */ /* 0x000fe400078e0009 */
[----:B------:R-:W2:Y:S03]  /*1abc0*/  LDL.LU.64 R8, [R1+0x13c0] ;  /* 0x0013c00001087983 */ /* 0x000ea60000300a00 */
[----:B------:R-:W-:Y:S01]  /*1abd0*/  STL.64 [R1+0x13a0], R18 ;  /* 0x0013a01201007387 */ /* 0x000fe20000100a00 */
[----:B---3--:R0:W-:Y:S04]  /*1abe0*/  STL.64 [R1+0x1398], R16 ;  /* 0x0013981001007387 */ /* 0x0081e80000100a00 */
[----:B0-----:R-:W3:Y:S01]  /*1abf0*/  LDL.LU R16, [R1+0x2e0] ;  /* 0x0002e00001107983 */ /* 0x001ee20000300800 */
[----:B------:R-:W3:Y:S02]  /*1ac00*/  LDL.LU R17, [R1+0x2e4] ;  /* 0x0002e40001117983 */ /* 0x000ee40000300800 */
[----:B------:R-:W3:Y:S02]  /*1ac10*/  LDL.LU R18, [R1+0x2e8] ;  /* 0x0002e80001127983 */ /* 0x000ee40000300800 */
[----:B------:R-:W3:Y:S01]  /*1ac20*/  LDL.LU R19, [R1+0x2ec] ;  /* 0x0002ec0001137983 */ /* 0x000ee20000300800 */
[----:B------:R-:W-:Y:S01]  /*1ac30*/  STL.64 [R1+0x1390], R22 ;  /* 0x0013901601007387 */ /* 0x000fe20000100a00 */
[----:B------:R4:W-:Y:S02]  /*1ac40*/  STL.64 [R1+0x1388], R20 ;  /* 0x0013881401007387 */ /* 0x0009e40000100a00 */
[----:B----4-:R-:W-:-:S02]  /*1ac50*/  IMAD.MOV.U32 R20, RZ, RZ, R10 ;  /* 0x000000ffff147224 */ /* 0x010fc400078e000a */
[----:B------:R-:W-:Y:S01]  /*1ac60*/  IMAD.MOV.U32 R21, RZ, RZ, R11 ;  /* 0x000000ffff157224 */ /* 0x000fe200078e000b */
[----:B------:R-:W4:Y:S01]  /*1ac70*/  LDL.LU R10, [R1+0x13bc] ;  /* 0x0013bc00010a7983 */ /* 0x000f220000300800 */
[----:B------:R-:W4:Y:S02]  /*1ac80*/  LDL.LU R11, [R1+0x13b8] ;  /* 0x0013b800010b7983 */ /* 0x000f240000300800 */
[----:B------:R-:W3:Y:S01]  /*1ac90*/  LDL.LU R22, [R1+0x338] ;  /* 0x0003380001167983 */ /* 0x000ee20000300800 */
[C---:B--2---:R-:W-:Y:S01]  /*1aca0*/  HMMA.16816.F32 R12, R4.reuse, R8, R12 ;  /* 0x00000008040c723c */ /* 0x044fe2000000180c */
[----:B------:R-:W2:Y:S11]  /*1acb0*/  LDL.LU R23, [R1+0x33c] ;  /* 0x00033c0001177983 */ /* 0x000eb60000300800 */
[----:B------:R-:W-:Y:S11]  /*1acc0*/  @!UPT UIADD3 URZ, URZ, URZ, URZ ;  /* 0x0000003f3f3ff290 */ /* 0x000ff6000fffe03f */
[----:B------:R0:W-:Y:S01]  /*1acd0*/  STL.64 [R1+0xc8], R14 ;  /* 0x0000c80e01007387 */ /* 0x0001e20000100a00 */
[----:B------:R-:W-:Y:S02]  /*1ace0*/  IMAD.MOV.U32 R0, RZ, RZ, R12 ;  /* 0x000000ffff007224 */ /* 0x000fe400078e000c */
[----:B------:R-:W-:Y:S01]  /*1acf0*/  IMAD.MOV.U32 R3, RZ, RZ, R13 ;  /* 0x000000ffff037224 */ /* 0x000fe200078e000d */
[----:B0-----:R-:W2:Y:S01]  /*1ad00*/  LDL.LU.64 R14, [R1+0x13b0] ;  /* 0x0013b000010e7983 */ /* 0x001ea20000300a00 */
[----:B------:R-:W3:Y:S03]  /*1ad10*/  LDL.LU.64 R12, [R1+0x13a8] ;  /* 0x0013a800010c7983 */ /* 0x000ee60000300a00 */
[----:B----4-:R-:W-:Y:S01]  /*1ad20*/  STL.64 [R1+0x1358], R10 ;  /* 0x0013580a01007387 */ /* 0x010fe20000100a00 */
[----:B------:R-:W-:Y:S02]  /*1ad30*/  STL.64 [R1+0x1350], R8 ;  /* 0x0013500801007387 */ /* 0x000fe40000100a00 */
[----:B------:R-:W0:Y:S04]  /*1ad40*/  LDSM.16.MT88.4 R8, [R26+0x6180] ;  /* 0x006180001a08783b */ /* 0x000e280000004200 */
[----:B------:R-:W-:Y:S01]  /*1ad50*/  STL [R1+0x118c], R0 ;  /* 0x00118c0001007387 */ /* 0x000fe20000100800 */
[----:B------:R-:W-:Y:S04]  /*1ad60*/  STL [R1+0x1188], R3 ;  /* 0x0011880301007387 */ /* 0x000fe80000100800 */
[----:B0-----:R-:W-:Y:S01]  /*1ad70*/  STL.64 [R1+0x30], R8 ;  /* 0x0000300801007387 */ /* 0x001fe20000100a00 */
[----:B------:R-:W-:Y:S02]  /*1ad80*/  STL.64 [R1+0x38], R10 ;  /* 0x0000380a01007387 */ /* 0x000fe40000100a00 */
[----:B------:R-:W0:Y:S02]  /*1ad90*/  LDSM.16.MT88.4 R8, [R27+0x6000] ;  /* 0x006000001b08783b */ /* 0x000e240000004200 */
[----:B0-----:R-:W-:Y:S02]  /*1ada0*/  STL.64 [R1+0x20], R8 ;  /* 0x0000200801007387 */ /* 0x001fe40000100a00 */
[----:B------:R3:W-:Y:S02]  /*1adb0*/  STL.64 [R1+0x28], R10 ;  /* 0x0000280a01007387 */ /* 0x0007e40000100a00 */
[C---:B---3--:R-:W-:Y:S01]  /*1adc0*/  HMMA.16816.F32 R8, R4.reuse, R12, R16 ;  /* 0x0000000c0408723c */ /* 0x048fe20000001810 */
[----:B------:R-:W0:Y:S11]  /*1add0*/  LDSM.16.MT88.4 R16, [R27+0x6080] ;  /* 0x006080001b10783b */ /* 0x000e360000004200 */
[----:B------:R-:W-:Y:S11]  /*1ade0*/  @!UPT UIADD3 URZ, URZ, URZ, URZ ;  /* 0x0000003f3f3ff290 */ /* 0x000ff6000fffe03f */
[----:B------:R1:W-:Y:S01]  /*1adf0*/  STL [R1+0xb4], R9 ;  /* 0x0000b40901007387 */ /* 0x0003e20000100800 */
[----:B------:R-:W-:Y:S02]  /*1ae00*/  IMAD.MOV.U32 R3, RZ, RZ, R8 ;  /* 0x000000ffff037224 */ /* 0x000fe400078e0008 */
[----:B------:R3:W-:Y:S02]  /*1ae10*/  STL [R1+0xb8], R10 ;  /* 0x0000b80a01007387 */ /* 0x0007e40000100800 */
[----:B------:R-:W4:Y:S02]  /*1ae20*/  LDL.LU R8, [R1+0x90] ;  /* 0x0000900001087983 */ /* 0x000f240000300800 */
[----:B------:R-:W-:Y:S01]  /*1ae30*/  IMAD.MOV.U32 R2, RZ, RZ, R11 ;  /* 0x000000ffff027224 */ /* 0x000fe200078e000b */
[----:B-1----:R-:W4:Y:S01]  /*1ae40*/  LDL.LU R9, [R1+0x94] ;  /* 0x0000940001097983 */ /* 0x002f220000300800 */
[----:B---3--:R-:W4:Y:S02]  /*1ae50*/  LDL.LU R10, [R1+0x98] ;  /* 0x00009800010a7983 */ /* 0x008f240000300800 */
[----:B------:R-:W4:Y:S02]  /*1ae60*/  LDL.LU R11, [R1+0x9c] ;  /* 0x00009c00010b7983 */ /* 0x000f240000300800 */
[----:B--2---:R-:W-:Y:S01]  /*1ae70*/  STL.64 [R1+0x1348], R14 ;  /* 0x0013480e01007387 */ /* 0x004fe20000100a00 */
[----:B------:R1:W-:Y:S04]  /*1ae80*/  STL.64 [R1+0x1340], R12 ;  /* 0x0013400c01007387 */ /* 0x0003e80000100a00 */
[----:B-1----:R-:W2:Y:S01]  /*1ae90*/  LDL.LU R12, [R1+0x2d0] ;  /* 0x0002d000010c7983 */ /* 0x002ea20000300800 */
[----:B------:R-:W2:Y:S02]  /*1aea0*/  LDL.LU R13, [R1+0x2d4] ;  /* 0x0002d400010d7983 */ /* 0x000ea40000300800 */
[----:B------:R-:W2:Y:S02]  /*1aeb0*/  LDL.LU R14, [R1+0x2d8] ;  /* 0x0002d800010e7983 */ /* 0x000ea40000300800 */
[----:B------:R-:W2:Y:S01]  /*1aec0*/  LDL.LU R15, [R1+0x2dc] ;  /* 0x0002dc00010f7983 */ /* 0x000ea20000300800 */
[----:B------:R-:W-:Y:S01]  /*1aed0*/  STL [R1+0x1194], R3 ;  /* 0x0011940301007387 */ /* 0x000fe20000100800 */
[----:B------:R-:W-:Y:S02]  /*1aee0*/  STL [R1+0x1190], R2 ;  /* 0x0011900201007387 */ /* 0x000fe40000100800 */
[----:B0-----:R-:W-:Y:S02]  /*1aef0*/  STL.64 [R1+0x10], R16 ;  /* 0x0000101001007387 */ /* 0x001fe40000100a00 */
[----:B------:R-:W-:Y:S02]  /*1af00*/  STL.64 [R1+0x18], R18 ;  /* 0x0000181201007387 */ /* 0x000fe40000100a00 */
[----:B------:R-:W0:Y:S02]  /*1af10*/  LDSM.16.MT88.4 R16, [R27+0x6100] ;  /* 0x006100001b10783b */ /* 0x000e240000004200 */
[----:B------:R-:W1:Y:S02]  /*1af20*/  LDSM.16.MT88.4 R24, [R27+0x6180] ;  /* 0x006180001b18783b */ /* 0x000e640000004200 */
[----:B0-----:R-:W-:Y:S02]  /*1af30*/  STL.64 [R1], R16 ;  /* 0x0000001001007387 */ /* 0x001fe40000100a00 */
[----:B------:R0:W-:Y:S02]  /*1af40*/  STL.64 [R1+0x8], R18 ;  /* 0x0000081201007387 */ /* 0x0001e40000100a00 */
[----:B0-----:R-:W3:Y:S01]  /*1af50*/  LDL.LU.64 R18, [R1+0x13a0] ;  /* 0x0013a00001127983 */ /* 0x001ee20000300a00 */
[----:B------:R-:W2:Y:S02]  /*1af60*/  LDL.LU.64 R16, [R1+0x1398] ;  /* 0x0013980001107983 */ /* 0x000ea40000300a00 */
[----:B--2---:R-:W-:Y:S01]  /*1af70*/  HMMA.16816.F32 R4, R4, R16, R20 ;  /* 0x000000100404723c */ /* 0x004fe20000001814 */
[----:B------:R-:W2:Y:S01]  /*1af80*/  LDL.LU.64 R22, [R1+0x1390] ;  /* 0x0013900001167983 */ /* 0x000ea20000300a00 */
[----:B------:R-:W4:Y:S11]  /*1af90*/  LDL.LU.64 R20, [R1+0x1388] ;  /* 0x0013880001147983 */ /* 0x000f360000300a00 */
[----:B------:R-:W-:Y:S11]  /*1afa0*/  @!UPT UIADD3 URZ, URZ, URZ, URZ ;  /* 0x0000003f3f3ff290 */ /* 0x000ff6000fffe03f */
[----:B------:R-:W-:Y:S02]  /*1afb0*/  IMAD.MOV.U32 R0, RZ, RZ, R7 ;  /* 0x000000ffff007224 */ /* 0x000fe400078e0007 */
[----:B------:R-:W-:Y:S01]  /*1afc0*/  IMAD.MOV.U32 R2, RZ, RZ, R6 ;  /* 0x000000ffff027224 */ /* 0x000fe200078e0006 */
[----:B------:R0:W-:Y:S01]  /*1afd0*/  STL.64 [R1+0xa0], R4 ;  /* 0x0000a00401007387 */ /* 0x0001e20000100a00 */
[----:B------:R-:W2:Y:S03]  /*1afe0*/  LDL.LU.64 R6, [R1+0x1380] ;  /* 0x0013800001067983 */ /* 0x000ea60000300a00 */
[----:B0-----:R-:W4:Y:S01]  /*1aff0*/  LDL.LU.64 R4, [R1+0x1378] ;  /* 0x0013780001047983 */ /* 0x001f220000300a00 */
[----:B------:R-:W-:Y:S02]  /*1b000*/  STL [R1+0x119c], R0 ;  /* 0x00119c0001007387 */ /* 0x000fe40000100800 */
[----:B------:R-:W-:Y:S02]  /*1b010*/  STL [R1+0x1198], R2 ;  /* 0x0011980201007387 */ /* 0x000fe40000100800 */
[----:B-1----:R-:W-:Y:S01]  /*1b020*/  STL.64 [R1+0x1100], R26 ;  /* 0x0011001a01007387 */ /* 0x002fe20000100a00 */
[----:B------:R0:W-:Y:S04]  /*1b030*/  STL.64 [R1+0x10f8], R24 ;  /* 0x0010f81801007387 */ /* 0x0001e80000100a00 */
[----:B0-----:R-:W2:Y:S01]  /*1b040*/  LDL.LU.64 R24, [R1+0x30] ;  /* 0x0000300001187983 */ /* 0x001ea20000300a00 */
[----:B------:R-:W2:Y:S03]  /*1b050*/  LDL.LU.64 R26, [R1+0x38] ;  /* 0x00003800011a7983 */ /* 0x000ea60000300a00 */
[----:B--2---:R-:W-:Y:S01]  /*1b060*/  STL.64 [R1+0x1220], R26 ;  /* 0x0012201a01007387 */ /* 0x004fe20000100a00 */
[----:B------:R0:W-:Y:S02]  /*1b070*/  STL.64 [R1+0x1218], R24 ;  /* 0x0012181801007387 */ /* 0x0001e40000100a00 */
[----:B0-----:R-:W-:-:S02]  /*1b080*/  IMAD.MOV.U32 R24, RZ, RZ, R22 ;  /* 0x000000ffff187224 */ /* 0x001fc400078e0016 */
[----:B---3--:R-:W-:Y:S01]  /*1b090*/  IMAD.MOV.U32 R25, RZ, RZ, R19 ;  /* 0x000000ffff197224 */ /* 0x008fe200078e0013 */
[----:B------:R-:W4:Y:S01]  /*1b0a0*/  LDL.LU R22, [R1+0x1374] ;  /* 0x0013740001167983 */ /* 0x000f220000300800 */
[----:B------:R-:W2:Y:S02]  /*1b0b0*/  LDL.LU R19, [R1+0x1370] ;  /* 0x0013700001137983 */ /* 0x000ea40000300800 */
[----:B------:R-:W-:Y:S02]  /*1b0c0*/  IMAD.MOV.U32 R26, RZ, RZ, R18 ;  /* 0x000000ffff1a7224 */ /* 0x000fe400078e0012 */
[----:B------:R-:W-:Y:S01]  /*1b0d0*/  IMAD.MOV.U32 R27, RZ, RZ, R23 ;  /* 0x000000ffff1b7224 */ /* 0x000fe200078e0017 */
[----:B------:R-:W3:Y:S01]  /*1b0e0*/  LDL.LU R18, [R1+0x136c] ;  /* 0x00136c0001127983 */ /* 0x000ee20000300800 */
[----:B------:R-:W4:Y:S03]  /*1b0f0*/  LDL.LU R23, [R1+0x1368] ;  /* 0x0013680001177983 */ /* 0x000f260000300800 */
[----:B------:R-:W-:Y:S01]  /*1b100*/  STL.64 [R1+0x1270], R26 ;  /* 0x0012701a01007387 */ /* 0x000fe20000100a00 */
[----:B------:R0:W-:Y:S03]  /*1b110*/  STL.64 [R1+0x1268], R24 ;  /* 0x0012681801007387 */ /* 0x0001e60000100a00 */
[----:B0-----:R-:W3:Y:S01]  /*1b120*/  LDL.LU R24, [R1+0x280] ;  /* 0x0002800001187983 */ /* 0x001ee20000300800 */
[----:B------:R-:W3:Y:S01]  /*1b130*/  LDL.LU R25, [R1+0x284] ;  /* 0x0002840001197983 */ /* 0x000ee20000300800 */
[----:B----4-:R-:W-:Y:S01]  /*1b140*/  HMMA.16816.F32 R8, R20, R4, R8 ;  /* 0x000000041408723c */ /* 0x010fe20000001808 */
[----:B--2---:R-:W-:-:S02]  /*1b150*/  IMAD.MOV.U32 R26, RZ, RZ, R19 ;  /* 0x000000ffff1a7224 */ /* 0x004fc400078e0013 */
[----:B---3--:R-:W-:Y:S01]  /*1b160*/  IMAD.MOV.U32 R27, RZ, RZ, R18 ;  /* 0x000000ffff1b7224 */ /* 0x008fe200078e0012 */
[----:B------:R-:W2:Y:S01]  /*1b170*/  LDL.LU R19, [R1+0x1364] ;  /* 0x0013640001137983 */ /* 0x000ea20000300800 */
[----:B------:R-:W3:Y:S11]  /*1b180*/  LDL.LU R18, [R1+0x1360] ;  /* 0x0013600001127983 */ /* 0x000ef60000300800 */
[----:B------:R-:W-:Y:S07]  /*1b190*/  @!UPT UIADD3 URZ, URZ, URZ, URZ ;  /* 0x0000003f3f3ff290 */ /* 0x000fee000fffe03f */
[----:B------:R-:W-:Y:S01]  /*1b1a0*/  STL.64 [R1+0x90], R8 ;  /* 0x0000900801007387 */ /* 0x000fe20000100a00 */
[----:B------:R0:W-:Y:S02]  /*1b1b0*/  STL [R1+0x98], R10 ;  /* 0x0000980a01007387 */ /* 0x0001e40000100800 */
[----:B------:R-:W-:Y:S02]  /*1b1c0*/  IMAD.MOV.U32 R3, RZ, RZ, R11 ;  /* 0x000000ffff037224 */ /* 0x000fe400078e000b */
[----:B0-----:R-:W4:Y:S01]  /*1b1d0*/  LDL.LU.64 R10, [R1+0x1358] ;  /* 0x00135800010a7983 */ /* 0x001f220000300a00 */
[----:B------:R-:W2:Y:S02]  /*1b1e0*/  LDL.LU.64 R8, [R1+0x1350] ;  /* 0x0013500001087983 */ /* 0x000ea40000300a00 */
[----:B------:R-:W-:Y:S01]  /*1b1f0*/  STL [R1+0x11a0], R3 ;  /* 0x0011a00301007387 */ /* 0x000fe20000100800 */
[----:B--2---:R-:W-:Y:S11]  /*1b200*/  HMMA.16816.F32 R12, R20, R8, R12 ;  /* 0x00000008140c723c */ /* 0x004ff6000000180c */
[----:B------:R-:W-:Y:S11]  /*1b210*/  @!UPT UIADD3 URZ, URZ, URZ, URZ ;  /* 0x0000003f3f3ff290 */ /* 0x000ff6000fffe03f */
[----:B------:R-:W-:Y:S01]  /*1b220*/  @!UPT UIADD3 URZ, URZ, URZ, URZ ;  /* 0x0000003f3f3ff290 */ /* 0x000fe2000fffe03f */
[----:B------:R0:W-:Y:S01]  /*1b230*/  STL.64 [R1+0x80], R12 ;  /* 0x0000800c01007387 */ /* 0x0001e20000100a00 */
[----:B------:R-:W-:Y:S02]  /*1b240*/  IMAD.MOV.U32 R0, RZ, RZ, R14 ;  /* 0x000000ffff007224 */ /* 0x000fe400078e000e */
[----:B------:R-:W-:Y:S02]  /*1b250*/  IMAD.MOV.U32 R2, RZ, RZ, R15 ;  /* 0x000000ffff027224 */ /* 0x000fe400078e000f */
[----:B------:R-:W2:Y:S01]  /*1b260*/  LDL.LU.64 R14, [R1+0x1348] ;  /* 0x00134800010e7983 */ /* 0x000ea20000300a00 */
[----:B------:R-:W-:-:S03]  /*1b270*/  IMAD.MOV.U32 R9, RZ, RZ, R19 ;  /* 0x000000ffff097224 */ /* 0x000fc600078e0013 */
[----:B0-----:R-:W3:Y:S01]  /*1b280*/  LDL.LU.64 R12, [R1+0x1340] ;  /* 0x00134000010c7983 */ /* 0x001ee20000300a00 */
[----:B----4-:R0:W-:Y:S02]  /*1b290*/  STL.64 [R1+0x12e8], R10 ;  /* 0x0012e80a01007387 */ /* 0x0101e40000100a00 */
[----:B--2---:R-:W-:Y:S02]  /*1b2a0*/  IMAD.MOV.U32 R8, RZ, RZ, R15 ;  /* 0x000000ffff087224 */ /* 0x004fe400078e000f */
[----:B------:R-:W2:Y:S01]  /*1b2b0*/  LDL.LU R15, [R1+0x1338] ;  /* 0x00133800010f7983 */ /* 0x000ea20000300800 */
[----:B------:R-:W4:Y:S02]  /*1b2c0*/  LDL.LU R19, [R1+0x1334] ;  /* 0x0013340001137983 */ /* 0x000f240000300800 */
[----:B0-----:R-:W3:Y:S02]  /*1b2d0*/  LDL.LU R10, [R1+0x2c8] ;  /* 0x0002c800010a7983 */ /* 0x001ee40000300800 */
[----:B------:R-:W3:Y:S02]  /*1b2e0*/  LDL.LU R11, [R1+0x2cc] ;  /* 0x0002cc00010b7983 */ /* 0x000ee40000300800 */
[C---:B---3--:R-:W-:Y:S08]  /*1b2f0*/  HMMA.16816.F32 R8, R20.reuse, R12, R8 ;  /* 0x0000000c1408723c */ /* 0x048ff00000001808 */
[----:B------:R-:W-:Y:S11]  /*1b300*/  HMMA.16816.F32 R20, R20, R16, R24 ;  /* 0x000000101414723c */ /* 0x000ff60000001818 */
[----:B------:R-:W-:Y:S04]  /*1b310*/  @!UPT UIADD3 URZ, URZ, URZ, URZ ;  /* 0x0000003f3f3ff290 */ /* 0x000fe8000fffe03f */
[----:B------:R-:W-:Y:S01]  /*1b320*/  STL.64 [R1+0x70], R8 ;  /* 0x0000700801007387 */ /* 0x000fe20000100a00 */
[----:B------:R-:W-:Y:S02]  /*1b330*/  STL [R1+0x78], R10 ;  /* 0x0000780a01007387 */ /* 0x000fe40000100800 */
[----:B--2---:R-:W-:Y:S02]  /*1b340*/  STL.64 [R1+0x12e0], R14 ;  /* 0x0012e00e01007387 */ /* 0x004fe40000100a00 */
[----:B----4-:R-:W-:Y:S03]  /*1b350*/  STL.64 [R1+0x12d8], R18 ;  /* 0x0012d81201007387 */ /* 0x010fe60000100a00 */
[----:B------:R0:W-:Y:S01]  /*1b360*/  STL.64 [R1+0x10c0], R20 ;  /* 0x0010c01401007387 */ /* 0x0001e20000100a00 */
[----:B------:R1:W-:Y:S03]  /*1b370*/  STL.64 [R1+0x10b8], R22 ;  /* 0x0010b81601007387 */ /* 0x0003e60000100a00 */
[----:B0-----:R-:W2:Y:S01]  /*1b380*/  LDL.LU R20, [R1+0x1a0] ;  /* 0x0001a00001147983 */ /* 0x001ea20000300800 */
[----:B------:R-:W2:Y:S02]  /*1b390*/  LDL.LU R21, [R1+0x1a4] ;  /* 0x0001a40001157983 */ /* 0x000ea40000300800 */
[----:B-1----:R-:W3:Y:S02]  /*1b3a0*/  LDL.LU R22, [R1+0x1a8] ;  /* 0x0001a80001167983 */ /* 0x002ee40000300800 */
[----:B------:R-:W3:Y:S02]  /*1b3b0*/  LDL.LU R23, [R1+0x1ac] ;  /* 0x0001ac0001177983 */ /* 0x000ee40000300800 */
[----:B------:R-:W-:-:S02]  /*1b3c0*/  IMAD.MOV.U32 R24, RZ, RZ, R29 ;  /* 0x000000ffff187224 */ /* 0x000fc400078e001d */
[----:B------:R-:W-:Y:S02]  /*1b3d0*/  IMAD.MOV.U32 R26, RZ, RZ, R6 ;  /* 0x000000ffff1a7224 */ /* 0x000fe400078e0006 */
[----:B------:R-:W-:Y:S01]  /*1b3e0*/  IMAD.MOV.U32 R27, RZ, RZ, R28 ;  /* 0x000000ffff1b7224 */ /* 0x000fe200078e001c */
[----:B------:R-:W4:Y:S01]  /*1b3f0*/  LDL.LU R29, [R1+0x1330] ;  /* 0x00133000011d7983 */ /* 0x000f220000300800 */
[----:B------:R-:W-:Y:S02]  /*1b400*/  IMAD.MOV.U32 R25, RZ, RZ, R7 ;  /* 0x000000ffff197224 */ /* 0x000fe400078e0007 */
[----:B------:R-:W4:Y:S02]  /*1b410*/  LDL.LU R7, [R1+0x132c] ;  /* 0x00132c0001077983 */ /* 0x000f240000300800 */
[----:B------:R-:W4:Y:S01]  /*1b420*/  LDL.LU R6, [R1+0x1328] ;  /* 0x0013280001067983 */ /* 0x000f220000300800 */
[----:B------:R-:W4:Y:S01]  /*1b430*/  LDL.LU R28, [R1+0x1324] ;  /* 0x00132400011c7983 */ /* 0x000f220000300800 */
[----:B------:R-:W-:Y:S02]  /*1b440*/  STL.64 [R1+0x12c0], R26 ;  /* 0x0012c01a01007387 */ /* 0x000fe40000100a00 */
[----:B------:R-:W-:Y:S01]  /*1b450*/  STL.64 [R1+0x12b8], R24 ;  /* 0x0012b81801007387 */ /* 0x000fe20000100a00 */
[----:B---3--:R-:W-:Y:S01]  /*1b460*/  STL.64 [R1+0x1230], R22 ;  /* 0x0012301601007387 */ /* 0x008fe20000100a00 */
[----:B--2---:R0:W-:Y:S03]  /*1b470*/  STL.64 [R1+0x1228], R20 ;  /* 0x0012281401007387 */ /* 0x0041e60000100a00 */
        /* <DEDUP_REMOVED lines=8> */
[----:B------:R-:W3:Y:S02]  /*1b500*/  LDL.LU R22, [R1+0x1c8] ;  /* 0x0001c80001167983 */ /* 0x000ee40000300800 */
[----:B------:R-:W3:Y:S02]  /*1b510*/  LDL.LU R23, [R1+0x1cc] ;  /* 0x0001cc0001177983 */ /* 0x000ee40000300800 */
[----:B----4-:R-:W-:Y:S01]  /*1b520*/  IMAD.MOV.U32 R24, RZ, RZ, R28 ;  /* 0x000000ffff187224 */ /* 0x010fe200078e001c */
[----:B---3--:R-:W-:Y:S01]  /*1b530*/  STL.64 [R1+0x1250], R22 ;  /* 0x0012501601007387 */ /* 0x008fe20000100a00 */
[----:B--2---:R0:W-:Y:S03]  /*1b540*/  STL.64 [R1+0x1248], R20 ;  /* 0x0012481401007387 */ /* 0x0041e60000100a00 */
[----:B0-----:R-:W2:Y:S01]  /*1b550*/  LDL.LU R20, [R1+0x1e0] ;  /* 0x0001e00001147983 */ /* 0x001ea20000300800 */
[----:B------:R-:W2:Y:S02]  /*1b560*/  LDL.LU R21, [R1+0x1e4] ;  /* 0x0001e40001157983 */ /* 0x000ea40000300800 */
[----:B------:R-:W3:Y:S02]  /*1b570*/  LDL.LU R22, [R1+0x1e8] ;  /* 0x0001e80001167983 */ /* 0x000ee40000300800 */
[----:B------:R-:W3:Y:S01]  /*1b580*/  LDL.LU R23, [R1+0x1ec] ;  /* 0x0001ec0001177983 */ /* 0x000ee20000300800 */
[----:B------:R-:W4:Y:S01]  /*1b590*/  LDL.LU R28, [R1+0x1320] ;  /* 0x00132000011c7983 */ /* 0x000f220000300800 */
[----:B------:R-:W-:-:S02]  /*1b5a0*/  IMAD.MOV.U32 R25, RZ, RZ, R6 ;  /* 0x000000ffff197224 */ /* 0x000fc400078e0006 */
[----:B------:R-:W4:Y:S02]  /*1b5b0*/  LDL.LU R6, [R1+0x131c] ;  /* 0x00131c0001067983 */ /* 0x000f240000300800 */
[----:B------:R-:W-:Y:S02]  /*1b5c0*/  IMAD.MOV.U32 R26, RZ, RZ, R7 ;  /* 0x000000ffff1a7224 */ /* 0x000fe400078e0007 */
[----:B------:R-:W-:Y:S01]  /*1b5d0*/  IMAD.MOV.U32 R27, RZ, RZ, R29 ;  /* 0x000000ffff1b7224 */ /* 0x000fe200078e001d */
[----:B------:R-:W4:Y:S01]  /*1b5e0*/  LDL.LU R7, [R1+0x1318] ;  /* 0x0013180001077983 */ /* 0x000f220000300800 */
[----:B------:R-:W4:Y:S03]  /*1b5f0*/  LDL.LU R29, [R1+0x1314] ;  /* 0x00131400011d7983 */ /* 0x000f260000300800 */
[----:B---3--:R-:W-:Y:S01]  /*1b600*/  STL.64 [R1+0x1260], R22 ;  /* 0x0012601601007387 */ /* 0x008fe20000100a00 */
[----:B--2---:R0:W-:Y:S03]  /*1b610*/  STL.64 [R1+0x1258], R20 ;  /* 0x0012581401007387 */ /* 0x0041e60000100a00 */
[----:B0-----:R-:W2:Y:S01]  /*1b620*/  LDL.LU R20, [R1+0x1f0] ;  /* 0x0001f00001147983 */ /* 0x001ea20000300800 */
[----:B----4-:R-:W-:-:S02]  /*1b630*/  IMAD.MOV.U32 R21, RZ, RZ, R28 ;  /* 0x000000ffff157224 */ /* 0x010fc400078e001c */
[----:B------:R-:W3:Y:S02]  /*1b640*/  LDL.LU R28, [R1+0x1310] ;  /* 0x00131000011c7983 */ /* 0x000ee40000300800 */
[----:B------:R-:W-:Y:S02]  /*1b650*/  IMAD.MOV.U32 R22, RZ, RZ, R6 ;  /* 0x000000ffff167224 */ /* 0x000fe400078e0006 */
[----:B------:R-:W-:Y:S01]  /*1b660*/  IMAD.MOV.U32 R23, RZ, RZ, R7 ;  /* 0x000000ffff177224 */ /* 0x000fe200078e0007 */
[----:B------:R-:W4:Y:S01]  /*1b670*/  LDL.LU R6, [R1+0x130c] ;  /* 0x00130c0001067983 */ /* 0x000f220000300800 */
[----:B------:R-:W2:Y:S02]  /*1b680*/  LDL.LU R7, [R1+0x1308] ;  /* 0x0013080001077983 */ /* 0x000ea40000300800 */
[----:B------:R-:W2:Y:S02]  /*1b690*/  LDL.LU R16, [R1+0x290] ;  /* 0x0002900001107983 */ /* 0x000ea40000300800 */
[----:B------:R-:W2:Y:S01]  /*1b6a0*/  LDL.LU R17, [R1+0x294] ;  /* 0x0002940001117983 */ /* 0x000ea20000300800 */
[----:B------:R-:W2:Y:S01]  /*1b6b0*/  LDL.LU R18, [R1+0x298] ;  /* 0x0002980001127983 */ /* 0x000ea20000300800 */
[----:B------:R-:W-:-:S02]  /*1b6c0*/  IMAD.MOV.U32 R3, RZ, RZ, R11 ;  /* 0x000000ffff037224 */ /* 0x000fc400078e000b */
[----:B---3--:R-:W-:Y:S02]  /*1b6d0*/  IMAD.MOV.U32 R19, RZ, RZ, R28 ;  /* 0x000000ffff137224 */ /* 0x008fe400078e001c */
        /* <DEDUP_REMOVED lines=9> */
[----:B------:R-:W-:Y:S02]  /*1b770*/  STL.64 [R1+0x1280], R22 ;  /* 0x0012801601007387 */ /* 0x000fe40000100a00 */
[----:B--2---:R0:W-:Y:S02]  /*1b780*/  STL.64 [R1+0x1278], R20 ;  /* 0x0012781401007387 */ /* 0x0041e40000100a00 */
[----:B0-----:R-:W2:Y:S01]  /*1b790*/  LDL.LU R20, [R1+0x200] ;  /* 0x0002000001147983 */ /* 0x001ea20000300800 */
[----:B------:R-:W2:Y:S02]  /*1b7a0*/  LDL.LU R21, [R1+0x204] ;  /* 0x0002040001157983 */ /* 0x000ea40000300800 */
[----:B------:R-:W2:Y:S02]  /*1b7b0*/  LDL.LU R22, [R1+0x208] ;  /* 0x0002080001167983 */ /* 0x000ea40000300800 */
[----:B------:R-:W-:-:S02]  /*1b7c0*/  IMAD.MOV.U32 R23, RZ, RZ, R29 ;  /* 0x000000ffff177224 */ /* 0x000fc400078e001d */
[----:B------:R-:W3:Y:S04]  /*1b7d0*/  LDL.LU R29, [R1+0x1304] ;  /* 0x00130400011d7983 */ /* 0x000ee80000300800 */
[----:B--2---:R-:W-:Y:S01]  /*1b7e0*/  STL.64 [R1+0x1290], R22 ;  /* 0x0012901601007387 */ /* 0x004fe20000100a00 */
[----:B------:R0:W-:Y:S03]  /*1b7f0*/  STL.64 [R1+0x1288], R20 ;  /* 0x0012881401007387 */ /* 0x0001e60000100a00 */
[----:B0-----:R-:W2:Y:S01]  /*1b800*/  LDL.LU R20, [R1+0x220] ;  /* 0x0002200001147983 */ /* 0x001ea20000300800 */
[----:B------:R-:W2:Y:S02]  /*1b810*/  LDL.LU R21, [R1+0x224] ;  /* 0x0002240001157983 */ /* 0x000ea40000300800 */
[----:B------:R-:W-:-:S02]  /*1b820*/  IMAD.MOV.U32 R22, RZ, RZ, R7 ;  /* 0x000000ffff167224 */ /* 0x000fc400078e0007 */
[----:B----4-:R-:W-:Y:S01]  /*1b830*/  IMAD.MOV.U32 R23, RZ, RZ, R6 ;  /* 0x000000ffff177224 */ /* 0x010fe200078e0006 */
[----:B------:R-:W4:Y:S01]  /*1b840*/  LDL.LU R7, [R1+0x1300] ;  /* 0x0013000001077983 */ /* 0x000f220000300800 */
[----:B------:R-:W3:Y:S03]  /*1b850*/  LDL.LU R6, [R1+0x12fc] ;  /* 0x0012fc0001067983 */ /* 0x000ee60000300800 */
[----:B------:R-:W-:Y:S04]  /*1b860*/  STL.64 [R1+0x12a0], R22 ;  /* 0x0012a01601007387 */ /* 0x000fe80000100a00 */
[----:B--2---:R0:W-:Y:S04]  /*1b870*/  STL.64 [R1+0x1298], R20 ;  /* 0x0012981401007387 */ /* 0x0041e80000100a00 */
[----:B0-----:R-:W2:Y:S01]  /*1b880*/  LDL.LU R20, [R1+0x250] ;  /* 0x0002500001147983 */ /* 0x001ea20000300800 */
[----:B------:R-:W2:Y:S02]  /*1b890*/  LDL.LU R21, [R1+0x254] ;  /* 0x0002540001157983 */ /* 0x000ea40000300800 */
[----:B------:R-:W2:Y:S02]  /*1b8a0*/  LDL.LU R22, [R1+0x258] ;  /* 0x0002580001167983 */ /* 0x000ea40000300800 */
[----:B---3--:R-:W-:-:S02]  /*1b8b0*/  IMAD.MOV.U32 R23, RZ, RZ, R29 ;  /* 0x000000ffff177224 */ /* 0x008fc400078e001d */
[----:B------:R-:W3:Y:S04]  /*1b8c0*/  LDL.LU R29, [R1+0x12f8] ;  /* 0x0012f800011d7983 */ /* 0x000ee80000300800 */
[----:B--2---:R4:W-:Y:S01]  /*1b8d0*/  STL.64 [R1+0x12b0], R22 ;  /* 0x0012b01601007387 */ /* 0x0049e20000100a00 */
[----:B------:R0:W-:Y:S02]  /*1b8e0*/  STL.64 [R1+0x12a8], R20 ;  /* 0x0012a81401007387 */ /* 0x0001e40000100a00 */
[----:B----4-:R-:W-:Y:S01]  /*1b8f0*/  IMAD.MOV.U32 R22, RZ, RZ, R7 ;  /* 0x000000ffff167224 */ /* 0x010fe200078e0007 */
[----:B0-----:R-:W2:Y:S01]  /*1b900*/  LDL.LU R20, [R1+0x260] ;  /* 0x0002600001147983 */ /* 0x001ea20000300800 */
[----:B------:R-:W-:Y:S02]  /*1b910*/  IMAD.MOV.U32 R21, RZ, RZ, R6 ;  /* 0x000000ffff157224 */ /* 0x000fe400078e0006 */
[----:B------:R-:W4:Y:S02]  /*1b920*/  LDL.LU R6, [R1+0x12f4] ;  /* 0x0012f40001067983 */ /* 0x000f240000300800 */
[----:B------:R-:W4:Y:S01]  /*1b930*/  LDL.LU R7, [R1+0x12f0] ;  /* 0x0012f00001077983 */ /* 0x000f220000300800 */
[----:B------:R-:W2:Y:S01]  /*1b940*/  LDL.LU R23, [R1+0x26c] ;  /* 0x00026c0001177983 */ /* 0x000ea20000300800 */
[----:B----4-:R-:W-:Y:S03]  /*1b950*/  HMMA.16816.F32 R8, R24, R6, R8 ;  /* 0x000000061808723c */ /* 0x010fe60000001808 */
[----:B--2---:R-:W-:Y:S01]  /*1b960*/  STL.64 [R1+0x12d0], R22 ;  /* 0x0012d01601007387 */ /* 0x004fe20000100a00 */
[----:B------:R0:W-:Y:S03]  /*1b970*/  STL.64 [R1+0x12c8], R20 ;  /* 0x0012c81401007387 */ /* 0x0001e60000100a00 */
[----:B0-----:R-:W2:Y:S01]  /*1b980*/  LDL.LU R20, [R1+0x270] ;  /* 0x0002700001147983 */ /* 0x001ea20000300800 */
[----:B------:R-:W2:Y:S02]  /*1b990*/  LDL.LU R21, [R1+0x274] ;  /* 0x0002740001157983 */ /* 0x000ea40000300800 */
[----:B------:R-:W2:Y:S11]  /*1b9a0*/  LDL.LU R22, [R1+0x278] ;  /* 0x0002780001167983 */ /* 0x000eb60000300800 */
[----:B------:R-:W-:Y:S02]  /*1b9b0*/  @!UPT UIADD3 URZ, URZ, URZ, URZ ;  /* 0x0000003f3f3ff290 */ /* 0x000fe4000fffe03f */
[----:B------:R-:W-:Y:S01]  /*1b9c0*/  STL.64 [R1+0x170], R8 ;  /* 0x0001700801007387 */ /* 0x000fe20000100a00 */
[----:B------:R0:W-:Y:S03]  /*1b9d0*/  STL.64 [R1+0x178], R10 ;  /* 0x0001780a01007387 */ /* 0x0001e60000100a00 */
[----:B0-----:R-:W4:Y:S01]  /*1b9e0*/  LDL.LU.64 R10, [R1+0x12e8] ;  /* 0x0012e800010a7983 */ /* 0x001f220000300a00 */
[----:B---3--:R-:W-:Y:S02]  /*1b9f0*/  IMAD.MOV.U32 R23, RZ, RZ, R29 ;  /* 0x000000ffff177224 */ /* 0x008fe400078e001d */
[----:B------:R-:W-:-:S05]  /*1ba00*/  IMAD.MOV.U32 R29, RZ, RZ, R8 ;  /* 0x000000ffff1d7224 */ /* 0x000fca00078e0008 */
[----:B------:R-:W-:Y:S01]  /*1ba10*/  STL [R1+0xf68], R29 ;  /* 0x000f681d01007387 */ /* 0x000fe20000100800 */
[C---:B----4-:R-:W-:Y:S11]  /*1ba20*/  HMMA.16816.F32 R12, R24.reuse, R10, R12 ;  /* 0x0000000a180c723c */ /* 0x050ff6000000180c */
[----:B------:R-:W-:Y:S11]  /*1ba30*/  @!UPT UIADD3 URZ, URZ, URZ, URZ ;  /* 0x0000003f3f3ff290 */ /* 0x000ff6000fffe03f */
[----:B------:R-:W-:Y:S01]  /*1ba40*/  @!UPT UIADD3 URZ, URZ, URZ, URZ ;  /* 0x0000003f3f3ff290 */ /* 0x000fe2000fffe03f */
[----:B------:R-:W-:Y:S01]  /*1ba50*/  STL.64 [R1+0x380], R12 ;  /* 0x0003800c01007387 */ /* 0x000fe20000100a00 */
[----:B------:R0:W-:Y:S03]  /*1ba60*/  STL.64 [R1+0x388], R14 ;  /* 0x0003880e01007387 */ /* 0x0001e60000100a00 */
[----:B0-----:R-:W3:Y:S02]  /*1ba70*/  LDL.LU.64 R14, [R1+0x12e0] ;  /* 0x0012e000010e7983 */ /* 0x001ee40000300a00 */
[C---:B---3--:R-:W-:Y:S11]  /*1ba80*/  HMMA.16816.F32 R16, R24.reuse, R14, R16 ;  /* 0x0000000e1810723c */ /* 0x048ff60000001810 */
[----:B------:R-:W-:Y:S11]  /*1ba90*/  @!UPT UIADD3 URZ, URZ, URZ, URZ ;  /* 0x0000003f3f3ff290 */ /* 0x000ff6000fffe03f */
[----:B------:R-:W-:Y:S01]  /*1baa0*/  @!UPT UIADD3 URZ, URZ, URZ, URZ ;  /* 0x0000003f3f3ff290 */ /* 0x000fe2000fffe03f */
[----:B------:R-:W-:Y:S01]  /*1bab0*/  STL.64 [R1+0x370], R16 ;  /* 0x0003701001007387 */ /* 0x000fe20000100a00 */
[----:B------:R0:W-:Y:S03]  /*1bac0*/  STL.64 [R1+0x378], R18 ;  /* 0x0003781201007387 */ /* 0x0001e60000100a00 */
        /* <DEDUP_REMOVED lines=67> */
[----:B------:R-:W3:Y:S01]  /*1bf00*/  LDL.LU.64 R4, [R1+0x360] ;  /* 0x0003600001047983 */ /* 0x000ee20000300a00 */
[----:B--2---:R-:W-:Y:S01]  /*1bf10*/  HMMA.16816.F32 R20, R24, R6, R20 ;  /* 0x000000061814723c */ /* 0x004fe20000001814 */
[----:B------:R-:W-:Y:S02]  /*1bf20*/  IMAD.MOV.U32 R17, RZ, RZ, R24 ;  /* 0x000000ffff117224 */ /* 0x000fe400078e0018 */
[----:B------:R-:W-:-:S02]  /*1bf30*/  IMAD.MOV.U32 R13, RZ, RZ, R25 ;  /* 0x000000ffff0d7224 */ /* 0x000fc400078e0019 */
[----:B------:R-:W-:Y:S02]  /*1bf40*/  IMAD.MOV.U32 R9, RZ, RZ, R26 ;  /* 0x000000ffff097224 */ /* 0x000fe400078e001a */
[----:B------:R-:W-:Y:S11]  /*1bf50*/  IMAD.MOV.U32 R8, RZ, RZ, R27 ;  /* 0x000000ffff087224 */ /* 0x000ff600078e001b */
[----:B------:R-:W-:Y:S05]  /*1bf60*/  @!UPT UIADD3 URZ, URZ, URZ, URZ ;  /* 0x0000003f3f3ff290 */ /* 0x000fea000fffe03f */
[----:B------:R-:W-:Y:S01]  /*1bf70*/  STL.64 [R1+0x1b0], R20 ;  /* 0x0001b01401007387 */ /* 0x000fe20000100a00 */
[----:B------:R-:W-:Y:S02]  /*1bf80*/  STL.64 [R1+0x1b8], R22 ;  /* 0x0001b81601007387 */ /* 0x000fe40000100a00 */
[----:B------:R-:W-:Y:S02]  /*1bf90*/  STL.64 [R1+0x11f0], R6 ;  /* 0x0011f00601007387 */ /* 0x000fe40000100a00 */
[----:B---3--:R-:W-:Y:S01]  /*1bfa0*/  STL.64 [R1+0x11e8], R4 ;  /* 0x0011e80401007387 */ /* 0x008fe20000100a00 */
[----:B------:R-:W2:Y:S01]  /*1bfb0*/  LDL.LU R24, [R1+0x180] ;  /* 0x0001800001187983 */ /* 0x000ea20000300800 */
[----:B------:R-:W2:Y:S02]  /*1bfc0*/  LDL.LU R25, [R1+0x184] ;  /* 0x0001840001197983 */ /* 0x000ea40000300800 */
[----:B------:R-:W3:Y:S02]  /*1bfd0*/  LDL.LU R26, [R1+0x188] ;  /* 0x00018800011a7983 */ /* 0x000ee40000300800 */
[----:B------:R-:W3:Y:S02]  /*1bfe0*/  LDL.LU R27, [R1+0x18c] ;  /* 0x00018c00011b7983 */ /* 0x000ee40000300800 */
[----:B------:R-:W-:-:S02]  /*1bff0*/  IMAD.MOV.U32 R12, RZ, RZ, R20 ;  /* 0x000000ffff0c7224 */ /* 0x000fc400078e0014 */
[----:B------:R-:W-:Y:S01]  /*1c000*/  IMAD.MOV.U32 R16, RZ, RZ, R22 ;  /* 0x000000ffff107224 */ /* 0x000fe200078e0016 */
[----:B---3--:R-:W-:Y:S01]  /*1c010*/  STL.64 [R1+0x1210], R26 ;  /* 0x0012101a01007387 */ /* 0x008fe20000100a00 */
[----:B--2---:R0:W-:Y:S03]  /*1c020*/  STL.64 [R1+0x1208], R24 ;  /* 0x0012081801007387 */ /* 0x0041e60000100a00 */
[----:B0-----:R-:W2:Y:S01]  /*1c030*/  LDL.LU R24, [R1+0x190] ;  /* 0x0001900001187983 */ /* 0x001ea20000300800 */
[----:B------:R-:W2:Y:S02]  /*1c040*/  LDL.LU R25, [R1+0x194] ;  /* 0x0001940001197983 */ /* 0x000ea40000300800 */
[----:B------:R-:W2:Y:S02]  /*1c050*/  LDL.LU R26, [R1+0x198] ;  /* 0x00019800011a7983 */ /* 0x000ea40000300800 */
[----:B------:R-:W2:Y:S01]  /*1c060*/  LDL.LU R27, [R1+0x19c] ;  /* 0x00019c00011b7983 */ /* 0x000ea20000300800 */
[----:B------:R-:W3:Y:S01]  /*1c070*/  LDL.LU R20, [R1+0x130] ;  /* 0x0001300001147983 */ /* 0x000ee20000300800 */
[----:B------:R-:W3:Y:S02]  /*1c080*/  LDL.LU R21, [R1+0x134] ;  /* 0x0001340001157983 */ /* 0x000ee40000300800 */
[----:B------:R-:W4:Y:S02]  /*1c090*/  LDL.LU R22, [R1+0x138] ;  /* 0x0001380001167983 */ /* 0x000f240000300800 */
[----:B------:R-:W4:Y:S02]  /*1c0a0*/  LDL.LU R23, [R1+0x13c] ;  /* 0x00013c0001177983 */ /* 0x000f240000300800 */
[----:B----4-:R-:W-:Y:S01]  /*1c0b0*/  STL.64 [R1+0x11d0], R22 ;  /* 0x0011d01601007387 */ /* 0x010fe20000100a00 */
[----:B---3--:R0:W-:Y:S03]  /*1c0c0*/  STL.64 [R1+0x11c8], R20 ;  /* 0x0011c81401007387 */ /* 0x0081e60000100a00 */
[----:B0-----:R-:W3:Y:S01]  /*1c0d0*/  LDL.LU R20, [R1+0x140] ;  /* 0x0001400001147983 */ /* 0x001ee20000300800 */
[----:B------:R-:W3:Y:S02]  /*1c0e0*/  LDL.LU R21, [R1+0x144] ;  /* 0x0001440001157983 */ /* 0x000ee40000300800 */
[----:B------:R-:W4:Y:S02]  /*1c0f0*/  LDL.LU R22, [R1+0x148] ;  /* 0x0001480001167983 */ /* 0x000f240000300800 */
[----:B------:R-:W4:Y:S02]  /*1c100*/  LDL.LU R23, [R1+0x14c] ;  /* 0x00014c0001177983 */ /* 0x000f240000300800 */
[----:B------:R-:W-:-:S02]  /*1c110*/  IMAD.MOV.U32 R4, RZ, RZ, R17 ;  /* 0x000000ffff047224 */ /* 0x000fc400078e0011 */
[----:B------:R-:W-:Y:S02]  /*1c120*/  IMAD.MOV.U32 R5, RZ, RZ, R13 ;  /* 0x000000ffff057224 */ /* 0x000fe400078e000d */
[----:B------:R-:W-:Y:S02]  /*1c130*/  IMAD.MOV.U32 R6, RZ, RZ, R9 ;  /* 0x000000ffff067224 */ /* 0x000fe400078e0009 */
[----:B------:R-:W-:Y:S01]  /*1c140*/  IMAD.MOV.U32 R7, RZ, RZ, R8 ;  /* 0x000000ffff077224 */ /* 0x000fe200078e0008 */
[----:B----4-:R-:W-:Y:S01]  /*1c150*/  STL.64 [R1+0x11e0], R22 ;  /* 0x0011e01601007387 */ /* 0x010fe20000100a00 */
[----:B---3--:R0:W-:Y:S03]  /*1c160*/  STL.64 [R1+0x11d8], R20 ;  /* 0x0011d81401007387 */ /* 0x0081e60000100a00 */
[----:B0-----:R-:W3:Y:S01]  /*1c170*/  LDL.LU R20, [R1+0x150] ;  /* 0x0001500001147983 */ /* 0x001ee20000300800 */
[----:B------:R-:W3:Y:S02]  /*1c180*/  LDL.LU R21, [R1+0x154] ;  /* 0x0001540001157983 */ /* 0x000ee40000300800 */
[----:B------:R-:W4:Y:S02]  /*1c190*/  LDL.LU R22, [R1+0x158] ;  /* 0x0001580001167983 */ /* 0x000f240000300800 */
[----:B------:R-:W4:Y:S01]  /*1c1a0*/  LDL.LU R23, [R1+0x15c] ;  /* 0x00015c0001177983 */ /* 0x000f220000300800 */
[C---:B--2---:R-:W-:Y:S11]  /*1c1b0*/  HMMA.16816.F32 R24, R4.reuse, R10, R24 ;  /* 0x0000000a0418723c */ /* 0x044ff60000001818 */
[----:B------:R-:W-:Y:S11]  /*1c1c0*/  @!UPT UIADD3 URZ, URZ, URZ, URZ ;  /* 0x0000003f3f3ff290 */ /* 0x000ff6000fffe03f */
[----:B------:R-:W-:Y:S02]  /*1c1d0*/  @!UPT UIADD3 URZ, URZ, URZ, URZ ;  /* 0x0000003f3f3ff290 */ /* 0x000fe4000fffe03f */
[----:B------:R-:W-:Y:S02]  /*1c1e0*/  IMAD.MOV.U32 R17, RZ, RZ, R26 ;  /* 0x000000ffff117224 */ /* 0x000fe400078e001a */
[----:B------:R-:W-:Y:S01]  /*1c1f0*/  IMAD.MOV.U32 R13, RZ, RZ, R24 ;  /* 0x000000ffff0d7224 */ /* 0x000fe200078e0018 */
[----:B----4-:R-:W-:Y:S01]  /*1c200*/  STL.64 [R1+0x1200], R22 ;  /* 0x0012001601007387 */ /* 0x010fe20000100a00 */
[----:B---3--:R0:W-:Y:S03]  /*1c210*/  STL.64 [R1+0x11f8], R20 ;  /* 0x0011f81401007387 */ /* 0x0081e60000100a00 */
[----:B0-----:R-:W2:Y:S01]  /*1c220*/  LDL.LU R20, [R1+0x160] ;  /* 0x0001600001147983 */ /* 0x001ea20000300800 */
[----:B------:R-:W2:Y:S02]  /*1c230*/  LDL.LU R21, [R1+0x164] ;  /* 0x0001640001157983 */ /* 0x000ea40000300800 */
[----:B------:R-:W2:Y:S02]  /*1c240*/  LDL.LU R22, [R1+0x168] ;  /* 0x0001680001167983 */ /* 0x000ea40000300800 */
[----:B------:R-:W2:Y:S01]  /*1c250*/  LDL.LU R23, [R1+0x16c] ;  /* 0x00016c0001177983 */ /* 0x000ea20000300800 */
[----:B------:R-:W-:Y:S01]  /*1c260*/  STL [R1+0xf70], R12 ;  /* 0x000f700c01007387 */ /* 0x000fe20000100800 */
[----:B------:R-:W-:Y:S02]  /*1c270*/  STL [R1+0xf6c], R16 ;  /* 0x000f6c1001007387 */ /* 0x000fe40000100800 */
[----:B------:R-:W-:Y:S02]  /*1c280*/  STL.64 [R1+0x1a0], R24 ;  /* 0x0001a01801007387 */ /* 0x000fe40000100a00 */
[----:B------:R0:W-:Y:S02]  /*1c290*/  STL.64 [R1+0x1a8], R26 ;  /* 0x0001a81a01007387 */ /* 0x0001e40000100a00 */
[----:B0-----:R-:W3:Y:S01]  /*1c2a0*/  LDL.LU.64 R26, [R1+0x1210] ;  /* 0x00121000011a7983 */ /* 0x001ee20000300a00 */
[----:B------:R-:W3:Y:S02]  /*1c2b0*/  LDL.LU.64 R24, [R1+0x1208] ;  /* 0x0012080001187983 */ /* 0x000ee40000300a00 */
[----:B------:R-:W-:Y:S02]  /*1c2c0*/  STL [R1+0xf78], R13 ;  /* 0x000f780d01007387 */ /* 0x000fe40000100800 */
[----:B------:R-:W-:Y:S01]  /*1c2d0*/  STL [R1+0xf74], R17 ;  /* 0x000f741101007387 */ /* 0x000fe20000100800 */
[C---:B---3--:R-:W-:Y:S11]  /*1c2e0*/  HMMA.16816.F32 R24, R4.reuse, R14, R24 ;  /* 0x0000000e0418723c */ /* 0x048ff60000001818 */
[----:B------:R-:W-:Y:S11]  /*1c2f0*/  @!UPT UIADD3 URZ, URZ, URZ, URZ ;  /* 0x0000003f3f3ff290 */ /* 0x000ff6000fffe03f */
[----:B------:R-:W-:Y:S01]  /*1c300*/  @!UPT UIADD3 URZ, URZ, URZ, URZ ;  /* 0x0000003f3f3ff290 */ /* 0x000fe2000fffe03f */
[----:B------:R0:W-:Y:S01]  /*1c310*/  STL.64 [R1+0x190], R24 ;  /* 0x0001901801007387 */ /* 0x0001e20000100a00 */
[----:B------:R1:W-:Y:S03]  /*1c320*/  STL.64 [R1+0x198], R26 ;  /* 0x0001981a01007387 */ /* 0x0003e60000100a00 */
[----:B0-----:R-:W3:Y:S01]  /*1c330*/  LDL.LU R24, [R1] ;  /* 0x0000000001187983 */ /* 0x001ee20000300800 */
[----:B------:R-:W3:Y:S02]  /*1c340*/  LDL.LU R25, [R1+0x4] ;  /* 0x0000040001197983 */ /* 0x000ee40000300800 */
[----:B-1----:R-:W4:Y:S02]  /*1c350*/  LDL.LU R26, [R1+0x8] ;  /* 0x00000800011a7983 */ /* 0x002f240000300800 */
[----:B------:R-:W4:Y:S01]  /*1c360*/  LDL.LU R27, [R1+0xc] ;  /* 0x00000c00011b7983 */ /* 0x000f220000300800 */
[----:B--2---:R-:W-:Y:S01]  /*1c370*/  HMMA.16816.F32 R4, R4, R18, R20 ;  /* 0x000000120404723c */ /* 0x004fe20000001814 */
[----:B----4-:R-:W-:Y:S01]  /*1c380*/  STL.64 [R1+0x1150], R26 ;  /* 0x0011501a01007387 */ /* 0x010fe20000100a00 */
[----:B---3--:R0:W-:Y:S03]  /*1c390*/  STL.64 [R1+0x1148], R24 ;  /* 0x0011481801007387 */ /* 0x0081e60000100a00 */
        /* <DEDUP_REMOVED lines=9> */
[----:B------:R-:W2:Y:S01]  /*1c430*/  LDL.LU R27, [R1+0x2c] ;  /* 0x00002c00011b7983 */ /* 0x000ea20000300800 */
[----:B------:R-:W2:Y:S01]  /*1c440*/  LDL.LU.64 R22, [R1+0x1200] ;  /* 0x0012000001167983 */ /* 0x000ea20000300a00 */
[----:B------:R-:W2:Y:S02]  /*1c450*/  LDL.LU.64 R20, [R1+0x11f8] ;  /* 0x0011f80001147983 */ /* 0x000ea40000300a00 */
[----:B------:R-:W-:Y:S02]  /*1c460*/  STL.64 [R1+0x180], R4 ;  /* 0x0001800401007387 */ /* 0x000fe40000100a00 */
[----:B------:R0:W-:Y:S02]  /*1c470*/  STL.64 [R1+0x188], R6 ;  /* 0x0001880601007387 */ /* 0x0001e40000100a00 */
[----:B0-----:R-:W2:Y:S01]  /*1c480*/  LDL.LU.64 R6, [R1+0x11f0] ;  /* 0x0011f00001067983 */ /* 0x001ea20000300a00 */
[----:B------:R-:W3:Y:S01]  /*1c490*/  LDL.LU.64 R4, [R1+0x11e8] ;  /* 0x0011e80001047983 */ /* 0x000ee20000300a00 */
        /* <DEDUP_REMOVED lines=8> */
[----:B---3--:R0:W-:Y:S02]  /*1c520*/  STL.64 [R1+0x11b8], R4 ;  /* 0x0011b80401007387 */ /* 0x0081e40000100a00 */
        /* <DEDUP_REMOVED lines=12> */
[----:B------:R-:W4:Y:S01]  /*1c5f0*/  LDL.LU R12, [R1+0x110] ;  /* 0x00011000010c7983 */ /* 0x000f220000300800 */
[C---:B--2---:R-:W-:Y:S08]  /*1c600*/  HMMA.16816.F32 R20, R24.reuse, R14, R20 ;  /* 0x0000000e1814723c */ /* 0x044ff00000001814 */
[----:B---3--:R-:W-:Y:S11]  /*1c610*/  HMMA.16816.F32 R24, R24, R18, R4 ;  /* 0x000000121818723c */ /* 0x008ff60000001804 */
[----:B------:R-:W-:Y:S04]  /*1c620*/  @!UPT UIADD3 URZ, URZ, URZ, URZ ;  /* 0x0000003f3f3ff290 */ /* 0x000fe8000fffe03f */
[----:B------:R1:W-:Y:S01]  /*1c630*/  STL.64 [R1+0x2d0], R20 ;  /* 0x0002d01401007387 */ /* 0x0003e20000100a00 */
[----:B------:R-:W-:Y:S02]  /*1c640*/  STL.64 [R1+0x2d8], R22 ;  /* 0x0002d81601007387 */ /* 0x000fe40000100a00 */
[----:B------:R-:W4:Y:S02]  /*1c650*/  LDL.LU R13, [R1+0x114] ;  /* 0x00011400010d7983 */ /* 0x000f240000300800 */
[----:B0-----:R-:W4:Y:S01]  /*1c660*/  LDL.LU R14, [R1+0x118] ;  /* 0x00011800010e7983 */ /* 0x001f220000300800 */
[----:B------:R-:W4:Y:S04]  /*1c670*/  LDL.LU R15, [R1+0x11c] ;  /* 0x00011c00010f7983 */ /* 0x000f280000300800 */
[----:B-1----:R-:W2:Y:S01]  /*1c680*/  LDL.64 R20, [R1+0x358] ;  /* 0x0003580001147983 */ /* 0x002ea20000100a00 */
[----:B------:R-:W3:Y:S02]  /*1c690*/  LDL.LU.64 R8, [R1+0x350] ;  /* 0x0003500001087983 */ /* 0x000ee40000300a00 */
[----:B------:R-:W4:Y:S02]  /*1c6a0*/  LDL.LU.64 R6, [R1+0x11c0] ;  /* 0x0011c00001067983 */ /* 0x000f240000300a00 */
[----:B------:R-:W2:Y:S01]  /*1c6b0*/  LDL.LU.64 R4, [R1+0x11b8] ;  /* 0x0011b80001047983 */ /* 0x000ea20000300a00 */
[----:B------:R-:W-:Y:S01]  /*1c6c0*/  STL.64 [R1+0x2b0], R24 ;  /* 0x0002b01801007387 */ /* 0x000fe20000100a00 */
[----:B------:R0:W-:Y:S03]  /*1c6d0*/  STL.64 [R1+0x2b8], R26 ;  /* 0x0002b81a01007387 */ /* 0x0001e60000100a00 */
[----:B0-----:R-:W4:Y:S01]  /*1c6e0*/  LDL.LU.64 R26, [R1+0x11b0] ;  /* 0x0011b000011a7983 */ /* 0x001f220000300a00 */
[----:B------:R-:W4:Y:S02]  /*1c6f0*/  LDL.LU.64 R24, [R1+0x11a8] ;  /* 0x0011a80001187983 */ /* 0x000f240000300a00 */
[----:B------:R-:W-:Y:S01]  /*1c700*/  STL.64 [R1+0x1168], R18 ;  /* 0x0011681201007387 */ /* 0x000fe20000100a00 */
[----:B----4-:R-:W-:Y:S01]  /*1c710*/  HMMA.16816.F32 R12, R24, R6, R12 ;  /* 0x00000006180c723c */ /* 0x010fe2000000180c */
[----:B------:R-:W-:Y:S01]  /*1c720*/  STL.64 [R1+0x1160], R6 ;  /* 0x0011600601007387 */ /* 0x000fe20000100a00 */
[----:B--2---:R-:W-:Y:S11]  /*1c730*/  STL.64 [R1+0x1158], R4 ;  /* 0x0011580401007387 */ /* 0x004ff60000100a00 */
[----:B------:R-:W-:Y:S10]  /*1c740*/  @!UPT UIADD3 URZ, URZ, URZ, URZ ;  /* 0x0000003f3f3ff290 */ /* 0x000ff4000fffe03f */
[----:B------:R-:W-:Y:S01]  /*1c750*/  STL.64 [R1+0x2a0], R12 ;  /* 0x0002a00c01007387 */ /* 0x000fe20000100a00 */
[----:B------:R-:W-:Y:S02]  /*1c760*/  STL.64 [R1+0x2a8], R14 ;  /* 0x0002a80e01007387 */ /* 0x000fe40000100a00 */
[----:B------:R-:W2:Y:S02]  /*1c770*/  LDL.LU.64 R22, [R1+0x348] ;  /* 0x0003480001167983 */ /* 0x000ea40000300a00 */
[----:B--2---:R-:W-:Y:S01]  /*1c780*/  STL.64 [R1+0x10d0], R22 ;  /* 0x0010d01601007387 */ /* 0x004fe20000100a00 */
[----:B------:R0:W-:Y:S03]  /*1c790*/  STL.64 [R1+0x10c8], R20 ;  /* 0x0010c81401007387 */ /* 0x0001e60000100a00 */
[----:B0-----:R-:W2:Y:S01]  /*1c7a0*/  LDL.LU R20, [R1+0x70] ;  /* 0x0000700001147983 */ /* 0x001ea20000300800 */
[----:B------:R-:W2:Y:S02]  /*1c7b0*/  LDL.LU R21, [R1+0x74] ;  /* 0x0000740001157983 */ /* 0x000ea40000300800 */
[----:B------:R-:W4:Y:S02]  /*1c7c0*/  LDL.LU R22, [R1+0x78] ;  /* 0x0000780001167983 */ /* 0x000f240000300800 */
[----:B------:R-:W-:-:S02]  /*1c7d0*/  IMAD.MOV.U32 R23, RZ, RZ, R3 ;  /* 0x000000ffff177224 */ /* 0x000fc400078e0003 */
[----:B------:R-:W3:Y:S04]  /*1c7e0*/  LDL.LU R3, [R1+0x11a0] ;  /* 0x0011a00001037983 */ /* 0x000ee80000300800 */
[----:B----4-:R-:W-:Y:S01]  /*1c7f0*/  STL.64 [R1+0x10e0], R22 ;  /* 0x0010e01601007387 */ /* 0x010fe20000100a00 */
[----:B--2---:R0:W-:Y:S03]  /*1c800*/  STL.64 [R1+0x10d8], R20 ;  /* 0x0010d81401007387 */ /* 0x0041e60000100a00 */
[----:B0-----:R-:W2:Y:S01]  /*1c810*/  LDL.LU R20, [R1+0x80] ;  /* 0x0000800001147983 */ /* 0x001ea20000300800 */
[----:B------:R-:W2:Y:S02]  /*1c820*/  LDL.LU R21, [R1+0x84] ;  /* 0x0000840001157983 */ /* 0x000ea40000300800 */
[----:B------:R-:W-:-:S02]  /*1c830*/  IMAD.MOV.U32 R22, RZ, RZ, R0 ;  /* 0x000000ffff167224 */ /* 0x000fc400078e0000 */
[----:B------:R-:W-:Y:S01]  /*1c840*/  IMAD.MOV.U32 R23, RZ, RZ, R2 ;  /* 0x000000ffff177224 */ /* 0x000fe200078e0002 */
[----:B------:R-:W4:Y:S01]  /*1c850*/  LDL.LU R0, [R1+0x119c] ;  /* 0x00119c0001007983 */ /* 0x000f220000300800 */
        /* <DEDUP_REMOVED lines=12> */
[----:B------:R-:W4:Y:S02]  /*1c920*/  LDL.LU R15, [R1+0x10c] ;  /* 0x00010c00010f7983 */ /* 0x000f240000300800 */
[----:B------:R-:W-:Y:S01]  /*1c930*/  STL.64 [R1+0x10f0], R22 ;  /* 0x0010f01601007387 */ /* 0x000fe20000100a00 */
[----:B--2---:R0:W-:Y:S04]  /*1c940*/  STL.64 [R1+0x10e8], R20 ;  /* 0x0010e81401007387 */ /* 0x0041e80000100a00 */
[----:B0-----:R-:W2:Y:S01]  /*1c950*/  LDL.LU R20, [R1+0x90] ;  /* 0x0000900001147983 */ /* 0x001ea20000300800 */
[----:B------:R-:W2:Y:S02]  /*1c960*/  LDL.LU R21, [R1+0x94] ;  /* 0x0000940001157983 */ /* 0x000ea40000300800 */
[----:B------:R-:W2:Y:S02]  /*1c970*/  LDL.LU R22, [R1+0x98] ;  /* 0x0000980001167983 */ /* 0x000ea40000300800 */
[----:B---3--:R-:W-:-:S02]  /*1c980*/  IMAD.MOV.U32 R23, RZ, RZ, R3 ;  /* 0x000000ffff177224 */ /* 0x008fc400078e0003 */
        /* <DEDUP_REMOVED lines=10> */
[----:B--2---:R3:W-:Y:S02]  /*1ca30*/  STL.64 [R1+0x1118], R20 ;  /* 0x0011181401007387 */ /* 0x0047e40000100a00 */
[----:B---3--:R-:W-:-:S02]  /*1ca40*/  IMAD.MOV.U32 R20, RZ, RZ, R3 ;  /* 0x000000ffff147224 */ /* 0x008fc400078e0003 */
[----:B------:R-:W2:Y:S01]  /*1ca50*/  LDL.LU R3, [R1+0x1188] ;  /* 0x0011880001037983 */ /* 0x000ea20000300800 */
[----:B------:R-:W3:Y:S02]  /*1ca60*/  LDL.LU R21, [R1+0xb4] ;  /* 0x0000b40001157983 */ /* 0x000ee40000300800 */
[----:B------:R-:W2:Y:S02]  /*1ca70*/  LDL.LU R22, [R1+0xb8] ;  /* 0x0000b80001167983 */ /* 0x000ea40000300800 */
[----:B----4-:R-:W-:Y:S02]  /*1ca80*/  IMAD.MOV.U32 R23, RZ, RZ, R2 ;  /* 0x000000ffff177224 */ /* 0x010fe400078e0002 */
[----:B------:R-:W4:Y:S01]  /*1ca90*/  LDL.LU R2, [R1+0x1184] ;  /* 0x0011840001027983 */ /* 0x000f220000300800 */
[----:B------:R-:W-:Y:S03]  /*1caa0*/  HMMA.16816.F32 R12, R24, R10, R12 ;  /* 0x0000000a180c723c */ /* 0x000fe6000000180c */
[----:B--2---:R-:W-:Y:S01]  /*1cab0*/  STL.64 [R1+0x1130], R22 ;  /* 0x0011301601007387 */ /* 0x004fe20000100a00 */
[----:B---3--:R0:W-:Y:S02]  /*1cac0*/  STL.64 [R1+0x1128], R20 ;  /* 0x0011281401007387 */ /* 0x0081e40000100a00 */
[----:B0-----:R-:W-:-:S02]  /*1cad0*/  IMAD.MOV.U32 R20, RZ, RZ, R0 ;  /* 0x000000ffff147224 */ /* 0x001fc400078e0000 */
[----:B------:R-:W-:Y:S01]  /*1cae0*/  IMAD.MOV.U32 R21, RZ, RZ, R3 ;  /* 0x000000ffff157224 */ /* 0x000fe200078e0003 */
[----:B------:R-:W2:Y:S01]  /*1caf0*/  LDL.LU R0, [R1+0x1180] ;  /* 0x0011800001007983 */ /* 0x000ea20000300800 */
[----:B------:R-:W3:Y:S02]  /*1cb00*/  LDL.LU R3, [R1+0x117c] ;  /* 0x00117c0001037983 */ /* 0x000ee40000300800 */
[----:B------:R-:W2:Y:S02]  /*1cb10*/  LDL.LU R22, [R1+0xc8] ;  /* 0x0000c80001167983 */ /* 0x000ea40000300800 */
[----:B------:R-:W2:Y:S02]  /*1cb20*/  LDL.LU R23, [R1+0xcc] ;  /* 0x0000cc0001177983 */ /* 0x000ea40000300800 */
[----:B--2---:R-:W-:Y:S01]  /*1cb30*/  STL.64 [R1+0x1140], R22 ;  /* 0x0011401601007387 */ /* 0x004fe20000100a00 */
[----:B------:R0:W-:Y:S03]  /*1cb40*/  STL.64 [R1+0x1138], R20 ;  /* 0x0011381401007387 */ /* 0x0001e60000100a00 */
[----:B0-----:R-:W2:Y:S01]  /*1cb50*/  LDL.LU R20, [R1+0xd0] ;  /* 0x0000d00001147983 */ /* 0x001ea20000300800 */
[----:B------:R-:W-:-:S02]  /*1cb60*/  IMAD.MOV.U32 R21, RZ, RZ, R0 ;  /* 0x000000ffff157224 */ /* 0x000fc400078e0000 */
[----:B------:R-:W2:Y:S02]  /*1cb70*/  LDL.LU R0, [R1+0x1178] ;  /* 0x0011780001007983 */ /* 0x000ea40000300800 */
[----:B------:R-:W-:Y:S01]  /*1cb80*/  STL.64 [R1+0x280], R12 ;  /* 0x0002800c01007387 */ /* 0x000fe20000100a00 */
[----:B------:R0:W-:Y:S04]  /*1cb90*/  STL.64 [R1+0x288], R14 ;  /* 0x0002880e01007387 */ /* 0x0001e80000100a00 */
[----:B0-----:R-:W2:Y:S02]  /*1cba0*/  LDL.LU.64 R14, [R1+0x1170] ;  /* 0x00117000010e7983 */ /* 0x001ea40000300a00 */
[C---:B--2---:R-:W-:Y:S11]  /*1cbb0*/  HMMA.16816.F32 R16, R24.reuse, R14, R16 ;  /* 0x0000000e1810723c */ /* 0x044ff60000001810 */
        /* <DEDUP_REMOVED lines=13> */
[----:B---3--:R-:W-:Y:S02]  /*1cc90*/  IMAD.MOV.U32 R22, RZ, RZ, R3 ;  /* 0x000000ffff167224 */ /* 0x008fe400078e0003 */
[----:B----4-:R-:W-:-:S07]  /*1cca0*/  IMAD.MOV.U32 R23, RZ, RZ, R2 ;  /* 0x000000ffff177224 */ /* 0x010fce00078e0002 */
        /* <DEDUP_REMOVED lines=43> */
[----:B------:R-:W-:-:S04]  /*1cf60*/  IMAD.MOV.U32 R2, RZ, RZ, c[0x0][0x188] ;  /* 0x00006200ff027624 */ /* 0x000fc800078e00ff */
[----:B------:R-:W-:-:S04]  /*1cf70*/  IMAD.SHL.U32 R7, R2, 0x40, RZ ;  /* 0x0000004002077824 */ /* 0x000fc800078e00ff */
[----:B------:R-:W-:Y:S01]  /*1cf80*/  IMAD.SHL.U32 R7, R7, 0x2, RZ ;  /* 0x0000000207077824 */ /* 0x000fe200078e00ff */
[----:B--2---:R-:W-:Y:S01]  /*1cf90*/  HMMA.16816.F32 R12, R24, R14, R20 ;  /* 0x0000000e180c723c */ /* 0x004fe20000001814 */
[----:B------:R-:W2:Y:S01]  /*1cfa0*/  LDL.LU.64 R22, [R1+0x10d0] ;  /* 0x0010d00001167983 */ /* 0x000ea20000300a00 */
[----:B------:R-:W3:Y:S02]  /*1cfb0*/  LDL.LU.64 R20, [R1+0x10c8] ;  /* 0x0010c80001147983 */ /* 0x000ee40000300a00 */
[----:B------:R-:W-:-:S05]  /*1cfc0*/  IADD3 R2, P0, R4, R7, RZ ;  /* 0x0000000704027210 */ /* 0x000fca0007f1e0ff */
[----:B------:R-:W-:Y:S01]  /*1cfd0*/  IMAD.X R4, R5, 0x1, R0, P0 ;  /* 0x0000000105047824 */ /* 0x000fe200000e0600 */
[----:B------:R-:W-:Y:S11]  /*1cfe0*/  IADD3 R5, P0, R8, R7, RZ ;  /* 0x0000000708057210 */ /* 0x000ff60007f1e0ff */
[----:B------:R-:W-:Y:S02]  /*1cff0*/  @!UPT UIADD3 URZ, URZ, URZ, URZ ;  /* 0x0000003f3f3ff290 */ /* 0x000fe4000fffe03f */
[----:B------:R-:W-:Y:S01]  /*1d000*/  STL.64 [R1+0x90], R12 ;  /* 0x0000900c01007387 */ /* 0x000fe20000100a00 */
[----:B------:R-:W-:Y:S02]  /*1d010*/  IMAD.MOV.U32 R11, RZ, RZ, R15 ;  /* 0x000000ffff0b7224 */ /* 0x000fe400078e000f */
[----:B------:R0:W-:Y:S02]  /*1d020*/  STL.64 [R1+0x98], R14 ;  /* 0x0000980e01007387 */ /* 0x0001e40000100a00 */
[----:B------:R-:W-:Y:S01]  /*1d030*/  IMAD.MOV.U32 R10, RZ, RZ, R14 ;  /* 0x000000ffff0a7224 */ /* 0x000fe200078e000e */
[----:B0-----:R-:W4:Y:S01]  /*1d040*/  LDL.LU R15, [R1+0xcb4] ;  /* 0x000cb400010f7983 */ /* 0x001f220000300800 */
[----:B------:R-:W4:Y:S02]  /*1d050*/  LDL.LU R17, [R1+0xcac] ;  /* 0x000cac0001117983 */ /* 0x000f240000300800 */
[----:B------:R-:W4:Y:S02]  /*1d060*/  LDL.LU R13, [R1+0xcd0] ;  /* 0x000cd000010d7983 */ /* 0x000f240000300800 */
[----:B------:R-:W4:Y:S01]  /*1d070*/  LDL.LU R16, [R1+0xca4] ;  /* 0x000ca40001107983 */ /* 0x000f220000300800 */
[----:B------:R-:W4:Y:S01]  /*1d080*/  LDL.LU R12, [R1+0xcc8] ;  /* 0x000cc800010c7983 */ /* 0x000f220000300800 */
[----:B------:R-:W-:-:S02]  /*1d090*/  IMAD.MOV.U32 R14, RZ, RZ, R28 ;  /* 0x000000ffff0e7224 */ /* 0x000fc400078e001c */
[----:B------:R-:W4:Y:S02]  /*1d0a0*/  LDL.LU R29, [R1+0xc9c] ;  /* 0x000c9c00011d7983 */ /* 0x000f240000300800 */
[----:B------:R-:W4:Y:S01]  /*1d0b0*/  LDL.LU R28, [R1+0xcc0] ;  /* 0x000cc000011c7983 */ /* 0x000f220000300800 */
[----:B------:R0:W-:Y:S01]  /*1d0c0*/  STL [R1+0xf80], R10 ;  /* 0x000f800a01007387 */ /* 0x0001e20000100800 */
[----:B------:R-:W-:Y:S01]  /*1d0d0*/  IMAD.X R8, R9, 0x1, R0, P0 ;  /* 0x0000000109087824 */ /* 0x000fe200000e0600 */
[----:B------:R-:W-:Y:S02]  /*1d0e0*/  IADD3 R14, R14, 0x1, RZ ;  /* 0x000000010e0e7810 */ /* 0x000fe40007ffe0ff */
[----:B0-----:R-:W4:Y:S01]  /*1d0f0*/  LDL.LU R10, [R1+0xcbc] ;  /* 0x000cbc00010a7983 */ /* 0x001f220000300800 */
[----:B------:R0:W-:Y:S03]  /*1d100*/  STL [R1+0xf7c], R11 ;  /* 0x000f7c0b01007387 */ /* 0x0001e60000100800 */
[----:B0-----:R-:W4:Y:S01]  /*1d110*/  LDL.LU R11, [R1+0xcc4] ;  /* 0x000cc400010b7983 */ /* 0x001f220000300800 */
[----:B--2---:R-:W-:-:S02]  /*1d120*/  IADD3 R6, P2, R22, R7, RZ ;  /* 0x0000000716067210 */ /* 0x004fc40007f5e0ff */
[----:B---3--:R-:W-:Y:S02]  /*1d130*/  IADD3 R3, P1, R20, R7, RZ ;  /* 0x0000000714037210 */ /* 0x008fe40007f3e0ff */
[----:B------:R-:W2:Y:S01]  /*1d140*/  LDL.LU.64 R20, [R1+0x10c0] ;  /* 0x0010c00001147983 */ /* 0x000ea20000300a00 */
[----:B------:R0:W-:Y:S02]  /*1d150*/  STL [R1+0xf84], R5 ;  /* 0x000f840501007387 */ /* 0x0001e40000100800 */
[----:B------:R-:W-:Y:S01]  /*1d160*/  IMAD.X R9, R23, 0x1, R0, P2 ;  /* 0x0000000117097824 */ /* 0x000fe200010e0600 */
[----:B0-----:R-:W3:Y:S01]  /*1d170*/  LDL.LU R5, [R1+0xccc] ;  /* 0x000ccc0001057983 */ /* 0x001ee20000300800 */
[----:B------:R0:W-:Y:S03]  /*1d180*/  STL [R1+0xf88], R6 ;  /* 0x000f880601007387 */ /* 0x0001e60000100800 */
[----:B0-----:R-:W2:Y:S01]  /*1d190*/  LDL.LU.64 R6, [R1+0x358] ;  /* 0x0003580001067983 */ /* 0x001ea20000300a00 */
[----:B------:R0:W-:Y:S03]  /*1d1a0*/  STL [R1+0xf8c], R8 ;  /* 0x000f8c0801007387 */ /* 0x0001e60000100800 */
[----:B0-----:R-:W2:Y:S01]  /*1d1b0*/  LDL.LU R8, [R1+0xcd4] ;  /* 0x000cd40001087983 */ /* 0x001ea20000300800 */
[----:B------:R-:W-:Y:S02]  /*1d1c0*/  STL [R1+0x5cc], R14 ;  /* 0x0005cc0e01007387 */ /* 0x000fe40000100800 */
[----:B------:R-:W2:Y:S02]  /*1d1d0*/  LDL.LU.64 R22, [R1+0x10b8] ;  /* 0x0010b80001167983 */ /* 0x000ea40000300a00 */
[----:B------:R0:W-:Y:S02]  /*1d1e0*/  STL [R1+0xf90], R9 ;  /* 0x000f900901007387 */ /* 0x0001e40000100800 */
[----:B0-----:R-:W-:Y:S01]  /*1d1f0*/  IMAD.MOV.U32 R9, RZ, RZ, R14 ;  /* 0x000000ffff097224 */ /* 0x001fe200078e000e */
[----:B--2---:R-:W-:Y:S01]  /*1d200*/  HMMA.16816.F32 R20, R24, R18, R20 ;  /* 0x000000121814723c */ /* 0x004fe20000001814 */
[----:B------:R-:W-:-:S04]  /*1d210*/  IMAD.MOV.U32 R6, RZ, RZ, c[0x0][0x188] ;  /* 0x00006200ff067624 */ /* 0x000fc800078e00ff */
[----:B------:R-:W-:Y:S02]  /*1d220*/  IMAD.SHL.U32 R6, R6, 0x40, RZ ;  /* 0x0000004006067824 */ /* 0x000fe400078e00ff */
[----:B------:R-:W-:Y:S02]  /*1d230*/  IMAD.X R7, R7, 0x1, R0, P1 ;  /* 0x0000000107077824 */ /* 0x000fe400008e0600 */
[----:B------:R-:W-:Y:S02]  /*1d240*/  IMAD.MOV.U32 R18, RZ, RZ, R2 ;  /* 0x000000ffff127224 */ /* 0x000fe400078e0002 */
[----:B------:R-:W-:Y:S02]  /*1d250*/  IMAD.SHL.U32 R6, R6, 0x2, RZ ;  /* 0x0000000206067824 */ /* 0x000fe400078e00ff */
[----:B------:R-:W-:Y:S02]  /*1d260*/  IMAD.MOV.U32 R19, RZ, RZ, R4 ;  /* 0x000000ffff137224 */ /* 0x000fe400078e0004 */
[----:B------:R-:W-:-:S02]  /*1d270*/  IMAD.MOV.U32 R2, RZ, RZ, R3 ;  /* 0x000000ffff027224 */ /* 0x000fc400078e0003 */
[----:B------:R-:W-:Y:S01]  /*1d280*/  IMAD.MOV.U32 R3, RZ, RZ, R7 ;  /* 0x000000ffff037224 */ /* 0x000fe200078e0007 */
[-C--:B------:R-:W-:Y:S02]  /*1d290*/  IADD3 R8, P6, R8, R6.reuse, RZ ;  /* 0x0000000608087210 */ /* 0x080fe40007fde0ff */
[----:B---3--:R-:W-:-:S03]  /*1d2a0*/  IADD3 R5, P1, R5, R6, RZ ;  /* 0x0000000605057210 */ /* 0x008fc60007f3e0ff */
[----:B------:R-:W-:Y:S01]  /*1d2b0*/  STL.64 [R1+0x1c0], R20 ;  /* 0x0001c01401007387 */ /* 0x000fe20000100a00 */
[----:B------:R-:W-:Y:S02]  /*1d2c0*/  IMAD.MOV.U32 R14, RZ, RZ, R23 ;  /* 0x000000ffff0e7224 */ /* 0x000fe400078e0017 */
[----:B------:R0:W-:Y:S02]  /*1d2d0*/  STL.64 [R1+0x1c8], R22 ;  /* 0x0001c81601007387 */ /* 0x0001e40000100a00 */
[----:B------:R-:W-:Y:S01]  /*1d2e0*/  IMAD.MOV.U32 R27, RZ, RZ, R22 ;  /* 0x000000ffff1b7224 */ /* 0x000fe200078e0016 */
[-C--:B----4-:R-:W-:Y:S02]  /*1d2f0*/  IADD3 R11, P2, R11, R6.reuse, RZ ;  /* 0x000000060b0b7210 */ /* 0x090fe40007f5e0ff */
[-C--:B------:R-:W-:Y:S01]  /*1d300*/  IADD3 R10, P3, R10, R6.reuse, RZ ;  /* 0x000000060a0a7210 */ /* 0x080fe20007f7e0ff */
[----:B0-----:R-:W-:Y:S01]  /*1d310*/  IMAD.MOV.U32 R23, RZ, RZ, R20 ;  /* 0x000000ffff177224 */ /* 0x001fe200078e0014 */
[----:B------:R-:W2:Y:S04]  /*1d320*/  LDL R22, [R1+0xee0] ;  /* 0x000ee00001167983 */ /* 0x000ea80000100800 */
[----:B------:R-:W-:Y:S01]  /*1d330*/  STL [R1+0xf9c], R23 ;  /* 0x000f9c1701007387 */ /* 0x000fe20000100800 */
[----:B------:R-:W-:Y:S02]  /*1d340*/  STL [R1+0xf98], R27 ;  /* 0x000f981b01007387 */ /* 0x000fe40000100800 */
[----:B------:R-:W-:Y:S02]  /*1d350*/  STL [R1+0xf94], R14 ;  /* 0x000f940e01007387 */ /* 0x000fe40000100800 */
[----:B------:R-:W-:Y:S01]  /*1d360*/  STL.64 [R1+0x360], R18 ;  /* 0x0003601201007387 */ /* 0x000fe20000100a00 */
[----:B------:R-:W-:Y:S01]  /*1d370*/  STL.64 [R1+0x358], R2 ;  /* 0x0003580201007387 */ /* 0x000fe20000100a00 */
[-C--:B------:R-:W-:Y:S01]  /*1d380*/  IADD3 R15, P4, R15, R6.reuse, RZ ;  /* 0x000000060f0f7210 */ /* 0x080fe20007f9e0ff */
[----:B------:R-:W-:Y:S01]  /*1d390*/  STL [R1+0xcd4], R8 ;  /* 0x000cd40801007387 */ /* 0x000fe20000100800 */
[----:B------:R-:W-:Y:S01]  /*1d3a0*/  IADD3 R17, P5, R17, R6, RZ ;  /* 0x0000000611117210 */ /* 0x000fe20007fbe0ff */
[----:B------:R-:W-:Y:S01]  /*1d3b0*/  STL [R1+0xccc], R5 ;  /* 0x000ccc0501007387 */ /* 0x000fe20000100800 */
[----:B------:R-:W-:-:S02]  /*1d3c0*/  IMAD.X R13, R13, 0x1, R0, P6 ;  /* 0x000000010d0d7824 */ /* 0x000fc400030e0600 */
[----:B------:R-:W-:Y:S01]  /*1d3d0*/  STL [R1+0xcc4], R11 ;  /* 0x000cc40b01007387 */ /* 0x000fe20000100800 */
[-C--:B------:R-:W-:Y:S01]  /*1d3e0*/  IADD3 R16, P6, R16, R6.reuse, RZ ;  /* 0x0000000610107210 */ /* 0x080fe20007fde0ff */
[----:B------:R-:W-:Y:S01]  /*1d3f0*/  STL [R1+0xcbc], R10 ;  /* 0x000cbc0a01007387 */ /* 0x000fe20000100800 */
[----:B------:R-:W-:Y:S02]  /*1d400*/  STL [R1+0xcb4], R15 ;  /* 0x000cb40f01007387 */ /* 0x000fe40000100800 */
[--C-:B------:R-:W-:Y:S02]  /*1d410*/  IMAD.X R12, R12, 0x1, R0.reuse, P1 ;  /* 0x000000010c0c7824 */ /* 0x100fe400008e0600 */
[----:B------:R-:W-:Y:S01]  /*1d420*/  STL [R1+0xcac], R17 ;  /* 0x000cac1101007387 */ /* 0x000fe20000100800 */
[----:B------:R-:W-:Y:S01]  /*1d430*/  IADD3 R29, P1, R29, R6, RZ ;  /* 0x000000061d1d7210 */ /* 0x000fe20007f3e0ff */
[----:B------:R-:W-:Y:S01]  /*1d440*/  STL [R1+0xcd0], R13 ;  /* 0x000cd00d01007387 */ /* 0x000fe20000100800 */
[----:B------:R-:W-:Y:S02]  /*1d450*/  STL [R1+0xca4], R16 ;  /* 0x000ca41001007387 */ /* 0x000fe40000100800 */
[----:B------:R0:W-:Y:S02]  /*1d460*/  STL [R1+0x10b0], R0 ;  /* 0x0010b00001007387 */ /* 0x0001e40000100800 */
[----:B------:R-:W-:Y:S01]  /*1d470*/  IMAD.X R28, R28, 0x1, R0, P2 ;  /* 0x000000011c1c7824 */ /* 0x000fe200010e0600 */
[----:B------:R-:W-:Y:S04]  /*1d480*/  STL [R1+0xcc8], R12 ;  /* 0x000cc80c01007387 */ /* 0x000fe80000100800 */
[----:B0-----:R-:W3:Y:S01]  /*1d490*/  LDL.LU R0, [R1+0xc94] ;  /* 0x000c940001007983 */ /* 0x001ee20000300800 */
[----:B------:R-:W-:Y:S02]  /*1d4a0*/  STL [R1+0xc9c], R29 ;  /* 0x000c9c1d01007387 */ /* 0x000fe40000100800 */
[----:B------:R-:W4:Y:S02]  /*1d4b0*/  LDL.LU R3, [R1+0xc84] ;  /* 0x000c840001037983 */ /* 0x000f240000300800 */
[----:B------:R-:W-:Y:S01]  /*1d4c0*/  STL [R1+0xcc0], R28 ;  /* 0x000cc01c01007387 */ /* 0x000fe20000100800 */
[----:B----4-:R0:W-:Y:S04]  /*1d4d0*/  STL [R1+0x10a4], R3 ;  /* 0x0010a40301007387 */ /* 0x0101e80000100800 */
[----:B0-----:R-:W4:Y:S04]  /*1d4e0*/  LDL.LU R3, [R1+0xcb0] ;  /* 0x000cb00001037983 */ /* 0x001f280000300800 */
[----:B----4-:R0:W-:Y:S04]  /*1d4f0*/  STL [R1+0x10a8], R3 ;  /* 0x0010a80301007387 */ /* 0x0101e80000100800 */
[----:B0-----:R-:W4:Y:S01]  /*1d500*/  LDL.LU R3, [R1+0xc8c] ;  /* 0x000c8c0001037983 */ /* 0x001f220000300800 */
[----:B--2---:R-:W-:-:S02]  /*1d510*/  ISETP.NE.U32.AND P0, PT, R9, R22, PT ;  /* 0x000000160900720c */ /* 0x004fc40003f05070 */
[----:B---3--:R-:W-:Y:S01]  /*1d520*/  IADD3 R0, P2, R0, R6, RZ ;  /* 0x0000000600007210 */ /* 0x008fe20007f5e0ff */
[----:B----4-:R0:W-:Y:S04]  /*1d530*/  STL [R1+0x10ac], R3 ;  /* 0x0010ac0301007387 */ /* 0x0101e80000100800 */
[----:B0-----:R-:W2:Y:S01]  /*1d540*/  LDL.LU R3, [R1+0xcb8] ;  /* 0x000cb80001037983 */ /* 0x001ea20000300800 */
[----:B------:R-:W3:Y:S02]  /*1d550*/  LDL.LU R7, [R1+0xca8] ;  /* 0x000ca80001077983 */ /* 0x000ee40000300800 */
[----:B------:R-:W4:Y:S02]  /*1d560*/  LDL.LU R2, [R1+0xc7c] ;  /* 0x000c7c0001027983 */ /* 0x000f240000300800 */
        /* <DEDUP_REMOVED lines=24> */
[----:B------:R0:W-:Y:S02]  /*1d6f0*/  STL [R1+0xc94], R0 ;  /* 0x000c940001007387 */ /* 0x0001e40000100800 */
[----:B0-----:R-:W2:Y:S02]  /*1d700*/  LDL.LU R0, [R1+0x10b0] ;  /* 0x0010b00001007983 */ /* 0x001ea40000300800 */
[----:B--2---:R-:W-:-:S05]  /*1d710*/  IMAD.X R3, R3, 0x1, R0, P3 ;  /* 0x0000000103037824 */ /* 0x004fca00018e0600 */
[----:B------:R0:W-:Y:S04]  /*1d720*/  STL [R1+0xcb8], R3 ;  /* 0x000cb80301007387 */ /* 0x0001e80000100800 */
[----:B0-----:R-:W2:Y:S02]  /*1d730*/  LDL.LU R3, [R1+0x10ac] ;  /* 0x0010ac0001037983 */ /* 0x001ea40000300800 */
[----:B--2---:R-:W-:-:S05]  /*1d740*/  IADD3 R3, P3, R3, R6, RZ ;  /* 0x0000000603037210 */ /* 0x004fca0007f7e0ff */
[----:B------:R0:W-:Y:S04]  /*1d750*/  STL [R1+0xc8c], R3 ;  /* 0x000c8c0301007387 */ /* 0x0001e80000100800 */
[----:B0-----:R-:W2:Y:S02]  /*1d760*/  LDL.LU R3, [R1+0x10a8] ;  /* 0x0010a80001037983 */ /* 0x001ea40000300800 */
[----:B--2---:R-:W-:-:S05]  /*1d770*/  IMAD.X R3, R3, 0x1, R0, P4 ;  /* 0x0000000103037824 */ /* 0x004fca00020e0600 */
[----:B------:R0:W-:Y:S04]  /*1d780*/  STL [R1+0xcb0], R3 ;  /* 0x000cb00301007387 */ /* 0x0001e80000100800 */
[----:B0-----:R-:W2:Y:S01]  /*1d790*/  LDL.LU R3, [R1+0x10a4] ;  /* 0x0010a40001037983 */ /* 0x001ea20000300800 */
[--C-:B---3--:R-:W-:Y:S01]  /*1d7a0*/  IMAD.X R7, R7, 0x1, R0.reuse, P5 ;  /* 0x0000000107077824 */ /* 0x108fe200028e0600 */
[-C--:B----4-:R-:W-:Y:S01]  /*1d7b0*/  IADD3 R2, P5, R2, R6.reuse, RZ ;  /* 0x0000000602027210 */ /* 0x090fe20007fbe0ff */
[--C-:B------:R-:W-:Y:S01]  /*1d7c0*/  IMAD.X R4, R4, 0x1, R0.reuse, P6 ;  /* 0x0000000104047824 */ /* 0x100fe200030e0600 */
[-C--:B------:R-:W-:Y:S01]  /*1d7d0*/  IADD3 R14, P6, R14, R6.reuse, RZ ;  /* 0x000000060e0e7210 */ /* 0x080fe20007fde0ff */
        /* <DEDUP_REMOVED lines=16> */
[----:B------:R-:W-:Y:S01]  /*1d8e0*/  IMAD.X R29, R29, 0x1, R0, P5 ;  /* 0x000000011d1d7824 */ /* 0x000fe200028e0600 */
[----:B------:R-:W-:-:S02]  /*1d8f0*/  IADD3 R28, P5, R28, R6, RZ ;  /* 0x000000061c1c7210 */ /* 0x000fc40007fbe0ff */
[----:B--2---:R-:W-:-:S05]  /*1d900*/  IADD3 R3, P4, R3, R6, RZ ;  /* 0x0000000603037210 */ /* 0x004fca0007f9e0ff */
[----:B------:R-:W-:Y:S01]  /*1d910*/  STL [R1+0xc84], R3 ;  /* 0x000c840301007387 */ /* 0x000fe20000100800 */
[----:B------:R-:W-:Y:S02]  /*1d920*/  STL [R1+0xca8], R7 ;  /* 0x000ca80701007387 */ /* 0x000fe40000100800 */
[----:B------:R-:W-:Y:S02]  /*1d930*/  STL [R1+0xc7c], R2 ;  /* 0x000c7c0201007387 */ /* 0x000fe40000100800 */
[----:B------:R-:W-:Y:S01]  /*1d940*/  STL [R1+0xca0], R4 ;  /* 0x000ca00401007387 */ /* 0x000fe20000100800 */
[----:B------:R-:W-:Y:S01]  /*1d950*/  STL [R1+0xc74], R14 ;  /* 0x000c740e01007387 */ /* 0x000fe20000100800 */
[----:B------:R-:W-:Y:S02]  /*1d960*/  STL [R1+0xc98], R27 ;  /* 0x000c981b01007387 */ /* 0x000fe40000100800 */
[----:B------:R-:W-:Y:S02]  /*1d970*/  STL [R1+0xc6c], R23 ;  /* 0x000c6c1701007387 */ /* 0x000fe40000100800 */
[--C-:B------:R-:W-:Y:S01]  /*1d980*/  IMAD.X R19, R19, 0x1, R0.reuse, P4 ;  /* 0x0000000113137824 */ /* 0x100fe200020e0600 */
[----:B------:R-:W-:Y:S01]  /*1d990*/  STL [R1+0xc90], R24 ;  /* 0x000c901801007387 */ /* 0x000fe20000100800 */
[----:B------:R-:W-:Y:S01]  /*1d9a0*/  IADD3 R20, P4, R20, R6, RZ ;  /* 0x0000000614147210 */ /* 0x000fe20007f9e0ff */
[----:B------:R-:W-:Y:S02]  /*1d9b0*/  STL [R1+0xc64], R25 ;  /* 0x000c641901007387 */ /* 0x000fe40000100800 */
[----:B------:R-:W-:Y:S01]  /*1d9c0*/  STL [R1+0xc88], R26 ;  /* 0x000c881a01007387 */ /* 0x000fe20000100800 */
[----:B------:R-:W-:Y:S01]  /*1d9d0*/  STL [R1+0xc5c], R18 ;  /* 0x000c5c1201007387 */ /* 0x000fe20000100800 */
[----:B------:R-:W-:Y:S02]  /*1d9e0*/  STL [R1+0xc80], R19 ;  /* 0x000c801301007387 */ /* 0x000fe40000100800 */
[----:B------:R-:W-:Y:S02]  /*1d9f0*/  STL [R1+0xc54], R20 ;  /* 0x000c541401007387 */ /* 0x000fe40000100800 */
[----:B------:R-:W-:Y:S01]  /*1da00*/  STL [R1+0xc78], R21 ;  /* 0x000c781501007387 */ /* 0x000fe20000100800 */
[----:B------:R-:W-:Y:S01]  /*1da10*/  STL [R1+0xc4c], R22 ;  /* 0x000c4c1601007387 */ /* 0x000fe20000100800 */
[----:B------:R-:W-:Y:S02]  /*1da20*/  STL [R1+0xc70], R9 ;  /* 0x000c700901007387 */ /* 0x000fe40000100800 */
[----:B------:R-:W-:Y:S02]  /*1da30*/  STL [R1+0xc44], R8 ;  /* 0x000c440801007387 */ /* 0x000fe40000100800 */
[----:B------:R-:W-:Y:S01]  /*1da40*/  STL [R1+0xc68], R5 ;  /* 0x000c680501007387 */ /* 0x000fe20000100800 */
[----:B------:R-:W-:Y:S01]  /*1da50*/  STL [R1+0xc3c], R11 ;  /* 0x000c3c0b01007387 */ /* 0x000fe20000100800 */
[----:B------:R-:W-:-:S02]  /*1da60*/  IMAD.X R16, R16, 0x1, R0, P4 ;  /* 0x0000000110107824 */ /* 0x000fc400020e0600 */
[----:B------:R-:W-:Y:S02]  /*1da70*/  STL [R1+0xc60], R10 ;  /* 0x000c600a01007387 */ /* 0x000fe40000100800 */
[----:B------:R-:W-:Y:S01]  /*1da80*/  STL [R1+0xc34], R15 ;  /* 0x000c340f01007387 */ /* 0x000fe20000100800 */
[----:B------:R-:W-:Y:S01]  /*1da90*/  IADD3 R12, P4, R12, R6, RZ ;  /* 0x000000060c0c7210 */ /* 0x000fe20007f9e0ff */
[----:B------:R-:W-:Y:S01]  /*1daa0*/  STL [R1+0xc58], R17 ;  /* 0x000c581101007387 */ /* 0x000fe20000100800 */
[----:B------:R-:W-:Y:S02]  /*1dab0*/  STL [R1+0xc2c], R13 ;  /* 0x000c2c0d01007387 */ /* 0x000fe40000100800 */
[----:B------:R-:W-:Y:S02]  /*1dac0*/  STL [R1+0xc50], R16 ;  /* 0x000c501001007387 */ /* 0x000fe40000100800 */
[----:B------:R0:W-:Y:S01]  /*1dad0*/  STL [R1+0x10a0], R6 ;  /* 0x0010a00601007387 */ /* 0x0001e20000100800 */
[----:B------:R-:W-:Y:S04]  /*1dae0*/  STL [R1+0xc24], R12 ;  /* 0x000c240c01007387 */ /* 0x000fe80000100800 */
[----:B0-----:R-:W2:Y:S01]  /*1daf0*/  LDL.LU R6, [R1+0xc40] ;  /* 0x000c400001067983 */ /* 0x001ea20000300800 */
[----:B------:R-:W-:Y:S02]  /*1db00*/  STL [R1+0xc48], R29 ;  /* 0x000c481d01007387 */ /* 0x000fe40000100800 */
[----:B------:R-:W3:Y:S02]  /*1db10*/  LDL.LU R3, [R1+0xc30] ;  /* 0x000c300001037983 */ /* 0x000ee40000300800 */
[----:B------:R-:W-:Y:S01]  /*1db20*/  STL [R1+0xc1c], R28 ;  /* 0x000c1c1c01007387 */ /* 0x000fe20000100800 */
[----:B---3--:R0:W-:Y:S04]  /*1db30*/  STL [R1+0x1094], R3 ;  /* 0x0010940301007387 */ /* 0x0081e80000100800 */
[----:B0-----:R-:W3:Y:S04]  /*1db40*/  LDL.LU R3, [R1+0xc0c] ;  /* 0x000c0c0001037983 */ /* 0x001ee80000300800 */
[----:B---3--:R0:W-:Y:S04]  /*1db50*/  STL [R1+0x1098], R3 ;  /* 0x0010980301007387 */ /* 0x0081e80000100800 */
[----:B0-----:R-:W3:Y:S01]  /*1db60*/  LDL.LU R3, [R1+0xc38] ;  /* 0x000c380001037983 */ /* 0x001ee20000300800 */
[----:B--2---:R-:W-:-:S03]  /*1db70*/  IMAD.X R6, R6, 0x1, R0, P6 ;  /* 0x0000000106067824 */ /* 0x004fc600030e0600 */
[----:B---3--:R0:W-:Y:S04]  /*1db80*/  STL [R1+0x109c], R3 ;  /* 0x00109c0301007387 */ /* 0x0081e80000100800 */
        /* <DEDUP_REMOVED lines=29> */
[----:B--2---:R-:W-:-:S05]  /*1dd60*/  IADD3 R3, P6, R3, R6, RZ ;  /* 0x0000000603037210 */ /* 0x004fca0007fde0ff */
[----:B------:R0:W-:Y:S04]  /*1dd70*/  STL [R1+0xc14], R3 ;  /* 0x000c140301007387 */ /* 0x0001e80000100800 */
[----:B0-----:R-:W2:Y:S02]  /*1dd80*/  LDL.LU R3, [R1+0x109c] ;  /* 0x00109c0001037983 */ /* 0x001ea40000300800 */
[----:B--2---:R-:W-:-:S05]  /*1dd90*/  IMAD.X R3, R3, 0x1, R0, P1 ;  /* 0x0000000103037824 */ /* 0x004fca00008e0600 */
[----:B------:R0:W-:Y:S04]  /*1dda0*/  STL [R1+0xc38], R3 ;  /* 0x000c380301007387 */ /* 0x0001e80000100800 */
[----:B0-----:R-:W2:Y:S02]  /*1ddb0*/  LDL.LU R3, [R1+0x1098] ;  /* 0x0010980001037983 */ /* 0x001ea40000300800 */
[----:B--2---:R-:W-:-:S05]  /*1ddc0*/  IADD3 R3, P1, R3, R6, RZ ;  /* 0x0000000603037210 */ /* 0x004fca0007f3e0ff */
[----:B------:R0:W-:Y:S04]  /*1ddd0*/  STL [R1+0xc0c], R3 ;  /* 0x000c0c0301007387 */ /* 0x0001e80000100800 */
[----:B0-----:R-:W2:Y:S01]  /*1dde0*/  LDL.LU R3, [R1+0x1094] ;  /* 0x0010940001037983 */ /* 0x001ea20000300800 */
[--C-:B----4-:R-:W-:Y:S01]  /*1ddf0*/  IMAD.X R2, R2, 0x1, R0.reuse, P3 ;  /* 0x0000000102027824 */ /* 0x110fe200018e0600 */
        /* <DEDUP_REMOVED lines=18> */
[----:B------:R-:W-:Y:S01]  /*1df20*/  IADD3 R16, P1, R16, R6, RZ ;  /* 0x0000000610107210 */ /* 0x000fe20007f3e0ff */
[----:B------:R-:W-:-:S02]  /*1df30*/  IMAD.X R28, R28, 0x1, R0, P3 ;  /* 0x000000011c1c7824 */ /* 0x000fc400018e0600 */
[----:B--2---:R-:W-:Y:S01]  /*1df40*/  IMAD.X R3, R3, 0x1, R0, P2 ;  /* 0x0000000103037824 */ /* 0x004fe200010e0600 */
[----:B---3--:R-:W-:-:S04]  /*1df50*/  IADD3 R7, P2, R7, R6, RZ ;  /* 0x0000000607077210 */ /* 0x008fc80007f5e0ff */
[----:B------:R-:W-:Y:S01]  /*1df60*/  STL [R1+0xc30], R3 ;  /* 0x000c300301007387 */ /* 0x000fe20000100800 */
[----:B------:R-:W-:Y:S02]  /*1df70*/  STL [R1+0xc04], R7 ;  /* 0x000c040701007387 */ /* 0x000fe40000100800 */
[----:B------:R-:W-:Y:S02]  /*1df80*/  STL [R1+0xc28], R2 ;  /* 0x000c280201007387 */ /* 0x000fe40000100800 */
[----:B------:R-:W-:Y:S01]  /*1df90*/  STL [R1+0xbfc], R4 ;  /* 0x000bfc0401007387 */ /* 0x000fe20000100800 */
[----:B------:R-:W-:Y:S01]  /*1dfa0*/  STL [R1+0xc20], R14 ;  /* 0x000c200e01007387 */ /* 0x000fe20000100800 */
[----:B------:R-:W-:Y:S02]  /*1dfb0*/  STL [R1+0xbf4], R27 ;  /* 0x000bf41b01007387 */ /* 0x000fe40000100800 */
        /* <DEDUP_REMOVED lines=17> */
[----:B------:R-:W-:-:S02]  /*1e0d0*/  IMAD.X R12, R12, 0x1, R0, P2 ;  /* 0x000000010c0c7824 */ /* 0x000fc400010e0600 */
[----:B------:R-:W-:Y:S01]  /*1e0e0*/  STL [R1+0xbb4], R17 ;  /* 0x000bb41101007387 */ /* 0x000fe20000100800 */
[-C--:B------:R-:W-:Y:S01]  /*1e0f0*/  IADD3 R29, P2, R29, R6.reuse, RZ ;  /* 0x000000061d1d7210 */ /* 0x080fe20007f5e0ff */
[----:B------:R-:W-:Y:S01]  /*1e100*/  STL [R1+0xbd8], R13 ;  /* 0x000bd80d01007387 */ /* 0x000fe20000100800 */
[----:B------:R-:W-:Y:S02]  /*1e110*/  STL [R1+0xbac], R16 ;  /* 0x000bac1001007387 */ /* 0x000fe40000100800 */
[----:B------:R0:W-:Y:S02]  /*1e120*/  STL [R1+0x1090], R0 ;  /* 0x0010900001007387 */ /* 0x0001e40000100800 */
[----:B------:R-:W-:Y:S01]  /*1e130*/  STL [R1+0xbd0], R12 ;  /* 0x000bd00c01007387 */ /* 0x000fe20000100800 */
        /* <DEDUP_REMOVED lines=8> */
[----:B--2---:R-:W-:-:S03]  /*1e1c0*/  IADD3 R0, P3, R0, R6, RZ ;  /* 0x0000000600007210 */ /* 0x004fc60007f7e0ff */
        /* <DEDUP_REMOVED lines=1366> */
[--C-:B------:R-:W-:Y:S01]  /*23730*/  IMAD.X R11, R11, 0x1, R0.reuse, P6 ;  /* 0x000000010b0b7824 */ /* 0x100fe200030e0600 */
[----:B------:R-:W-:Y:S01]  /*23740*/  IADD3 R10, P6, R10, UR8, RZ ;  /* 0x000000080a0a7c10 */ /* 0x000fe2000ffde0ff */
[--C-:B------:R-:W-:Y:S01]  /*23750*/  IMAD.X R15, R15, 0x1, R0.reuse, P1 ;  /* 0x000000010f0f7824 */ /* 0x100fe200008e0600 */
[----:B------:R-:W-:Y:S01]  /*23760*/  IADD3 R17, P1, R17, UR8, RZ ;  /* 0x0000000811117c10 */ /* 0x000fe2000ff3e0ff */
[--C-:B------:R-:W-:Y:S01]  /*23770*/  IMAD.X R13, R13, 0x1, R0.reuse, P2 ;  /* 0x000000010d0d7824 */ /* 0x100fe200010e0600 */
[----:B------:R-:W-:Y:S01]  /*23780*/  IADD3 R16, P2, R16, UR8, RZ ;  /* 0x0000000810107c10 */ /* 0x000fe2000ff5e0ff */
        /* <DEDUP_REMOVED lines=28> */
[----:B------:R-:W-:Y:S01]  /*23950*/  IADD3 R29, P3, R29, UR8, RZ ;  /* 0x000000081d1d7c10 */ /* 0x000fe2000ff7e0ff */
        /* <DEDUP_REMOVED lines=9> */
[----:B0-----:R-:W3:Y:S01]  /*239f0*/  LDL.LU R3, [R1+0x5d4] ;  /* 0x0005d40001037983 */ /* 0x001ee20000300800 */
[----:B------:R-:W4:Y:S02]  /*23a00*/  LDL.LU R7, [R1+0x5d0] ;  /* 0x0005d00001077983 */ /* 0x000f240000300800 */
        /* <DEDUP_REMOVED lines=22> */
[----:B--2---:R-:W-:Y:S01]  /*23b70*/  IADD3 R0, P4, R0, UR8, RZ ;  /* 0x0000000800007c10 */ /* 0x004fe2000ff9e0ff */
[----:B------:R-:W2:Y:S01]  /*23b80*/  LDL.LU R16, [R1+0xe58] ;  /* 0x000e580001107983 */ /* 0x000ea20000300800 */
[----:B------:R-:W2:Y:S02]  /*23b90*/  LDL.LU R12, [R1+0xde4] ;  /* 0x000de400010c7983 */ /* 0x000ea40000300800 */
[----:B------:R-:W2:Y:S02]  /*23ba0*/  LDL.LU R29, [R1+0xe60] ;  /* 0x000e6000011d7983 */ /* 0x000ea40000300800 */
[----:B------:R-:W2:Y:S01]  /*23bb0*/  LDL.LU R28, [R1+0xde0] ;  /* 0x000de000011c7983 */ /* 0x000ea20000300800 */
[----:B------:R0:W-:Y:S04]  /*23bc0*/  STL [R1+0xe1c], R0 ;  /* 0x000e1c0001007387 */ /* 0x0001e80000100800 */
[----:B0-----:R-:W3:Y:S02]  /*23bd0*/  LDL.LU R0, [R1+0xfb0] ;  /* 0x000fb00001007983 */ /* 0x001ee40000300800 */
[----:B---3--:R-:W-:-:S05]  /*23be0*/  IMAD.X R3, R3, 0x1, R0, P5 ;  /* 0x0000000103037824 */ /* 0x008fca00028e0600 */
[----:B------:R0:W-:Y:S04]  /*23bf0*/  STL [R1+0x5d4], R3 ;  /* 0x0005d40301007387 */ /* 0x0001e80000100800 */
[----:B0-----:R-:W3:Y:S01]  /*23c00*/  LDL.LU R3, [R1+0xfac] ;  /* 0x000fac0001037983 */ /* 0x001ee20000300800 */
[----:B----4-:R-:W-:Y:S01]  /*23c10*/  IADD3.X R7, R7, UR5, RZ, P6, !PT ;  /* 0x0000000507077c10 */ /* 0x010fe2000b7fe4ff */
[----:B------:R-:W-:Y:S01]  /*23c20*/  IADD3 R2, P6, R2, UR8, RZ ;  /* 0x0000000802027c10 */ /* 0x000fe2000ffde0ff */
[----:B------:R-:W-:Y:S01]  /*23c30*/  IADD3.X R4, R4, UR5, RZ, P1, !PT ;  /* 0x0000000504047c10 */ /* 0x000fe20008ffe4ff */
[----:B------:R0:W-:Y:S01]  /*23c40*/  STL [R1+0xfa0], R0 ;  /* 0x000fa00001007387 */ /* 0x0001e20000100800 */
[----:B------:R-:W-:Y:S02]  /*23c50*/  IADD3 R14, P1, R14, UR8, RZ ;  /* 0x000000080e0e7c10 */ /* 0x000fe4000ff3e0ff */
[----:B------:R-:W-:Y:S01]  /*23c60*/  IADD3.X R27, R27, UR5, RZ, P2, !PT ;  /* 0x000000051b1b7c10 */ /* 0x000fe200097fe4ff */
[----:B------:R-:W-:Y:S01]  /*23c70*/  IADD3 R23, P2, R23, UR8, RZ ;  /* 0x0000000817177c10 */ /* 0x000fe2000ff5e0ff */
        /* <DEDUP_REMOVED lines=14> */
[----:B---3--:R-:W-:-:S05]  /*23d60*/  IADD3 R3, P5, R3, UR8, RZ ;  /* 0x0000000803037c10 */ /* 0x008fca000ffbe0ff */
[----:B------:R-:W-:Y:S01]  /*23d70*/  STL [R1+0xe18], R3 ;  /* 0x000e180301007387 */ /* 0x000fe20000100800 */
[----:B------:R-:W-:Y:S02]  /*23d80*/  STL [R1+0x5d0], R7 ;  /* 0x0005d00701007387 */ /* 0x000fe40000100800 */
[----:B------:R-:W-:Y:S02]  /*23d90*/  STL [R1+0xe14], R2 ;  /* 0x000e140201007387 */ /* 0x000fe40000100800 */
[----:B------:R-:W-:Y:S01]  /*23da0*/  STL [R1+0xdc4], R4 ;  /* 0x000dc40401007387 */ /* 0x000fe20000100800 */
[----:B------:R-:W-:Y:S01]  /*23db0*/  STL [R1+0xe0c], R14 ;  /* 0x000e0c0e01007387 */ /* 0x000fe20000100800 */
[----:B------:R-:W-:Y:S02]  /*23dc0*/  STL [R1+0xdc0], R27 ;  /* 0x000dc01b01007387 */ /* 0x000fe40000100800 */
[----:B------:R-:W-:Y:S01]  /*23dd0*/  STL [R1+0xe04], R23 ;  /* 0x000e041701007387 */ /* 0x000fe20000100800 */
[----:B------:R-:W-:Y:S01]  /*23de0*/  IADD3.X R19, R19, UR5, RZ, P5, !PT ;  /* 0x0000000513137c10 */ /* 0x000fe2000affe4ff */
[----:B------:R-:W-:Y:S01]  /*23df0*/  STL [R1+0xdbc], R24 ;  /* 0x000dbc1801007387 */ /* 0x000fe20000100800 */
[----:B------:R-:W-:Y:S01]  /*23e00*/  IADD3 R20, P5, R20, UR8, RZ ;  /* 0x0000000814147c10 */ /* 0x000fe2000ffbe0ff */
        /* <DEDUP_REMOVED lines=11> */
[----:B------:R-:W-:Y:S01]  /*23ec0*/  IADD3.X R13, R13, UR5, RZ, P5, !PT ;  /* 0x000000050d0d7c10 */ /* 0x000fe2000affe4ff */
[----:B------:R-:W-:Y:S01]  /*23ed0*/  STL [R1+0xdf8], R11 ;  /* 0x000df80b01007387 */ /* 0x000fe20000100800 */
[----:B--2---:R-:W-:Y:S01]  /*23ee0*/  IADD3 R16, P5, R16, UR8, RZ ;  /* 0x0000000810107c10 */ /* 0x004fe2000ffbe0ff */
[----:B------:R-:W-:Y:S01]  /*23ef0*/  STL [R1+0xe48], R10 ;  /* 0x000e480a01007387 */ /* 0x000fe20000100800 */
[----:B------:R-:W-:Y:S02]  /*23f00*/  STL [R1+0xdf0], R15 ;  /* 0x000df00f01007387 */ /* 0x000fe40000100800 */
[----:B------:R-:W-:Y:S02]  /*23f10*/  STL [R1+0xe50], R17 ;  /* 0x000e501101007387 */ /* 0x000fe40000100800 */
[----:B------:R-:W-:Y:S01]  /*23f20*/  STL [R1+0xde8], R13 ;  /* 0x000de80d01007387 */ /* 0x000fe20000100800 */
[----:B------:R-:W-:Y:S01]  /*23f30*/  STL [R1+0xe58], R16 ;  /* 0x000e581001007387 */ /* 0x000fe20000100800 */
[----:B0-----:R-:W2:Y:S01]  /*23f40*/  LDL.LU R0, [R1+0xe70] ;  /* 0x000e700001007983 */ /* 0x001ea20000300800 */
[----:B------:R-:W-:Y:S01]  /*23f50*/  IADD3.X R12, R12, UR5, RZ, P6, !PT ;  /* 0x000000050c0c7c10 */ /* 0x000fe2000b7fe4ff */
[----:B------:R-:W-:-:S04]  /*23f60*/  IADD3 R29, P6, R29, UR8, RZ ;  /* 0x000000081d1d7c10 */ /* 0x000fc8000ffde0ff */
[----:B------:R-:W-:Y:S04]  /*23f70*/  STL [R1+0xde4], R12 ;  /* 0x000de40c01007387 */ /* 0x000fe80000100800 */
[----:B--2---:R0:W-:Y:S01]  /*23f80*/  STL [R1+0xfa4], R0 ;  /* 0x000fa40001007387 */ /* 0x0041e20000100800 */
[----:B------:R-:W-:Y:S03]  /*23f90*/  STL [R1+0xe60], R29 ;  /* 0x000e601d01007387 */ /* 0x000fe60000100800 */
[----:B0-----:R-:W2:Y:S01]  /*23fa0*/  LDL.LU R0, [R1+0xddc] ;  /* 0x000ddc0001007983 */ /* 0x001ea20000300800 */
[----:B------:R-:W-:-:S05]  /*23fb0*/  IADD3.X R28, R28, UR5, RZ, P1, !PT ;  /* 0x000000051c1c7c10 */ /* 0x000fca0008ffe4ff */
[----:B------:R-:W-:Y:S04]  /*23fc0*/  STL [R1+0xde0], R28 ;  /* 0x000de01c01007387 */ /* 0x000fe80000100800 */
[----:B--2---:R0:W-:Y:S04]  /*23fd0*/  STL [R1+0xfa8], R0 ;  /* 0x000fa80001007387 */ /* 0x0041e80000100800 */
[----:B0-----:R-:W2:Y:S01]  /*23fe0*/  LDL.LU R0, [R1+0xe68] ;  /* 0x000e680001007983 */ /* 0x001ea20000300800 */
[----:B------:R-:W3:Y:S02]  /*23ff0*/  LDL.LU R23, [R1+0xdd8] ;  /* 0x000dd80001177983 */ /* 0x000ee40000300800 */
[----:B------:R-:W4:Y:S02]  /*24000*/  LDL.LU R27, [R1+0xe78] ;  /* 0x000e7800011b7983 */ /* 0x000f240000300800 */
        /* <DEDUP_REMOVED lines=26> */
[----:B--2---:R-:W-:-:S05]  /*241b0*/  IADD3 R0, P1, R0, UR8, RZ ;  /* 0x0000000800007c10 */ /* 0x004fca000ff3e0ff */
[----:B------:R0:W-:Y:S04]  /*241c0*/  STL [R1+0xe68], R0 ;  /* 0x000e680001007387 */ /* 0x0001e80000100800 */
[----:B0-----:R-:W2:Y:S02]  /*241d0*/  LDL.LU R0, [R1+0xfa8] ;  /* 0x000fa80001007983 */ /* 0x001ea40000300800 */
[----:B--2---:R-:W-:-:S05]  /*241e0*/  IADD3.X R0, R0, UR5, RZ, P2, !PT ;  /* 0x0000000500007c10 */ /* 0x004fca00097fe4ff */
[----:B------:R0:W-:Y:S04]  /*241f0*/  STL [R1+0xddc], R0 ;  /* 0x000ddc0001007387 */ /* 0x0001e80000100800 */
[----:B0-----:R-:W2:Y:S01]  /*24200*/  LDL.LU R0, [R1+0xfa4] ;  /* 0x000fa40001007983 */ /* 0x001ea20000300800 */
[----:B---3--:R-:W-:Y:S01]  /*24210*/  IADD3.X R23, R23, UR5, RZ, P3, !PT ;  /* 0x0000000517177c10 */ /* 0x008fe20009ffe4ff */
[----:B----4-:R-:W-:Y:S01]  /*24220*/  IADD3 R27, P3, R27, UR8, RZ ;  /* 0x000000081b1b7c10 */ /* 0x010fe2000ff7e0ff */
[----:B------:R-:W-:Y:S01]  /*24230*/  IADD3.X R14, R14, UR5, RZ, P4, !PT ;  /* 0x000000050e0e7c10 */ /* 0x000fe2000a7fe4ff */
[----:B------:R-:W-:Y:S01]  /*24240*/  IADD3 R9, P4, R9, UR8, RZ ;  /* 0x0000000809097c10 */ /* 0x000fe2000ff9e0ff */
[----:B------:R-:W-:Y:S01]  /*24250*/  IADD3.X R8, R8, UR5, RZ, P5, !PT ;  /* 0x0000000508087c10 */ /* 0x000fe2000affe4ff */
[----:B------:R-:W-:Y:S01]  /*24260*/  IADD3 R6, P5, R6, UR8, RZ ;  /* 0x0000000806067c10 */ /* 0x000fe2000ffbe0ff */
[----:B------:R-:W-:Y:S01]  /*24270*/  IADD3.X R5, R5, UR5, RZ, P6, !PT ;  /* 0x0000000505057c10 */ /* 0x000fe2000b7fe4ff */
[----:B------:R-:W-:Y:S01]  /*24280*/  IADD3 R10, P6, R10, UR8, RZ ;  /* 0x000000080a0a7c10 */ /* 0x000fe2000ffde0ff */
[----:B--2---:R-:W-:-:S05]  /*24290*/  IADD3 R0, P2, R0, UR8, RZ ;  /* 0x0000000800007c10 */ /* 0x004fca000ff5e0ff */
[----:B------:R0:W-:Y:S04]  /*242a0*/  STL [R1+0xe70], R0 ;  /* 0x000e700001007387 */ /* 0x0001e80000100800 */
[----:B0-----:R0:W5:Y:S01]  /*242b0*/  LDL.LU R0, [R1+0xfa0] ;  /* 0x000fa00001007983 */ /* 0x0011620000300800 */
[----:B------:R1:W-:Y:S03]  /*242c0*/  STL [R1+0xdd8], R23 ;  /* 0x000dd81701007387 */ /* 0x0003e60000100800 */
[----:B-1----:R0:W5:Y:S01]  /*242d0*/  LDL.LU R23, [R1+0xf9c] ;  /* 0x000f9c0001177983 */ /* 0x0021620000300800 */
[----:B------:R1:W-:Y:S03]  /*242e0*/  STL [R1+0xe78], R27 ;  /* 0x000e781b01007387 */ /* 0x0003e60000100800 */
[----:B-1----:R0:W5:Y:S01]  /*242f0*/  LDL.LU R27, [R1+0xf98] ;  /* 0x000f9800011b7983 */ /* 0x0021620000300800 */
[----:B------:R1:W-:Y:S03]  /*24300*/  STL [R1+0xdd4], R14 ;  /* 0x000dd40e01007387 */ /* 0x0003e60000100800 */
[----:B-1----:R0:W5:Y:S01]  /*24310*/  LDL.LU R14, [R1+0xf94] ;  /* 0x000f9400010e7983 */ /* 0x0021620000300800 */
[----:B------:R1:W-:Y:S03]  /*24320*/  STL [R1+0xe80], R9 ;  /* 0x000e800901007387 */ /* 0x0003e60000100800 */
[----:B-1----:R-:W2:Y:S01]  /*24330*/  LDL.LU R9, [R1+0xf90] ;  /* 0x000f900001097983 */ /* 0x002ea20000300800 */
[----:B------:R1:W-:Y:S03]  /*24340*/  STL [R1+0xdd0], R8 ;  /* 0x000dd00801007387 */ /* 0x0003e60000100800 */
[----:B-1----:R-:W3:Y:S01]  /*24350*/  LDL.LU R8, [R1+0xf8c] ;  /* 0x000f8c0001087983 */ /* 0x002ee20000300800 */
[----:B------:R1:W-:Y:S03]  /*24360*/  STL [R1+0xe88], R6 ;  /* 0x000e880601007387 */ /* 0x0003e60000100800 */
[----:B-1----:R-:W4:Y:S01]  /*24370*/  LDL.LU R6, [R1+0xf88] ;  /* 0x000f880001067983 */ /* 0x002f220000300800 */
[----:B------:R1:W-:Y:S03]  /*24380*/  STL [R1+0xdcc], R5 ;  /* 0x000dcc0501007387 */ /* 0x0003e60000100800 */
[----:B-1----:R-:W3:Y:S01]  /*24390*/  LDL.LU R5, [R1+0xf84] ;  /* 0x000f840001057983 */ /* 0x002ee20000300800 */
[----:B------:R-:W-:Y:S01]  /*243a0*/  IADD3.X R11, R11, UR5, RZ, P1, !PT ;  /* 0x000000050b0b7c10 */ /* 0x000fe20008ffe4ff */
[----:B------:R-:W-:-:S02]  /*243b0*/  IADD3 R13, P1, R13, UR8, RZ ;  /* 0x000000080d0d7c10 */ /* 0x000fc4000ff3e0ff */
[----:B------:R1:W-:Y:S01]  /*243c0*/  STL [R1+0xe90], R10 ;  /* 0x000e900a01007387 */ /* 0x0003e20000100800 */
[----:B------:R-:W-:Y:S01]  /*243d0*/  IADD3.X R17, R17, UR5, RZ, P2, !PT ;  /* 0x0000000511117c10 */ /* 0x000fe200097fe4ff */
[----:B------:R-:W-:Y:S01]  /*243e0*/  IADD3 R12, P2, R12, UR8, RZ ;  /* 0x000000080c0c7c10 */ /* 0x000fe2000ff5e0ff */
[----:B------:R-:W-:Y:S01]  /*243f0*/  IADD3.X R16, R16, UR5, RZ, P3, !PT ;  /* 0x0000000510107c10 */ /* 0x000fe20009ffe4ff */
[----:B------:R-:W-:Y:S01]  /*24400*/  IADD3 R29, P3, R29, UR8, RZ ;  /* 0x000000081d1d7c10 */ /* 0x000fe2000ff7e0ff */
[----:B-1----:R0:W5:Y:S01]  /*24410*/  LDL.LU R10, [R1+0xf80] ;  /* 0x000f8000010a7983 */ /* 0x0021620000300800 */
[----:B------:R1:W-:Y:S01]  /*24420*/  STL [R1+0xe2c], R11 ;  /* 0x000e2c0b01007387 */ /* 0x0003e20000100800 */
        /* <DEDUP_REMOVED lines=16> */
[----:B------:R-:W-:-:S02]  /*24530*/  IADD3.X R18, R18, UR5, RZ, P2, !PT ;  /* 0x0000000512127c10 */ /* 0x000fc400097fe4ff */
[----:B------:R-:W-:Y:S01]  /*24540*/  IADD3.X R19, R19, UR5, RZ, P3, !PT ;  /* 0x0000000513137c10 */ /* 0x000fe20009ffe4ff */
[----:B-1----:R0:W5:Y:S01]  /*24550*/  LDL.LU R16, [R1+0xf6c] ;  /* 0x000f6c0001107983 */ /* 0x0021620000300800 */
[----:B------:R1:W-:Y:S01]  /*24560*/  STL [R1+0xea4], R29 ;  /* 0x000ea41d01007387 */ /* 0x0003e20000100800 */
[----:B------:R-:W-:Y:S02]  /*24570*/  IADD3.X R20, R20, UR5, RZ, P4, !PT ;  /* 0x0000000514147c10 */ /* 0x000fe4000a7fe4ff */
[----:B------:R-:W-:Y:S01]  /*24580*/  IADD3.X R21, R21, UR5, RZ, P5, !PT ;  /* 0x0000000515157c10 */ /* 0x000fe2000affe4ff */
[----:B-1----:R0:W5:Y:S01]  /*24590*/  LDL.LU R29, [R1+0xf68] ;  /* 0x000f6800011d7983 */ /* 0x0021620000300800 */
[----:B------:R1:W-:Y:S02]  /*245a0*/  STL [R1+0xe44], R28 ;  /* 0x000e441c01007387 */ /* 0x0003e40000100800 */
[----:B------:R2:W-:Y:S02]  /*245b0*/  STL [R1+0xea0], R3 ;  /* 0x000ea00301007387 */ /* 0x0005e40000100800 */
[----:B------:R-:W-:Y:S01]  /*245c0*/  STL [R1+0xe4c], R7 ;  /* 0x000e4c0701007387 */ /* 0x000fe20000100800 */
[----:B------:R4:W-:Y:S01]  /*245d0*/  STL [R1+0xe9c], R2 ;  /* 0x000e9c0201007387 */ /* 0x0009e20000100800 */
[----:B------:R3:W-:Y:S02]  /*245e0*/  STL [R1+0xe54], R4 ;  /* 0x000e540401007387 */ /* 0x0007e40000100800 */
[----:B------:R0:W-:Y:S02]  /*245f0*/  STL [R1+0xe98], R24 ;  /* 0x000e981801007387 */ /* 0x0001e40000100800 */
[----:B------:R0:W-:Y:S01]  /*24600*/  STL [R1+0xe5c], R25 ;  /* 0x000e5c1901007387 */ /* 0x0001e20000100800 */
[----:B------:R0:W-:Y:S04]  /*24610*/  STL [R1+0xe94], R26 ;  /* 0x000e941a01007387 */ /* 0x0001e80000100800 */
[----:B-1----:R-:W1:Y:S01]  /*24620*/  S2R R28, SR_TID.X ;  /* 0x00000000001c7919 */ /* 0x002e620000002100 */
[----:B------:R-:W-:Y:S01]  /*24630*/  IADD3.X R22, R22, UR5, RZ, P6, !PT ;  /* 0x0000000516167c10 */ /* 0x000fe2000b7fe4ff */
[----:B------:R0:W-:Y:S02]  /*24640*/  STL [R1+0xe64], R18 ;  /* 0x000e641201007387 */ /* 0x0001e40000100800 */
[----:B------:R0:W-:Y:S01]  /*24650*/  STL [R1+0xe6c], R19 ;  /* 0x000e6c1301007387 */ /* 0x0001e20000100800 */
[----:B------:R-:W-:Y:S01]  /*24660*/  IADD3.X R15, R15, UR5, RZ, P1, !PT ;  /* 0x000000050f0f7c10 */ /* 0x000fe20008ffe4ff */
[----:B------:R0:W-:Y:S01]  /*24670*/  STL [R1+0xe74], R20 ;  /* 0x000e741401007387 */ /* 0x0001e20000100800 */
[----:B------:R0:W-:Y:S02]  /*24680*/  STL [R1+0xe7c], R21 ;  /* 0x000e7c1501007387 */ /* 0x0001e40000100800 */
[----:B------:R0:W-:Y:S01]  /*24690*/  STL [R1+0xe84], R22 ;  /* 0x000e841601007387 */ /* 0x0001e20000100800 */
[----:B-1----:R-:W-:-:S05]  /*246a0*/  LOP3.LUT R28, R28, 0x3f, RZ, 0xc0, !PT ;  /* 0x0000003f1c1c7812 */ /* 0x002fca00078ec0ff */
[----:B------:R-:W-:Y:S02]  /*246b0*/  IMAD.SHL.U32 R28, R28, 0x2, RZ ;  /* 0x000000021c1c7824 */ /* 0x000fe400078e00ff */
[----:B--2---:R-:W-:Y:S02]  /*246c0*/  IMAD.MOV.U32 R3, RZ, RZ, R9 ;  /* 0x000000ffff037224 */ /* 0x004fe400078e0009 */
[----:B----4-:R-:W-:-:S05]  /*246d0*/  IMAD.MOV.U32 R2, RZ, RZ, R6 ;  /* 0x000000ffff027224 */ /* 0x010fca00078e0006 */
[----:B------:R0:W-:Y:S01]  /*246e0*/  STL.64 [R1+0x348], R2 ;  /* 0x0003480201007387 */ /* 0x0001e20000100a00 */
[----:B------:R0:W-:Y:S02]  /*246f0*/  STL [R1+0xe8c], R15 ;  /* 0x000e8c0f01007387 */ /* 0x0001e40000100800 */
[----:B---3--:R-:W-:Y:S02]  /*24700*/  IMAD.MOV.U32 R4, RZ, RZ, R5 ;  /* 0x000000ffff047224 */ /* 0x008fe400078e0005 */
[----:B------:R-:W-:-:S05]  /*24710*/  IMAD.MOV.U32 R5, RZ, RZ, R8 ;  /* 0x000000ffff057224 */ /* 0x000fca00078e0008 */
[----:B------:R0:W-:Y:S01]  /*24720*/  STL.64 [R1+0x350], R4 ;  /* 0x0003500401007387 */ /* 0x0001e20000100a00 */
[----:B------:R-:W-:Y:S01]  /*24730*/  @!P0 CALL.REL.NOINC `(.L_x_1) ;  /* 0x0000001000008944 */ /* 0x000fe20003c00000 */
[----:B------:R-:W-:Y:S05]  /*24740*/  BRA `(.L_x_2) ;  /* 0xfffe3c1000007947 */ /* 0x000fea000383ffff */
.L_x_1:
[----:B------:R-:W2:Y:S01]  /*24750*/  LDL.LU R6, [R1+0x1ec] ;  /* 0x0001ec0001067983 */ /* 0x000ea20000300800 */
[----:B-----5:R-:W-:Y:S02]  /*24760*/  IMAD.MOV.U32 R28, RZ, RZ, R14 ;  /* 0x000000ffff1c7224 */ /* 0x020fe400078e000e */
[----:B0-----:R-:W-:Y:S01]  /*24770*/  IMAD.MOV.U32 R26, RZ, RZ, R10 ;  /* 0x000000ffff1a7224 */ /* 0x001fe200078e000a */
[----:B------:R-:W2:Y:S01]  /*24780*/  LDL.LU R25, [R1+0x1e8] ;  /* 0x0001e80001197983 */ /* 0x000ea20000300800 */
[----:B------:R-:W-:-:S03]  /*24790*/  IMAD.MOV.U32 R0, RZ, RZ, R11 ;  /* 0x000000ffff007224 */ /* 0x000fc600078e000b */
[----:B------:R-:W3:Y:S04]  /*247a0*/  LDL.LU R9, [R1+0x21c] ;  /* 0x00021c0001097983 */ /* 0x000ee80000300800 */
[----:B------:R-:W3:Y:S04]  /*247b0*/  LDL.LU R24, [R1+0x218] ;  /* 0x0002180001187983 */ /* 0x000ee80000300800 */
[----:B------:R-:W4:Y:S04]  /*247c0*/  LDL.LU R5, [R1+0x1c4] ;  /* 0x0001c40001057983 */ /* 0x000f280000300800 */
        /* <DEDUP_REMOVED lines=13> */
[----:B------:R-:W4:Y:S01]  /*248a0*/  LDL.LU R11, [R1+0x180] ;  /* 0x00018000010b7983 */ /* 0x000f220000300800 */
[----:B------:R-:W-:-:S02]  /*248b0*/  F2FP.PACK_AB R27, R28, R27 ;  /* 0x0000001b1c1b723e */ /* 0x000fc400000000ff */
[----:B------:R-:W-:Y:S01]  /*248c0*/  F2FP.PACK_AB R26, R0, R26 ;  /* 0x0000001a001a723e */ /* 0x000fe200000000ff */
[----:B------:R0:W-:Y:S04]  /*248d0*/  STL [R1+0x1064], R13 ;  /* 0x0010640d01007387 */ /* 0x0001e80000100800 */
[----:B------:R1:W-:Y:S04]  /*248e0*/  STL [R1+0x1060], R12 ;  /* 0x0010600c01007387 */ /* 0x0003e80000100800 */
[----:B------:R-:W-:Y:S04]  /*248f0*/  STL [R1+0xf68], R29 ;  /* 0x000f681d01007387 */ /* 0x000fe80000100800 */
[----:B------:R-:W-:Y:S04]  /*24900*/  STL [R1+0xf6c], R27 ;  /* 0x000f6c1b01007387 */ /* 0x000fe80000100800 */
[----:B------:R-:W-:Y:S01]  /*24910*/  STL [R1+0xf70], R26 ;  /* 0x000f701a01007387 */ /* 0x000fe20000100800 */
[----:B--2---:R-:W-:-:S02]  /*24920*/  F2FP.PACK_AB R25, R6, R25 ;  /* 0x000000190619723e */ /* 0x004fc400000000ff */
[----:B---3--:R-:W-:-:S03]  /*24930*/  F2FP.PACK_AB R24, R9, R24 ;  /* 0x000000180918723e */ /* 0x008fc600000000ff */
[----:B------:R-:W-:Y:S01]  /*24940*/  STL [R1+0xf74], R25 ;  /* 0x000f741901007387 */ /* 0x000fe20000100800 */
[----:B----4-:R-:W-:-:S03]  /*24950*/  F2FP.PACK_AB R23, R5, R23 ;  /* 0x000000170517723e */ /* 0x010fc600000000ff */
[----:B------:R-:W-:Y:S01]  /*24960*/  STL [R1+0xf78], R24 ;  /* 0x000f781801007387 */ /* 0x000fe20000100800 */
[----:B------:R-:W-:-:S03]  /*24970*/  F2FP.PACK_AB R22, R8, R22 ;  /* 0x000000160816723e */ /* 0x000fc600000000ff */
        /* <DEDUP_REMOVED lines=12> */
[----:B------:R-:W-:Y:S04]  /*24a40*/  STL [R1+0xf94], R17 ;  /* 0x000f941101007387 */ /* 0x000fe80000100800 */
[----:B------:R-:W-:Y:S04]  /*24a50*/  STL [R1+0xf98], R16 ;  /* 0x000f981001007387 */ /* 0x000fe80000100800 */
[----:B0-----:R-:W2:Y:S01]  /*24a60*/  LDL.LU R13, [R1+0x194] ;  /* 0x00019400010d7983 */ /* 0x001ea20000300800 */
[----:B------:R-:W-:-:S03]  /*24a70*/  F2FP.PACK_AB R15, R10, R11 ;  /* 0x0000000b0a0f723e */ /* 0x000fc600000000ff */
[----:B------:R-:W2:Y:S04]  /*24a80*/  LDL.LU R14, [R1+0x190] ;  /* 0x00019000010e7983 */ /* 0x000ea80000300800 */
[----:B-1----:R-:W3:Y:S04]  /*24a90*/  LDL.LU R12, [R1+0x1a4] ;  /* 0x0001a400010c7983 */ /* 0x002ee80000300800 */
[----:B------:R-:W4:Y:S04]  /*24aa0*/  LDL.LU R11, [R1+0x258] ;  /* 0x00025800010b7983 */ /* 0x000f280000300800 */
[----:B----4-:R0:W-:Y:S04]  /*24ab0*/  STL [R1+0x105c], R11 ;  /* 0x00105c0b01007387 */ /* 0x0101e80000100800 */
[----:B0-----:R-:W4:Y:S04]  /*24ac0*/  LDL.LU R11, [R1+0x1b4] ;  /* 0x0001b400010b7983 */ /* 0x001f280000300800 */
[----:B------:R-:W2:Y:S04]  /*24ad0*/  LDL.LU R10, [R1+0x248] ;  /* 0x00024800010a7983 */ /* 0x000ea80000300800 */
[----:B--2---:R0:W-:Y:S04]  /*24ae0*/  STL [R1+0x1058], R10 ;  /* 0x0010580a01007387 */ /* 0x0041e80000100800 */
[----:B0-----:R-:W2:Y:S04]  /*24af0*/  LDL.LU R10, [R1+0x25c] ;  /* 0x00025c00010a7983 */ /* 0x001ea80000300800 */
[----:B------:R-:W2:Y:S01]  /*24b00*/  LDL.LU R9, [R1+0x238] ;  /* 0x0002380001097983 */ /* 0x000ea20000300800 */
[----:B------:R-:W-:-:S03]  /*24b10*/  F2FP.PACK_AB R14, R13, R14 ;  /* 0x0000000e0d0e723e */ /* 0x000fc600000000ff */
[----:B--2---:R0:W-:Y:S04]  /*24b20*/  STL [R1+0x1054], R9 ;  /* 0x0010540901007387 */ /* 0x0041e80000100800 */
[----:B0-----:R-:W2:Y:S04]  /*24b30*/  LDL.LU R9, [R1+0x24c] ;  /* 0x00024c0001097983 */ /* 0x001ea80000300800 */
        /* <DEDUP_REMOVED lines=23> */
[----:B0-----:R-:W2:Y:S04]  /*24cb0*/  LDL.LU R15, [R1+0x234] ;  /* 0x00023400010f7983 */ /* 0x001ea80000300800 */
[----:B------:R-:W3:Y:S04]  /*24cc0*/  LDL.LU R13, [R1+0x1064] ;  /* 0x00106400010d7983 */ /* 0x000ee80000300800 */
[----:B------:R0:W-:Y:S04]  /*24cd0*/  STL [R1+0xfa0], R14 ;  /* 0x000fa00e01007387 */ /* 0x0001e80000100800 */
[----:B0-----:R-:W2:Y:S01]  /*24ce0*/  LDL.LU R14, [R1+0x244] ;  /* 0x00024400010e7983 */ /* 0x001ea20000300800 */
[----:B---3--:R-:W-:-:S03]  /*24cf0*/  F2FP.PACK_AB R13, R12, R13 ;  /* 0x0000000d0c0d723e */ /* 0x008fc600000000ff */
[----:B------:R-:W4:Y:S04]  /*24d00*/  LDL.LU R12, [R1+0x1060] ;  /* 0x00106000010c7983 */ /* 0x000f280000300800 */
[----:B------:R0:W-:Y:S04]  /*24d10*/  STL [R1+0xfa4], R13 ;  /* 0x000fa40d01007387 */ /* 0x0001e80000100800 */
[----:B0-----:R-:W3:Y:S01]  /*24d20*/  LDL.LU R13, [R1+0x254] ;  /* 0x00025400010d7983 */ /* 0x001ee20000300800 */
[----:B----4-:R-:W-:-:S03]  /*24d30*/  F2FP.PACK_AB R12, R11, R12 ;  /* 0x0000000c0b0c723e */ /* 0x010fc600000000ff */
[----:B------:R-:W4:Y:S04]  /*24d40*/  LDL.LU R11, [R1+0x105c] ;  /* 0x00105c00010b7983 */ /* 0x000f280000300800 */
[----:B------:R0:W-:Y:S04]  /*24d50*/  STL [R1+0xfa8], R12 ;  /* 0x000fa80c01007387 */ /* 0x0001e80000100800 */
[----:B0-----:R-:W2:Y:S01]  /*24d60*/  LDL.LU R12, [R1+0x22c] ;  /* 0x00022c00010c7983 */ /* 0x001ea20000300800 */
[----:B----4-:R-:W-:-:S03]  /*24d70*/  F2FP.PACK_AB R11, R10, R11 ;  /* 0x0000000b0a0b723e */ /* 0x010fc600000000ff */
[----:B------:R-:W2:Y:S04]  /*24d80*/  LDL.LU R10, [R1+0x1058] ;  /* 0x00105800010a7983 */ /* 0x000ea80000300800 */
[----:B------:R0:W-:Y:S04]  /*24d90*/  STL [R1+0xfac], R11 ;  /* 0x000fac0b01007387 */ /* 0x0001e80000100800 */
[----:B0-----:R-:W4:Y:S01]  /*24da0*/  LDL.LU R11, [R1+0x23c] ;  /* 0x00023c00010b7983 */ /* 0x001f220000300800 */
[----:B--2---:R-:W-:-:S03]  /*24db0*/  F2FP.PACK_AB R10, R9, R10 ;  /* 0x0000000a090a723e */ /* 0x004fc600000000ff */
[----:B------:R-:W4:Y:S01]  /*24dc0*/  LDL.LU R9, [R1+0x1054] ;  /* 0x0010540001097983 */ /* 0x000f220000300800 */
[----:B------:R-:W-:Y:S02]  /*24dd0*/  F2FP.PACK_AB R8, R12, R8 ;  /* 0x000000080c08723e */ /* 0x000fe400000000ff */
[----:B---3--:R-:W-:Y:S01]  /*24de0*/  F2FP.PACK_AB R7, R13, R7 ;  /* 0x000000070d07723e */ /* 0x008fe200000000ff */
[----:B------:R-:W-:Y:S01]  /*24df0*/  STL [R1+0xfb0], R10 ;  /* 0x000fb00a01007387 */ /* 0x000fe20000100800 */
[----:B------:R-:W-:Y:S02]  /*24e00*/  F2FP.PACK_AB R6, R14, R6 ;  /* 0x000000060e06723e */ /* 0x000fe400000000ff */
[----:B------:R-:W-:Y:S02]  /*24e10*/  F2FP.PACK_AB R5, R15, R5 ;  /* 0x000000050f05723e */ /* 0x000fe400000000ff */
[----:B------:R-:W-:Y:S02]  /*24e20*/  F2FP.PACK_AB R4, R16, R4 ;  /* 0x000000041004723e */ /* 0x000fe400000000ff */
[----:B----4-:R-:W-:-:S05]  /*24e30*/  F2FP.PACK_AB R9, R11, R9 ;  /* 0x000000090b09723e */ /* 0x010fca00000000ff */
[----:B------:R-:W-:Y:S04]  /*24e40*/  STL [R1+0xfb4], R9 ;  /* 0x000fb40901007387 */ /* 0x000fe80000100800 */
[----:B------:R-:W-:Y:S04]  /*24e50*/  STL [R1+0xfb8], R8 ;  /* 0x000fb80801007387 */ /* 0x000fe80000100800 */
[----:B------:R-:W-:Y:S04]  /*24e60*/  STL [R1+0xfbc], R7 ;  /* 0x000fbc0701007387 */ /* 0x000fe80000100800 */
[----:B------:R0:W-:Y:S04]  /*24e70*/  STL [R1+0xfc0], R6 ;  /* 0x000fc00601007387 */ /* 0x0001e80000100800 */
[----:B------:R1:W-:Y:S04]  /*24e80*/  STL [R1+0xfc4], R5 ;  /* 0x000fc40501007387 */ /* 0x0003e80000100800 */
[----:B------:R2:W-:Y:S01]  /*24e90*/  STL [R1+0xfc8], R4 ;  /* 0x000fc80401007387 */ /* 0x0005e20000100800 */
[----:B0-----:R-:W-:-:S02]  /*24ea0*/  F2FP.PACK_AB R6, R19, R20 ;  /* 0x000000141306723e */ /* 0x001fc400000000ff */
[----:B-1----:R-:W-:Y:S02]  /*24eb0*/  F2FP.PACK_AB R5, R17, R18 ;  /* 0x000000121105723e */ /* 0x002fe400000000ff */
[----:B--2---:R-:W-:-:S03]  /*24ec0*/  F2FP.PACK_AB R4, R21, R22 ;  /* 0x000000161504723e */ /* 0x004fc600000000ff */
[----:B------:R0:W-:Y:S04]  /*24ed0*/  STL [R1+0xc], R5 ;  /* 0x00000c0501007387 */ /* 0x0001e80000100800 */
[----:B------:R1:W-:Y:S04]  /*24ee0*/  STL [R1+0x8], R6 ;  /* 0x0000080601007387 */ /* 0x0003e80000100800 */
[----:B------:R2:W-:Y:S01]  /*24ef0*/  STL [R1+0x4], R4 ;  /* 0x0000040401007387 */ /* 0x0005e20000100800 */
[----:B0-----:R-:W-:Y:S02]  /*24f00*/  F2FP.PACK_AB R5, R23, R24 ;  /* 0x000000181705723e */ /* 0x001fe400000000ff */
[----:B-1----:R-:W-:-:S03]  /*24f10*/  F2FP.PACK_AB R6, R25, R26 ;  /* 0x0000001a1906723e */ /* 0x002fc600000000ff */
[----:B------:R-:W-:Y:S01]  /*24f20*/  STL [R1], R5 ;  /* 0x0000000501007387 */ /* 0x000fe20000100800 */
[----:B--2---:R-:W-:-:S03]  /*24f30*/  F2FP.PACK_AB R4, R27, R29 ;  /* 0x0000001d1b04723e */ /* 0x004fc600000000ff */
[----:B------:R-:W-:Y:S04]  /*24f40*/  STL [R1+0x1c], R6 ;  /* 0x00001c0601007387 */ /* 0x000fe80000100800 */
[----:B------:R0:W-:Y:S04]  /*24f50*/  STL [R1+0x18], R4 ;  /* 0x0000180401007387 */ /* 0x0001e80000100800 */
[----:B0-----:R-:W2:Y:S01]  /*24f60*/  LDL.LU R4, [R1+0x2dc] ;  /* 0x0002dc0001047983 */ /* 0x001ea20000300800 */
[----:B------:R-:W-:Y:S02]  /*24f70*/  F2FP.PACK_AB R5, R28, R0 ;  /* 0x000000001c05723e */ /* 0x000fe400000000ff */
[----:B------:R-:W-:-:S03]  /*24f80*/  F2FP.PACK_AB R0, R3, R2 ;  /* 0x000000020300723e */ /* 0x000fc600000000ff */
        /* <DEDUP_REMOVED lines=36> */
[----:B------:R-:W3:Y:S04]  /*251d0*/  LDL.LU R5, [R1+0x2d8] ;  /* 0x0002d80001057983 */ /* 0x000ee80000300800 */
[----:B---3--:R0:W-:Y:S04]  /*251e0*/  STL [R1+0xfd0], R5 ;  /* 0x000fd00501007387 */ /* 0x0081e80000100800 */
[----:B0-----:R-:W3:Y:S04]  /*251f0*/  LDL.LU R5, [R1+0x2bc] ;  /* 0x0002bc0001057983 */ /* 0x001ee80000300800 */
        /* <DEDUP_REMOVED lines=31> */
[----:B0-----:R-:W2:Y:S04]  /*253f0*/  LDL.LU R5, [R1+0x1fc] ;  /* 0x0001fc0001057983 */ /* 0x001ea80000300800 */
[----:B------:R-:W3:Y:S04]  /*25400*/  LDL.LU R6, [R1+0x2ec] ;  /* 0x0002ec0001067983 */ /* 0x000ee80000300800 */
[----:B------:R-:W3:Y:S04]  /*25410*/  LDL.LU R7, [R1+0x2e8] ;  /* 0x0002e80001077983 */ /* 0x000ee80000300800 */
[----:B------:R-:W4:Y:S04]  /*25420*/  LDL.LU R8, [R1+0x31c] ;  /* 0x00031c0001087983 */ /* 0x000f280000300800 */
[----:B------:R-:W4:Y:S04]  /*25430*/  LDL.LU R9, [R1+0x318] ;  /* 0x0003180001097983 */ /* 0x000f280000300800 */
[----:B------:R-:W3:Y:S04]  /*25440*/  LDL.LU R10, [R1+0x2b4] ;  /* 0x0002b400010a7983 */ /* 0x000ee80000300800 */
        /* <DEDUP_REMOVED lines=21> */
[----:B------:R-:W3:Y:S01]  /*255a0*/  LDL.LU R2, [R1+0x174] ;  /* 0x0001740001027983 */ /* 0x000ee20000300800 */
[----:B--2---:R-:W-:-:S03]  /*255b0*/  F2FP.PACK_AB R4, R5, R4 ;  /* 0x000000040504723e */ /* 0x004fc600000000ff */
[----:B------:R-:W2:Y:S04]  /*255c0*/  LDL.LU R5, [R1+0x1050] ;  /* 0x0010500001057983 */ /* 0x000ea80000300800 */
[----:B------:R0:W-:Y:S04]  /*255d0*/  STL [R1+0x2c], R4 ;  /* 0x00002c0401007387 */ /* 0x0001e80000100800 */
[----:B0-----:R-:W2:Y:S02]  /*255e0*/  LDL.LU R4, [R1+0x104c] ;  /* 0x00104c0001047983 */ /* 0x001ea40000300800 */
[----:B--2---:R-:W-:-:S02]  /*255f0*/  F2FP.PACK_AB R4, R5, R4 ;  /* 0x000000040504723e */ /* 0x004fc400000000ff */
        /* <DEDUP_REMOVED lines=62> */
[----:B0-----:R-:W2:Y:S01]  /*259e0*/  LDL.LU R4, [R1+0xfcc] ;  /* 0x000fcc0001047983 */ /* 0x001ea20000300800 */
[----:B---3--:R-:W-:Y:S02]  /*259f0*/  F2FP.PACK_AB R7, R6, R7 ;  /* 0x000000070607723e */ /* 0x008fe400000000ff */
[----:B----4-:R-:W-:-:S02]  /*25a00*/  F2FP.PACK_AB R9, R8, R9 ;  /* 0x000000090809723e */ /* 0x010fc400000000ff */
[----:B------:R-:W-:Y:S02]  /*25a10*/  F2FP.PACK_AB R11, R10, R11 ;  /* 0x0000000b0a0b723e */ /* 0x000fe400000000ff */
[----:B------:R-:W-:Y:S02]  /*25a20*/  F2FP.PACK_AB R13, R12, R13 ;  /* 0x0000000d0c0d723e */ /* 0x000fe400000000ff */
[----:B------:R-:W-:Y:S02]  /*25a30*/  F2FP.PACK_AB R15, R14, R15 ;  /* 0x0000000f0e0f723e */ /* 0x000fe400000000ff */
[----:B------:R-:W-:Y:S02]  /*25a40*/  F2FP.PACK_AB R17, R16, R17 ;  /* 0x000000111011723e */ /* 0x000fe400000000ff */
[----:B------:R-:W-:Y:S02]  /*25a50*/  F2FP.PACK_AB R19, R18, R19 ;  /* 0x000000131213723e */ /* 0x000fe400000000ff */
[----:B------:R-:W-:-:S02]  /*25a60*/  F2FP.PACK_AB R21, R20, R21 ;  /* 0x000000151415723e */ /* 0x000fc400000000ff */
[----:B------:R-:W-:Y:S02]  /*25a70*/  F2FP.PACK_AB R23, R22, R23 ;  /* 0x000000171617723e */ /* 0x000fe400000000ff */
[----:B------:R-:W-:Y:S02]  /*25a80*/  F2FP.PACK_AB R25, R24, R25 ;  /* 0x000000191819723e */ /* 0x000fe400000000ff */
[----:B------:R-:W-:Y:S02]  /*25a90*/  F2FP.PACK_AB R27, R26, R27 ;  /* 0x0000001b1a1b723e */ /* 0x000fe400000000ff */
[----:B------:R-:W-:Y:S02]  /*25aa0*/  F2FP.PACK_AB R28, R29, R28 ;  /* 0x0000001c1d1c723e */ /* 0x000fe400000000ff */
[----:B--2---:R-:W-:Y:S02]  /*25ab0*/  F2FP.PACK_AB R5, R4, R5 ;  /* 0x000000050405723e */ /* 0x004fe400000000ff */
[----:B------:R0:W5:Y:S04]  /*25ac0*/  LDL.LU R4, [R1+0xfc8] ;  /* 0x000fc80001047983 */ /* 0x0001680000300800 */
[----:B------:R1:W-:Y:S04]  /*25ad0*/  STL [R1+0x68], R5 ;  /* 0x0000680501007387 */ /* 0x0003e80000100800 */
[----:B-1----:R0:W5:Y:S04]  /*25ae0*/  LDL.LU R5, [R1+0xfc4] ;  /* 0x000fc40001057983 */ /* 0x0021680000300800 */
        /* <DEDUP_REMOVED lines=33> */
[----:B------:R-:W2:Y:S01]  /*25d00*/  LDL.LU R29, [R1+0xf68] ;  /* 0x000f6800011d7983 */ /* 0x000ea20000300800 */
[----:B------:R-:W-:-:S03]  /*25d10*/  F2FP.PACK_AB R3, R0, R3 ;  /* 0x000000030003723e */ /* 0x000fc600000000ff */
[----:B------:R0:W-:Y:S01]  /*25d20*/  STL [R1+0x98], R28 ;  /* 0x0000981c01007387 */ /* 0x0001e20000100800 */
[----:B--2---:R-:W-:-:S05]  /*25d30*/  F2FP.PACK_AB R0, R2, R29 ;  /* 0x0000001d0200723e */ /* 0x004fca00000000ff */
[----:B------:R0:W-:Y:S04]  /*25d40*/  STL [R1+0x90], R0 ;  /* 0x0000900001007387 */ /* 0x0001e80000100800 */
[----:B------:R0:W-:Y:S02]  /*25d50*/  STL [R1+0x94], R3 ;  /* 0x0000940301007387 */ /* 0x0001e40000100800 */
.L_x_0:
[----:B0-----:R-:W2:Y:S04]  /*25d60*/  LDL.LU R28, [R1+0x7c] ;  /* 0x00007c00011c7983 */ /* 0x001ea80000300800 */
[----:B------:R-:W3:Y:S04]  /*25d70*/  LDL.LU R3, [R1+0x70] ;  /* 0x0000700001037983 */ /* 0x000ee80000300800 */
[----:B-1----:R-:W4:Y:S04]  /*25d80*/  LDL.LU R2, [R1+0x74] ;  /* 0x0000740001027983 */ /* 0x002f280000300800 */
[----:B------:R-:W4:Y:S04]  /*25d90*/  LDL.LU R0, [R1+0x6c] ;  /* 0x00006c0001007983 */ /* 0x000f280000300800 */
[----:B-----5:R0:W-:Y:S04]  /*25da0*/  STL.64 [R1+0x1010], R6 ;  /* 0x0010100601007387 */ /* 0x0201e80000100a00 */
[----:B0-----:R-:W4:Y:S04]  /*25db0*/  LDL.LU R7, [R1+0x54] ;  /* 0x0000540001077983 */ /* 0x001f280000300800 */
[----:B------:R-:W4:Y:S04]  /*25dc0*/  LDL.LU R6, [R1+0x50] ;  /* 0x0000500001067983 */ /* 0x000f280000300800 */
[----:B------:R0:W-:Y:S04]  /*25dd0*/  STL.64 [R1+0x1008], R4 ;  /* 0x0010080401007387 */ /* 0x0001e80000100a00 */
        /* <DEDUP_REMOVED lines=10> */
[----:B------:R-:W-:Y:S04]  /*25e80*/  STL.64 [R1+0xfe8], R12 ;  /* 0x000fe80c01007387 */ /* 0x000fe80000100a00 */
        /* <DEDUP_REMOVED lines=10> */
[----:B------:R3:W-:Y:S04]  /*25f30*/  STL.64 [R1+0xfc0], R26 ;  /* 0x000fc01a01007387 */ /* 0x0007e80000100a00 */
[----:B------:R0:W-:Y:S04]  /*25f40*/  STL.64 [R1+0xfb8], R24 ;  /* 0x000fb81801007387 */ /* 0x0001e80000100a00 */
[----:B------:R-:W4:Y:S04]  /*25f50*/  LDL.LU R12, [R1+0x30] ;  /* 0x00003000010c7983 */ /* 0x000f280000300800 */
[----:B------:R-:W4:Y:S04]  /*25f60*/  LDL.LU R13, [R1+0x34] ;  /* 0x00003400010d7983 */ /* 0x000f280000300800 */
[----:B------:R-:W4:Y:S04]  /*25f70*/  LDL.LU R14, [R1+0x38] ;  /* 0x00003800010e7983 */ /* 0x000f280000300800 */
[----:B------:R-:W1:Y:S01]  /*25f80*/  S2R R29, SR_TID.X ;  /* 0x00000000001d7919 */ /* 0x000e620000002100 */
[----:B--2---:R-:W-:-:S02]  /*25f90*/  IMAD.MOV.U32 R21, RZ, RZ, R28 ;  /* 0x000000ffff157224 */ /* 0x004fc400078e001c */
[C---:B-1----:R-:W-:Y:S02]  /*25fa0*/  IMAD.SHL.U32 R28, R29.reuse, 0x4, RZ ;  /* 0x000000041d1c7824 */ /* 0x042fe400078e00ff */
[----:B---3--:R-:W-:Y:S02]  /*25fb0*/  IMAD.MOV.U32 R26, RZ, RZ, R3 ;  /* 0x000000ffff1a7224 */ /* 0x008fe400078e0003 */
[C---:B------:R-:W-:Y:S02]  /*25fc0*/  IMAD.SHL.U32 R3, R29.reuse, 0x8, RZ ;  /* 0x000000081d037824 */ /* 0x040fe400078e00ff */
[----:B----4-:R-:W-:Y:S02]  /*25fd0*/  IMAD.MOV.U32 R27, RZ, RZ, R2 ;  /* 0x000000ffff1b7224 */ /* 0x010fe400078e0002 */
[----:B------:R-:W-:Y:S02]  /*25fe0*/  IMAD.SHL.U32 R2, R29, 0x20, RZ ;  /* 0x000000201d027824 */ /* 0x000fe400078e00ff */
[----:B0-----:R-:W-:-:S02]  /*25ff0*/  IMAD.MOV.U32 R25, RZ, RZ, R0 ;  /* 0x000000ffff197224 */ /* 0x001fc400078e0000 */
[----:B------:R-:W-:-:S05]  /*26000*/  IMAD.SHL.U32 R0, R29, 0x80, RZ ;  /* 0x000000801d007824 */ /* 0x000fca00078e00ff */
[----:B------:R-:W-:-:S04]  /*26010*/  LOP3.LUT R0, R0, 0xc00, RZ, 0xc0, !PT ;  /* 0x00000c0000007812 */ /* 0x000fc800078ec0ff */
[----:B------:R-:W-:Y:S01]  /*26020*/  LOP3.LUT R0, R0, 0x60, R2, 0xf8, !PT ;  /* 0x0000006000007812 */ /* 0x000fe200078ef802 */
[----:B------:R-:W-:Y:S02]  /*26030*/  IMAD.SHL.U32 R2, R29, 0x200, RZ ;  /* 0x000002001d027824 */ /* 0x000fe400078e00ff */
[----:B------:R-:W-:Y:S02]  /*26040*/  IMAD.MOV.U32 R20, RZ, RZ, R15 ;  /* 0x000000ffff147224 */ /* 0x000fe400078e000f */
[----:B------:R-:W2:Y:S04]  /*26050*/  LDL.LU R15, [R1+0x3c] ;  /* 0x00003c00010f7983 */ /* 0x000ea80000300800 */
[----:B------:R-:W-:Y:S06]  /*26060*/  BAR.SYNC.DEFER_BLOCKING 0x0 ;  /* 0x0000000000007b1d */ /* 0x000fec0000010000 */
[----:B--2---:R-:W-:Y:S04]  /*26070*/  STL.64 [R1+0x1020], R14 ;  /* 0x0010200e01007387 */ /* 0x004fe80000100a00 */
[----:B------:R0:W-:Y:S04]  /*26080*/  STL.64 [R1+0x1018], R12 ;  /* 0x0010180c01007387 */ /* 0x0001e80000100a00 */
[----:B0-----:R-:W2:Y:S04]  /*26090*/  LDL.LU R12, [R1+0x60] ;  /* 0x00006000010c7983 */ /* 0x001ea80000300800 */
[----:B------:R-:W2:Y:S04]  /*260a0*/  LDL.LU R13, [R1+0x64] ;  /* 0x00006400010d7983 */ /* 0x000ea80000300800 */
[----:B------:R-:W3:Y:S01]  /*260b0*/  LDL.LU R14, [R1+0x68] ;  /* 0x00006800010e7983 */ /* 0x000ee20000300800 */
[----:B------:R-:W-:Y:S01]  /*260c0*/  IMAD.MOV.U32 R15, RZ, RZ, R25 ;  /* 0x000000ffff0f7224 */ /* 0x000fe200078e0019 */
[----:B------:R-:W-:-:S02]  /*260d0*/  LOP3.LUT R3, R3, 0x100, RZ, 0xc0, !PT ;  /* 0x0000010003037812 */ /* 0x000fc400078ec0ff */
[----:B------:R-:W-:-:S05]  /*260e0*/  LOP3.LUT R0, R0, 0x70, R28, 0x78, !PT ;  /* 0x0000007000007812 */ /* 0x000fca00078e781c */
[----:B------:R-:W-:Y:S01]  /*260f0*/  IMAD.IADD R0, R3, 0x1, R0 ;  /* 0x0000000103007824 */ /* 0x000fe200078e0200 */
[----:B---3--:R0:W-:Y:S04]  /*26100*/  STL.64 [R1+0x1030], R14 ;  /* 0x0010300e01007387 */ /* 0x0081e80000100a00 */
[----:B--2---:R1:W-:Y:S01]  /*26110*/  STL.64 [R1+0x1028], R12 ;  /* 0x0010280c01007387 */ /* 0x0043e20000100a00 */
[----:B0-----:R-:W-:Y:S02]  /*26120*/  IMAD.MOV.U32 R14, RZ, RZ, R20 ;  /* 0x000000ffff0e7224 */ /* 0x001fe400078e0014 */
[----:B------:R-:W-:Y:S02]  /*26130*/  IMAD.MOV.U32 R15, RZ, RZ, R21 ;  /* 0x000000ffff0f7224 */ /* 0x000fe400078e0015 */
[----:B-1----:R-:W-:-:S02]  /*26140*/  IMAD.MOV.U32 R12, RZ, RZ, R26 ;  /* 0x000000ffff0c7224 */ /* 0x002fc400078e001a */
[----:B------:R-:W-:Y:S01]  /*26150*/  IMAD.MOV.U32 R13, RZ, RZ, R27 ;  /* 0x000000ffff0d7224 */ /* 0x000fe200078e001b */
[----:B------:R0:W-:Y:S04]  /*26160*/  STL.64 [R1+0x1040], R14 ;  /* 0x0010400e01007387 */ /* 0x0001e80000100a00 */
[----:B------:R1:W-:Y:S01]  /*26170*/  STL.64 [R1+0x1038], R12 ;  /* 0x0010380c01007387 */ /* 0x0003e20000100a00 */
        /* <DEDUP_REMOVED lines=8> */
[----:B------:R-:W-:-:S02]  /*26200*/  IMAD.MOV.U32 R8, RZ, RZ, R10 ;  /* 0x000000ffff087224 */ /* 0x000fc400078e000a */
[----:B------:R-:W-:Y:S02]  /*26210*/  IMAD.MOV.U32 R9, RZ, RZ, R11 ;  /* 0x000000ffff097224 */ /* 0x000fe400078e000b */
[----:B------:R-:W-:Y:S02]  /*26220*/  IMAD.MOV.U32 R10, RZ, RZ, R4 ;  /* 0x000000ffff0a7224 */ /* 0x000fe400078e0004 */
[----:B------:R-:W-:Y:S02]  /*26230*/  IMAD.MOV.U32 R11, RZ, RZ, R5 ;  /* 0x000000ffff0b7224 */ /* 0x000fe400078e0005 */
[----:B------:R-:W-:Y:S02]  /*26240*/  IMAD.MOV.U32 R4, RZ, RZ, R6 ;  /* 0x000000ffff047224 */ /* 0x000fe400078e0006 */
[----:B------:R-:W-:Y:S01]  /*26250*/  IMAD.MOV.U32 R5, RZ, RZ, R7 ;  /* 0x000000ffff057224 */ /* 0x000fe200078e0007 */
[----:B------:R-:W2:Y:S01]  /*26260*/  LDL.LU R6, [R1+0x58] ;  /* 0x0000580001067983 */ /* 0x000ea20000300800 */
[----:B-1----:R-:W-:-:S03]  /*26270*/  IMAD.MOV.U32 R12, RZ, RZ, R18 ;  /* 0x000000ffff0c7224 */ /* 0x002fc600078e0012 */
[----:B------:R-:W2:Y:S01]  /*26280*/  LDL.LU R7, [R1+0x5c] ;  /* 0x00005c0001077983 */ /* 0x000ea20000300800 */
[----:B------:R-:W-:-:S03]  /*26290*/  IMAD.MOV.U32 R13, RZ, RZ, R19 ;  /* 0x000000ffff0d7224 */ /* 0x000fc600078e0013 */
[----:B------:R-:W3:Y:S04]  /*262a0*/  LDL.LU R16, [R1+0x20] ;  /* 0x0000200001107983 */ /* 0x000ee80000300800 */
[----:B------:R-:W3:Y:S04]  /*262b0*/  LDL.LU R17, [R1+0x24] ;  /* 0x0000240001117983 */ /* 0x000ee80000300800 */
[----:B------:R-:W3:Y:S04]  /*262c0*/  LDL.LU R18, [R1+0x28] ;  /* 0x0000280001127983 */ /* 0x000ee80000300800 */
[----:B------:R-:W3:Y:S04]  /*262d0*/  LDL.LU R19, [R1+0x2c] ;  /* 0x00002c0001137983 */ /* 0x000ee80000300800 */
[----:B------:R-:W4:Y:S04]  /*262e0*/  LDL.LU R20, [R1+0x10] ;  /* 0x0000100001147983 */ /* 0x000f280000300800 */
[----:B------:R-:W4:Y:S04]  /*262f0*/  LDL.LU R21, [R1+0x14] ;  /* 0x0000140001157983 */ /* 0x000f280000300800 */
[----:B------:R-:W4:Y:S04]  /*26300*/  LDL.LU R22, [R1+0x18] ;  /* 0x0000180001167983 */ /* 0x000f280000300800 */
[----:B------:R-:W4:Y:S04]  /*26310*/  LDL.LU R23, [R1+0x1c] ;  /* 0x00001c0001177983 */ /* 0x000f280000300800 */
[----:B------:R-:W2:Y:S04]  /*26320*/  LDL.LU R24, [R1] ;  /* 0x0000000001187983 */ /* 0x000ea80000300800 */
[----:B------:R-:W2:Y:S04]  /*26330*/  LDL.LU R25, [R1+0x4] ;  /* 0x0000040001197983 */ /* 0x000ea80000300800 */
[----:B------:R-:W2:Y:S04]  /*26340*/  LDL.LU R26, [R1+0x8] ;  /* 0x00000800011a7983 */ /* 0x000ea80000300800 */
[----:B------:R-:W2:Y:S04]  /*26350*/  LDL.LU R27, [R1+0xc] ;  /* 0x00000c00011b7983 */ /* 0x000ea80000300800 */
[----:B------:R0:W-:Y:S04]  /*26360*/  STS.128 [R0], R12 ;  /* 0x0000000c00007388 */ /* 0x0001e80000000c00 */
[----:B0-----:R-:W2:Y:S04]  /*26370*/  LDL.LU.64 R14, [R1+0x1050] ;  /* 0x00105000010e7983 */ /* 0x001ea80000300a00 */
[----:B------:R-:W2:Y:S04]  /*26380*/  LDL.LU.64 R12, [R1+0x1048] ;  /* 0x00104800010c7983 */ /* 0x000ea80000300a00 */
[----:B--2---:R0:W-:Y:S04]  /*26390*/  STS.128 [R0+0x80], R12 ;  /* 0x0000800c00007388 */ /* 0x0041e80000000c00 */
[----:B0-----:R-:W2:Y:S04]  /*263a0*/  LDL.LU.64 R14, [R1+0x1040] ;  /* 0x00104000010e7983 */ /* 0x001ea80000300a00 */
[----:B------:R-:W2:Y:S04]  /*263b0*/  LDL.LU.64 R12, [R1+0x1038] ;  /* 0x00103800010c7983 */ /* 0x000ea80000300a00 */
[----:B--2---:R0:W-:Y:S04]  /*263c0*/  STS.128 [R0+0x200], R12 ;  /* 0x0002000c00007388 */ /* 0x0041e80000000c00 */
[----:B0-----:R-:W2:Y:S04]  /*263d0*/  LDL.LU.64 R14, [R1+0x1030] ;  /* 0x00103000010e7983 */ /* 0x001ea80000300a00 */
[----:B------:R-:W2:Y:S01]  /*263e0*/  LDL.LU.64 R12, [R1+0x1028] ;  /* 0x00102800010c7983 */ /* 0x000ea20000300a00 */
[----:B------:R-:W-:-:S02]  /*263f0*/  LOP3.LUT R29, R29, 0x3f, RZ, 0xc0, !PT ;  /* 0x0000003f1d1d7812 */ /* 0x000fc400078ec0ff */
[----:B------:R-:W-:-:S05]  /*26400*/  LOP3.LUT R2, R2, 0xc00, RZ, 0xc0, !PT ;  /* 0x00000c0002027812 */ /* 0x000fca00078ec0ff */
[----:B------:R-:W-:-:S05]  /*26410*/  IMAD R2, R29, 0x10, R2 ;  /* 0x000000101d027824 */ /* 0x000fca00078e0202 */
[C---:B------:R-:W-:Y:S02]  /*26420*/  LOP3.LUT R28, R2.reuse, 0x20, RZ, 0x3c, !PT ;  /* 0x00000020021c7812 */ /* 0x040fe400078e3cff */
[C---:B------:R-:W-:Y:S02]  /*26430*/  LOP3.LUT R29, R2.reuse, 0x40, RZ, 0x3c, !PT ;  /* 0x00000040021d7812 */ /* 0x040fe400078e3cff */
[----:B------:R-:W-:Y:S01]  /*26440*/  LOP3.LUT R3, R2, 0x60, RZ, 0x3c, !PT ;  /* 0x0000006002037812 */ /* 0x000fe200078e3cff */
[----:B--2---:R-:W-:Y:S04]  /*26450*/  STS.128 [R0+0x280], R12 ;  /* 0x0002800c00007388 */ /* 0x004fe80000000c00 */
[----:B------:R-:W-:Y:S06]  /*26460*/  BAR.SYNC.DEFER_BLOCKING 0x0 ;  /* 0x0000000000007b1d */ /* 0x000fec0000010000 */
[----:B------:R-:W0:Y:S04]  /*26470*/  LDS.128 R12, [R2] ;  /* 0x00000000020c7984 */ /* 0x000e280000000c00 */
[----:B0-----:R-:W-:Y:S04]  /*26480*/  STL.64 [R1+0x60], R12 ;  /* 0x0000600c01007387 */ /* 0x001fe80000100a00 */
[----:B------:R-:W-:Y:S04]  /*26490*/  STL.64 [R1+0x68], R14 ;  /* 0x0000680e01007387 */ /* 0x000fe80000100a00 */
[----:B------:R-:W0:Y:S04]  /*264a0*/  LDS.128 R12, [R28] ;  /* 0x000000001c0c7984 */ /* 0x000e280000000c00 */
[----:B0-----:R-:W-:Y:S04]  /*264b0*/  STL.64 [R1+0xa0], R12 ;  /* 0x0000a00c01007387 */ /* 0x001fe80000100a00 */
[----:B------:R-:W-:Y:S04]  /*264c0*/  STL.64 [R1+0xa8], R14 ;  /* 0x0000a80e01007387 */ /* 0x000fe80000100a00 */
[----:B------:R-:W0:Y:S04]  /*264d0*/  LDS.128 R12, [R29] ;  /* 0x000000001d0c7984 */ /* 0x000e280000000c00 */
[----:B0-----:R-:W-:Y:S04]  /*264e0*/  STL.64 [R1+0xb0], R12 ;  /* 0x0000b00c01007387 */ /* 0x001fe80000100a00 */
[----:B------:R-:W-:Y:S04]  /*264f0*/  STL.64 [R1+0xb8], R14 ;  /* 0x0000b80e01007387 */ /* 0x000fe80000100a00 */
[----:B------:R-:W0:Y:S04]  /*26500*/  LDS.128 R12, [R3] ;  /* 0x00000000030c7984 */ /* 0x000e280000000c00 */
[----:B------:R-:W-:Y:S06]  /*26510*/  BAR.SYNC.DEFER_BLOCKING 0x0 ;  /* 0x0000000000007b1d */ /* 0x000fec0000010000 */
[----:B0-----:R-:W-:Y:S04]  /*26520*/  STL.64 [R1+0xc0], R12 ;  /* 0x0000c00c01007387 */ /* 0x001fe80000100a00 */
[----:B------:R0:W-:Y:S04]  /*26530*/  STL.64 [R1+0xc8], R14 ;  /* 0x0000c80e01007387 */ /* 0x0001e80000100a00 */
[----:B0-----:R-:W2:Y:S04]  /*26540*/  LDL.LU.64 R14, [R1+0x1020] ;  /* 0x00102000010e7983 */ /* 0x001ea80000300a00 */
[----:B------:R-:W2:Y:S04]  /*26550*/  LDL.LU.64 R12, [R1+0x1018] ;  /* 0x00101800010c7983 */ /* 0x000ea80000300a00 */
[----:B------:R0:W-:Y:S04]  /*26560*/  STS.128 [R0], R4 ;  /* 0x0000000400007388 */ /* 0x0001e80000000c00 */
[----:B------:R1:W-:Y:S04]  /*26570*/  STS.128 [R0+0x80], R8 ;  /* 0x0000800800007388 */ /* 0x0003e80000000c00 */
[----:B0-----:R-:W4:Y:S04]  /*26580*/  LDL.LU.64 R6, [R1+0x1010] ;  /* 0x0010100001067983 */ /* 0x001f280000300a00 */
[----:B------:R-:W4:Y:S04]  /*26590*/  LDL.LU.64 R4, [R1+0x1008] ;  /* 0x0010080001047983 */ /* 0x000f280000300a00 */
[----:B-1----:R-:W4:Y:S04]  /*265a0*/  LDL.LU.64 R10, [R1+0x1000] ;  /* 0x00100000010a7983 */ /* 0x002f280000300a00 */
[----:B------:R-:W4:Y:S04]  /*265b0*/  LDL.LU.64 R8, [R1+0xff8] ;  /* 0x000ff80001087983 */ /* 0x000f280000300a00 */
[----:B---3--:R-:W-:Y:S04]  /*265c0*/  STS.128 [R0+0x280], R16 ;  /* 0x0002801000007388 */ /* 0x008fe80000000c00 */
[----:B--2---:R0:W-:Y:S04]  /*265d0*/  STS.128 [R0+0x200], R12 ;  /* 0x0002000c00007388 */ /* 0x0041e80000000c00 */
[----:B------:R-:W-:Y:S06]  /*265e0*/  BAR.SYNC.DEFER_BLOCKING 0x0 ;  /* 0x0000000000007b1d */ /* 0x000fec0000010000 */
[----:B0-----:R-:W2:Y:S04]  /*265f0*/  LDL.LU.64 R14, [R1+0xff0] ;  /* 0x000ff000010e7983 */ /* 0x001ea80000300a00 */
[----:B------:R-:W2:Y:S04]  /*26600*/  LDL.LU.64 R12, [R1+0xfe8] ;  /* 0x000fe800010c7983 */ /* 0x000ea80000300a00 */
        /* <DEDUP_REMOVED lines=11> */
[----:B----4-:R-:W-:Y:S04]  /*266c0*/  STS.128 [R0], R20 ;  /* 0x0000001400007388 */ /* 0x010fe80000000c00 */
[----:B------:R-:W-:Y:S04]  /*266d0*/  STS.128 [R0+0x80], R24 ;  /* 0x0000801800007388 */ /* 0x000fe80000000c00 */
[----:B------:R-:W-:Y:S04]  /*266e0*/  STS.128 [R0+0x200], R4 ;  /* 0x0002000400007388 */ /* 0x000fe80000000c00 */
[----:B------:R-:W-:Y:S04]  /*266f0*/  STS.128 [R0+0x280], R8 ;  /* 0x0002800800007388 */ /* 0x000fe80000000c00 */
[----:B------:R-:W-:Y:S06]  /*26700*/  BAR.SYNC.DEFER_BLOCKING 0x0 ;  /* 0x0000000000007b1d */ /* 0x000fec0000010000 */
[----:B------:R-:W1:Y:S04]  /*26710*/  LDS.128 R8, [R2] ;  /* 0x0000000002087984 */ /* 0x000e680000000c00 */
[----:B0-----:R-:W-:Y:S04]  /*26720*/  STL.64 [R1+0x70], R16 ;  /* 0x0000701001007387 */ /* 0x001fe80000100a00 */
[----:B------:R0:W-:Y:S04]  /*26730*/  STL.64 [R1+0x78], R18 ;  /* 0x0000781201007387 */ /* 0x0001e80000100a00 */
[----:B0-----:R-:W3:Y:S04]  /*26740*/  LDL.LU.64 R18, [R1+0xfe0] ;  /* 0x000fe00001127983 */ /* 0x001ee80000300a00 */
[----:B------:R-:W3:Y:S04]  /*26750*/  LDL.LU.64 R16, [R1+0xfd8] ;  /* 0x000fd80001107983 */ /* 0x000ee80000300a00 */
[----:B------:R-:W4:Y:S04]  /*26760*/  LDL.LU.64 R22, [R1+0xfd0] ;  /* 0x000fd00001167983 */ /* 0x000f280000300a00 */
[----:B------:R-:W4:Y:S04]  /*26770*/  LDL.LU.64 R20, [R1+0xfc8] ;  /* 0x000fc80001147983 */ /* 0x000f280000300a00 */
[----:B------:R-:W4:Y:S04]  /*26780*/  LDL.LU.64 R26, [R1+0xfc0] ;  /* 0x000fc000011a7983 */ /* 0x000f280000300a00 */
[----:B------:R-:W4:Y:S04]  /*26790*/  LDL.LU.64 R24, [R1+0xfb8] ;  /* 0x000fb80001187983 */ /* 0x000f280000300a00 */
[----:B------:R-:W4:Y:S04]  /*267a0*/  LDL R7, [R1+0xeb4] ;  /* 0x000eb40001077983 */ /* 0x000f280000100800 */
[----:B-1----:R-:W-:Y:S04]  /*267b0*/  STL.64 [R1+0x40], R8 ;  /* 0x0000400801007387 */ /* 0x002fe80000100a00 */
[----:B------:R-:W-:Y:S04]  /*267c0*/  STL.64 [R1+0x48], R10 ;  /* 0x0000480a01007387 */ /* 0x000fe80000100a00 */
[----:B------:R-:W0:Y:S04]  /*267d0*/  LDS.128 R8, [R28] ;  /* 0x000000001c087984 */ /* 0x000e280000000c00 */
[----:B0-----:R-:W-:Y:S04]  /*267e0*/  STL.64 [R1+0x30], R8 ;  /* 0x0000300801007387 */ /* 0x001fe80000100a00 */
[----:B------:R-:W-:Y:S04]  /*267f0*/  STL.64 [R1+0x38], R10 ;  /* 0x0000380a01007387 */ /* 0x000fe80000100a00 */
[----:B------:R-:W0:Y:S04]  /*26800*/  LDS.128 R8, [R29] ;  /* 0x000000001d087984 */ /* 0x000e280000000c00 */
[----:B------:R1:W-:Y:S04]  /*26810*/  STL [R1+0xfb4], R29 ;  /* 0x000fb41d01007387 */ /* 0x0003e80000100800 */
[----:B-1----:R-:W4:Y:S04]  /*26820*/  LDL.LU R29, [R1+0x60] ;  /* 0x00006000011d7983 */ /* 0x002f280000300800 */
[----:B0-----:R-:W-:Y:S04]  /*26830*/  STL.64 [R1+0x20], R8 ;  /* 0x0000200801007387 */ /* 0x001fe80000100a00 */
[----:B------:R-:W-:Y:S04]  /*26840*/  STL.64 [R1+0x28], R10 ;  /* 0x0000280a01007387 */ /* 0x000fe80000100a00 */
[----:B------:R-:W0:Y:S04]  /*26850*/  LDS.128 R8, [R3] ;  /* 0x0000000003087984 */ /* 0x000e280000000c00 */
[----:B------:R-:W-:Y:S06]  /*26860*/  BAR.SYNC.DEFER_BLOCKING 0x0 ;  /* 0x0000000000007b1d */ /* 0x000fec0000010000 */
[----:B------:R-:W4:Y:S04]  /*26870*/  LDL.LU R4, [R1+0xeec] ;  /* 0x000eec0001047983 */ /* 0x000f280000300800 */
[----:B------:R-:W4:Y:S04]  /*26880*/  LDL.LU R6, [R1+0xeb0] ;  /* 0x000eb00001067983 */ /* 0x000f280000300800 */
[----:B--2---:R1:W-:Y:S04]  /*26890*/  STS.128 [R0], R12 ;  /* 0x0000000c00007388 */ /* 0x0043e80000000c00 */
[----:B0-----:R-:W-:Y:S04]  /*268a0*/  STL.64 [R1+0x10], R8 ;  /* 0x0000100801007387 */ /* 0x001fe80000100a00 */
[----:B------:R-:W-:Y:S04]  /*268b0*/  STL.64 [R1+0x18], R10 ;  /* 0x0000180a01007387 */ /* 0x000fe80000100a00 */
[----:B-1----:R-:W2:Y:S04]  /*268c0*/  LDL.LU R13, [R1+0xef4] ;  /* 0x000ef400010d7983 */ /* 0x002ea80000300800 */
[----:B------:R-:W2:Y:S04]  /*268d0*/  LDL.LU R14, [R1+0xef0] ;  /* 0x000ef000010e7983 */ /* 0x000ea80000300800 */
[----:B------:R-:W2:Y:S04]  /*268e0*/  LDL R15, [R1+0xeb8] ;  /* 0x000eb800010f7983 */ /* 0x000ea80000100800 */
[----:B---3--:R-:W-:Y:S04]  /*268f0*/  STS.128 [R0+0x80], R16 ;  /* 0x0000801000007388 */ /* 0x008fe80000000c00 */
[----:B----4-:R-:W-:Y:S04]  /*26900*/  STS.128 [R0+0x200], R20 ;  /* 0x0002001400007388 */ /* 0x010fe80000000c00 */
[----:B------:R0:W-:Y:S04]  /*26910*/  STS.128 [R0+0x280], R24 ;  /* 0x0002801800007388 */ /* 0x0001e80000000c00 */
[----:B------:R-:W-:Y:S01]  /*26920*/  BAR.SYNC.DEFER_BLOCKING 0x0 ;  /* 0x0000000000007b1d */ /* 0x000fe20000010000 */
[C---:B------:R-:W-:Y:S01]  /*26930*/  IMAD R3, R7.reuse, c[0x0][0x194], RZ ;  /* 0x0000650007037a24 */ /* 0x040fe200078e02ff */
[----:B------:R-:W-:-:S04]  /*26940*/  ISETP.GE.AND P4, PT, R7, c[0x0][0x178], PT ;  /* 0x00005e0007007a0c */ /* 0x000fc80003f86270 */
[----:B0-----:R-:W-:-:S04]  /*26950*/  LEA R24, P0, R3, c[0x0][0x170], 0x1 ;  /* 0x00005c0003187a11 */ /* 0x001fc800078008ff */
[----:B------:R-:W-:Y:S01]  /*26960*/  LEA.HI.X.SX32 R25, R3, c[0x0][0x174], 0x1, P0 ;  /* 0x00005d0003197a11 */ /* 0x000fe200000f0eff */
[----:B------:R-:W0:Y:S04]  /*26970*/  LDS.128 R8, [R2] ;  /* 0x0000000002087984 */ /* 0x000e280000000c00 */
[----:B0-----:R0:W-:Y:S04]  /*26980*/  STL [R1+0xfb0], R9 ;  /* 0x000fb00901007387 */ /* 0x0011e80000100800 */
[----:B0-----:R-:W3:Y:S01]  /*26990*/  LDL R9, [R1+0xeb4] ;  /* 0x000eb40001097983 */ /* 0x001ee20000100800 */
[C---:B------:R-:W-:Y:S01]  /*269a0*/  ISETP.LT.AND P4, PT, R6.reuse, c[0x0][0x17c], !P4 ;  /* 0x00005f0006007a0c */ /* 0x040fe20006781270 */
[----:B------:R-:W-:Y:S01]  /*269b0*/  IMAD R16, R6, c[0x0][0x198], RZ ;  /* 0x0000660006107a24 */ /* 0x000fe200078e02ff */
[----:B------:R-:W-:-:S03]  /*269c0*/  ISETP.GE.AND P2, PT, R4, c[0x0][0x17c], PT ;  /* 0x00005f0004007a0c */ /* 0x000fc60003f46270 */
[----:B------:R-:W-:Y:S01]  /*269d0*/  IMAD.WIDE R4, R16, 0x2, R24 ;  /* 0x0000000210047825 */ /* 0x000fe200078e0218 */
[----:B------:R-:W-:-:S07]  /*269e0*/  ISETP.GE.AND P3, PT, R6, c[0x0][0x17c], PT ;  /* 0x00005f0006007a0c */ /* 0x000fce0003f66270 */
[----:B------:R-:W-:Y:S01]  /*269f0*/  @P4 STG.E.U16 [R4.64], R29 ;  /* 0x0000001d04004986 */ /* 0x000fe2000c101506 */
[----:B--2---:R-:W-:Y:S02]  /*26a00*/  ISETP.GE.AND P0, PT, R13, c[0x0][0x17c], PT ;  /* 0x00005f000d007a0c */ /* 0x004fe40003f06270 */
[----:B------:R-:W-:Y:S02]  /*26a10*/  ISETP.GE.AND P1, PT, R14, c[0x0][0x17c], PT ;  /* 0x00005f000e007a0c */ /* 0x000fe40003f26270 */
[----:B------:R-:W-:Y:S02]  /*26a20*/  ISETP.LT.AND P4, PT, R15, c[0x0][0x178], !P3 ;  /* 0x00005e000f007a0c */ /* 0x000fe40005f81270 */
[----:B------:R-:W0:Y:S04]  /*26a30*/  LDS.128 R12, [R28] ;  /* 0x000000001c0c7984 */ /* 0x000e280000000c00 */
[----:B------:R1:W-:Y:S04]  /*26a40*/  STL [R1+0xf7c], R10 ;  /* 0x000f7c0a01007387 */ /* 0x0003e80000100800 */
[----:B------:R2:W-:Y:S04]  /*26a50*/  STL [R1+0xf70], R11 ;  /* 0x000f700b01007387 */ /* 0x0005e80000100800 */
[----:B-1----:R-:W4:Y:S04]  /*26a60*/  LDL.LU R10, [R1+0x40] ;  /* 0x00004000010a7983 */ /* 0x002f280000300800 */
[----:B------:R-:W4:Y:S04]  /*26a70*/  LDL R27, [R1+0xec0] ;  /* 0x000ec000011b7983 */ /* 0x000f280000100800 */
[----:B--2---:R-:W2:Y:S04]  /*26a80*/  LDL R11, [R1+0xebc] ;  /* 0x000ebc00010b7983 */ /* 0x004ea80000100800 */
[----:B------:R-:W2:Y:S04]  /*26a90*/  LDL.LU R28, [R1+0xa0] ;  /* 0x0000a000011c7983 */ /* 0x000ea80000300800 */
[----:B0-----:R-:W-:Y:S04]  /*26aa0*/  STL [R1+0xf8c], R13 ;  /* 0x000f8c0d01007387 */ /* 0x001fe80000100800 */
[----:B------:R0:W-:Y:S04]  /*26ab0*/  STL [R1+0xf78], R14 ;  /* 0x000f780e01007387 */ /* 0x0001e80000100800 */
[----:B0-----:R-:W2:Y:S04]  /*26ac0*/  LDL.LU R14, [R1+0x50] ;  /* 0x00005000010e7983 */ /* 0x001ea80000300800 */
[----:B------:R0:W-:Y:S04]  /*26ad0*/  STL [R1+0xf74], R15 ;  /* 0x000f740f01007387 */ /* 0x0001e80000100800 */
[----:B0-----:R-:W2:Y:S01]  /*26ae0*/  LDL R15, [R1+0xeb8] ;  /* 0x000eb800010f7983 */ /* 0x001ea20000100800 */
[----:B------:R-:W-:Y:S01]  /*26af0*/  PRMT R22, R29, 0x7632, R22 ;  /* 0x000076321d167816 */ /* 0x000fe20000000016 */
[----:B------:R-:W-:-:S02]  /*26b00*/  IMAD.MOV.U32 R7, RZ, RZ, c[0x0][0x194] ;  /* 0x00006500ff077624 */ /* 0x000fc400078e00ff */
[----:B------:R-:W2:Y:S02]  /*26b10*/  LDL.LU R29, [R1+0xfb4] ;  /* 0x000fb400011d7983 */ /* 0x000ea40000300800 */
[C---:B------:R-:W-:Y:S02]  /*26b20*/  IMAD R2, R7.reuse, 0x40, R3 ;  /* 0x0000004007027824 */ /* 0x040fe400078e0203 */
[----:B------:R-:W2:Y:S02]  /*26b30*/  LDL.LU R13, [R1+0xef8] ;  /* 0x000ef800010d7983 */ /* 0x000ea40000300800 */
[----:B------:R-:W-:Y:S01]  /*26b40*/  IMAD R0, R7, 0x40, R2 ;  /* 0x0000004007007824 */ /* 0x000fe200078e0202 */
[----:B------:R-:W-:-:S03]  /*26b50*/  LEA R6, P5, R2, c[0x0][0x170], 0x1 ;  /* 0x00005c0002067a11 */ /* 0x000fc600078a08ff */
[----:B------:R-:W-:Y:S01]  /*26b60*/  IMAD R3, R7, 0x40, R0 ;  /* 0x0000004007037824 */ /* 0x000fe200078e0200 */
[----:B------:R-:W-:Y:S02]  /*26b70*/  LEA R4, P6, R0, c[0x0][0x170], 0x1 ;  /* 0x00005c0000047a11 */ /* 0x000fe400078c08ff */
[----:B------:R-:W-:Y:S02]  /*26b80*/  LEA.HI.X.SX32 R7, R2, c[0x0][0x174], 0x1, P5 ;  /* 0x00005d0002077a11 */ /* 0x000fe400028f0eff */
[C---:B------:R-:W-:Y:S02]  /*26b90*/  LEA R2, P5, R3.reuse, c[0x0][0x170], 0x1 ;  /* 0x00005c0003027a11 */ /* 0x040fe400078a08ff */
[----:B------:R-:W-:Y:S02]  /*26ba0*/  LEA.HI.X.SX32 R5, R0, c[0x0][0x174], 0x1, P6 ;  /* 0x00005d0000057a11 */ /* 0x000fe400030f0eff */
[----:B------:R-:W-:Y:S01]  /*26bb0*/  LEA.HI.X.SX32 R3, R3, c[0x0][0x174], 0x1, P5 ;  /* 0x00005d0003037a11 */ /* 0x000fe200028f0eff */
[C---:B------:R-:W-:Y:S01]  /*26bc0*/  IMAD.WIDE R20, R16.reuse, 0x2, R6 ;  /* 0x0000000210147825 */ /* 0x040fe200078e0206 */
[----:B------:R-:W-:-:S03]  /*26bd0*/  IADD3 R0, R16, c[0x0][0x198], RZ ;  /* 0x0000660010007a10 */ /* 0x000fc60007ffe0ff */
[----:B------:R-:W-:-:S04]  /*26be0*/  IMAD.WIDE R18, R16, 0x2, R4 ;  /* 0x0000000210127825 */ /* 0x000fc800078e0204 */
[----:B------:R-:W-:Y:S01]  /*26bf0*/  IMAD.WIDE R16, R16, 0x2, R2 ;  /* 0x0000000210107825 */ /* 0x000fe200078e0202 */
[----:B---3--:R-:W-:Y:S02]  /*26c00*/  ISETP.LT.AND P5, PT, R9, c[0x0][0x178], !P2 ;  /* 0x00005e0009007a0c */ /* 0x008fe400057a1270 */
[----:B----4-:R-:W-:Y:S02]  /*26c10*/  ISETP.LT.AND P6, PT, R27, c[0x0][0x178], !P3 ;  /* 0x00005e001b007a0c */ /* 0x010fe40005fc1270 */
[----:B--2---:R-:W-:Y:S01]  /*26c20*/  ISETP.LT.AND P3, PT, R11, c[0x0][0x178], !P3 ;  /* 0x00005e000b007a0c */ /* 0x004fe20005f61270 */
[----:B------:R0:W-:Y:S10]  /*26c30*/  @P4 STG.E.U16 [R20.64], R14 ;  /* 0x0000000e14004986 */ /* 0x0001f4000c101506 */
[----:B------:R-:W-:Y:S04]  /*26c40*/  @P6 STG.E.U16 [R18.64], R10 ;  /* 0x0000000a12006986 */ /* 0x000fe8000c101506 */
[----:B------:R-:W-:Y:S01]  /*26c50*/  @P3 STG.E.U16 [R16.64], R8 ;  /* 0x0000000810003986 */ /* 0x000fe2000c101506 */
[----:B0-----:R-:W-:-:S05]  /*26c60*/  IMAD.WIDE R20, R0, 0x2, R24 ;  /* 0x0000000200147825 */ /* 0x001fca00078e0218 */
[----:B------:R0:W-:Y:S02]  /*26c70*/  @P5 STG.E.U16 [R20.64], R22 ;  /* 0x0000001614005986 */ /* 0x0001e4000c101506 */
[----:B0-----:R-:W-:Y:S02]  /*26c80*/  PRMT R22, R10, 0x7632, R22 ;  /* 0x000076320a167816 */ /* 0x001fe40000000016 */
[----:B------:R-:W2:Y:S01]  /*26c90*/  LDL.LU R10, [R1+0xefc] ;  /* 0x000efc00010a7983 */ /* 0x000ea20000300800 */
[----:B------:R-:W-:Y:S02]  /*26ca0*/  ISETP.LT.AND P4, PT, R15, c[0x0][0x178], !P2 ;  /* 0x00005e000f007a0c */ /* 0x000fe40005781270 */
[----:B------:R-:W-:Y:S02]  /*26cb0*/  ISETP.LT.AND P6, PT, R27, c[0x0][0x178], !P2 ;  /* 0x00005e001b007a0c */ /* 0x000fe400057c1270 */
[----:B------:R-:W-:Y:S01]  /*26cc0*/  ISETP.LT.AND P2, PT, R11, c[0x0][0x178], !P2 ;  /* 0x00005e000b007a0c */ /* 0x000fe20005741270 */
[----:B------:R-:W-:Y:S01]  /*26cd0*/  IMAD.WIDE R18, R0, 0x2, R6 ;  /* 0x0000000200127825 */ /* 0x000fe200078e0206 */
[----:B------:R-:W-:-:S02]  /*26ce0*/  ISETP.LT.AND P3, PT, R9, c[0x0][0x178], !P0 ;  /* 0x00005e0009007a0c */ /* 0x000fc40004761270 */
[----:B------:R-:W-:Y:S01]  /*26cf0*/  PRMT R23, R14, 0x7632, R23 ;  /* 0x000076320e177816 */ /* 0x000fe20000000017 */
[----:B------:R-:W-:Y:S01]  /*26d00*/  IMAD.WIDE R16, R0, 0x2, R4 ;  /* 0x0000000200107825 */ /* 0x000fe200078e0204 */
[----:B------:R-:W-:Y:S01]  /*26d10*/  PRMT R26, R8, 0x7632, R26 ;  /* 0x00007632081a7816 */ /* 0x000fe2000000001a */
[----:B------:R-:W3:Y:S01]  /*26d20*/  LDL.LU R14, [R1+0x30] ;  /* 0x00003000010e7983 */ /* 0x000ee20000300800 */
[C---:B------:R-:W-:Y:S01]  /*26d30*/  IADD3 R8, R0.reuse, c[0x0][0x198], RZ ;  /* 0x0000660000087a10 */ /* 0x040fe20007ffe0ff */
[----:B------:R-:W-:Y:S02]  /*26d40*/  IMAD.WIDE R20, R0, 0x2, R2 ;  /* 0x0000000200147825 */ /* 0x000fe400078e0202 */
[----:B------:R-:W-:Y:S04]  /*26d50*/  @P4 STG.E.U16 [R18.64], R23 ;  /* 0x0000001712004986 */ /* 0x000fe8000c101506 */
[----:B------:R0:W-:Y:S04]  /*26d60*/  @P6 STG.E.U16 [R16.64], R22 ;  /* 0x0000001610006986 */ /* 0x0001e8000c101506 */
[----:B------:R-:W-:Y:S01]  /*26d70*/  @P2 STG.E.U16 [R20.64], R26 ;  /* 0x0000001a14002986 */ /* 0x000fe2000c101506 */
[----:B0-----:R-:W-:-:S05]  /*26d80*/  IMAD.WIDE R16, R8, 0x2, R24 ;  /* 0x0000000208107825 */ /* 0x001fca00078e0218 */
[----:B------:R-:W-:Y:S04]  /*26d90*/  @P3 STG.E.U16 [R16.64], R28 ;  /* 0x0000001c10003986 */ /* 0x000fe8000c101506 */
[----:B------:R-:W0:Y:S01]  /*26da0*/  LDS.128 R16, [R29] ;  /* 0x000000001d107984 */ /* 0x000e220000000c00 */
[----:B------:R-:W-:-:S03]  /*26db0*/  ISETP.LT.AND P6, PT, R11, c[0x0][0x178], !P0 ;  /* 0x00005e000b007a0c */ /* 0x000fc600047c1270 */
[----:B------:R-:W4:Y:S01]  /*26dc0*/  LDL.LU R11, [R1+0xb0] ;  /* 0x0000b000010b7983 */ /* 0x000f220000300800 */
[----:B------:R-:W-:Y:S02]  /*26dd0*/  ISETP.GE.AND P5, PT, R13, c[0x0][0x17c], PT ;  /* 0x00005f000d007a0c */ /* 0x000fe40003fa6270 */
[----:B--2---:R-:W-:Y:S02]  /*26de0*/  ISETP.GE.AND P3, PT, R10, c[0x0][0x17c], PT ;  /* 0x00005f000a007a0c */ /* 0x004fe40003f66270 */
[----:B------:R-:W2:Y:S04]  /*26df0*/  LDL.LU R10, [R1+0x80] ;  /* 0x00008000010a7983 */ /* 0x000ea80000300800 */
[----:B0-----:R0:W-:Y:S04]  /*26e00*/  STL [R1+0xf88], R17 ;  /* 0x000f881101007387 */ /* 0x0011e80000100800 */
[----:B0-----:R-:W2:Y:S04]  /*26e10*/  LDL R17, [R1+0xebc] ;  /* 0x000ebc0001117983 */ /* 0x001ea80000100800 */
[----:B------:R0:W-:Y:S04]  /*26e20*/  STL [R1+0xf80], R18 ;  /* 0x000f801201007387 */ /* 0x0001e80000100800 */
[----:B0-----:R-:W2:Y:S04]  /*26e30*/  LDL R18, [R1+0xec0] ;  /* 0x000ec00001127983 */ /* 0x001ea80000100800 */
[----:B------:R0:W-:Y:S04]  /*26e40*/  STL [R1+0xf6c], R19 ;  /* 0x000f6c1301007387 */ /* 0x0001e80000100800 */
[----:B0-----:R-:W2:Y:S04]  /*26e50*/  LDL.LU R19, [R1+0x90] ;  /* 0x0000900001137983 */ /* 0x001ea80000300800 */
[----:B------:R-:W3:Y:S01]  /*26e60*/  LDL.LU R13, [R1+0xf00] ;  /* 0x000f0000010d7983 */ /* 0x000ee20000300800 */
[----:B------:R-:W-:-:S02]  /*26e70*/  ISETP.LT.AND P4, PT, R15, c[0x0][0x178], !P0 ;  /* 0x00005e000f007a0c */ /* 0x000fc40004781270 */
[----:B------:R-:W-:Y:S01]  /*26e80*/  ISETP.LT.AND P2, PT, R27, c[0x0][0x178], !P0 ;  /* 0x00005e001b007a0c */ /* 0x000fe20004741270 */
[----:B------:R-:W-:Y:S01]  /*26e90*/  IMAD.WIDE R20, R8, 0x2, R6 ;  /* 0x0000000208147825 */ /* 0x000fe200078e0206 */
[----:B------:R-:W-:-:S03]  /*26ea0*/  ISETP.LT.AND P0, PT, R9, c[0x0][0x178], !P1 ;  /* 0x00005e0009007a0c */ /* 0x000fc60004f01270 */
[C---:B------:R-:W-:Y:S01]  /*26eb0*/  IMAD.WIDE R22, R8.reuse, 0x2, R4 ;  /* 0x0000000208167825 */ /* 0x040fe200078e0204 */
[----:B------:R-:W-:-:S03]  /*26ec0*/  IADD3 R0, R8, c[0x0][0x198], RZ ;  /* 0x0000660008007a10 */ /* 0x000fc60007ffe0ff */
[----:B------:R-:W-:Y:S01]  /*26ed0*/  IMAD.WIDE R26, R8, 0x2, R2 ;  /* 0x00000002081a7825 */ /* 0x000fe200078e0202 */
[----:B------:R-:W-:-:S03]  /*26ee0*/  PRMT R8, R28, 0x7632, R8 ;  /* 0x000076321c087816 */ /* 0x000fc60000000008 */
[----:B------:R-:W-:Y:S01]  /*26ef0*/  IMAD.WIDE R28, R0, 0x2, R24 ;  /* 0x00000002001c7825 */ /* 0x000fe200078e0218 */
[----:B--2---:R-:W-:Y:S04]  /*26f00*/  @P4 STG.E.U16 [R20.64], R19 ;  /* 0x0000001314004986 */ /* 0x004fe8000c101506 */
[----:B---3--:R0:W-:Y:S01]  /*26f10*/  @P2 STG.E.U16 [R22.64], R14 ;  /* 0x0000000e16002986 */ /* 0x0081e2000c101506 */
[----:B------:R-:W-:-:S03]  /*26f20*/  ISETP.LT.AND P2, PT, R15, c[0x0][0x178], !P1 ;  /* 0x00005e000f007a0c */ /* 0x000fc60004f41270 */
[----:B------:R-:W-:Y:S04]  /*26f30*/  @P6 STG.E.U16 [R26.64], R12 ;  /* 0x0000000c1a006986 */ /* 0x000fe8000c101506 */
[----:B------:R1:W-:Y:S01]  /*26f40*/  @P0 STG.E.U16 [R28.64], R8 ;  /* 0x000000081c000986 */ /* 0x0003e2000c101506 */
[----:B0-----:R-:W-:Y:S01]  /*26f50*/  IMAD.WIDE R22, R0, 0x2, R6 ;  /* 0x0000000200167825 */ /* 0x001fe200078e0206 */
[----:B-1----:R-:W-:-:S05]  /*26f60*/  PRMT R8, R19, 0x7632, R8 ;  /* 0x0000763213087816 */ /* 0x002fca0000000008 */
[----:B------:R0:W-:Y:S01]  /*26f70*/  @P2 STG.E.U16 [R22.64], R8 ;  /* 0x0000000816002986 */ /* 0x0001e2000c101506 */
[----:B------:R-:W-:-:S03]  /*26f80*/  ISETP.GE.AND P2, PT, R13, c[0x0][0x17c], PT ;  /* 0x00005f000d007a0c */ /* 0x000fc60003f46270 */
[----:B------:R-:W1:Y:S01]  /*26f90*/  S2R R13, SR_TID.X ;  /* 0x00000000000d7919 */ /* 0x000e620000002100 */
[----:B------:R-:W-:Y:S01]  /*26fa0*/  ISETP.LT.AND P4, PT, R18, c[0x0][0x178], !P1 ;  /* 0x00005e0012007a0c */ /* 0x000fe20004f81270 */
[----:B------:R-:W-:Y:S01]  /*26fb0*/  IMAD.WIDE R20, R0, 0x2, R4 ;  /* 0x0000000200147825 */ /* 0x000fe200078e0204 */
[----:B------:R-:W-:Y:S02]  /*26fc0*/  PRMT R29, R14, 0x7632, R29 ;  /* 0x000076320e1d7816 */ /* 0x000fe4000000001d */
[----:B------:R-:W-:Y:S01]  /*26fd0*/  ISETP.LT.AND P6, PT, R9, c[0x0][0x178], !P5 ;  /* 0x00005e0009007a0c */ /* 0x000fe20006fc1270 */
[----:B------:R-:W-:Y:S01]  /*26fe0*/  IMAD.WIDE R26, R0, 0x2, R2 ;  /* 0x00000002001a7825 */ /* 0x000fe200078e0202 */
[----:B------:R-:W-:Y:S01]  /*26ff0*/  ISETP.LT.AND P0, PT, R15, c[0x0][0x178], !P5 ;  /* 0x00005e000f007a0c */ /* 0x000fe20006f01270 */
[----:B------:R-:W2:Y:S01]  /*27000*/  LDL.LU R14, [R1+0x20] ;  /* 0x00002000010e7983 */ /* 0x000ea20000300800 */
[----:B------:R-:W-:-:S05]  /*27010*/  ISETP.LT.AND P1, PT, R17, c[0x0][0x178], !P1 ;  /* 0x00005e0011007a0c */ /* 0x000fca0004f21270 */
[----:B------:R3:W-:Y:S01]  /*27020*/  @P4 STG.E.U16 [R20.64], R29 ;  /* 0x0000001d14004986 */ /* 0x0007e2000c101506 */
[----:B------:R-:W-:Y:S02]  /*27030*/  ISETP.LT.AND P4, PT, R18, c[0x0][0x178], !P5 ;  /* 0x00005e0012007a0c */ /* 0x000fe40006f81270 */
[----:B------:R-:W-:Y:S02]  /*27040*/  ISETP.LT.AND P5, PT, R17, c[0x0][0x178], !P5 ;  /* 0x00005e0011007a0c */ /* 0x000fe40006fa1270 */
[C---:B-1----:R-:W-:Y:S01]  /*27050*/  LOP3.LUT R17, R13.reuse, 0x3f, RZ, 0xc0, !PT ;  /* 0x0000003f0d117812 */ /* 0x042fe200078ec0ff */
[----:B------:R-:W-:Y:S01]  /*27060*/  IMAD.SHL.U32 R13, R13, 0x200, RZ ;  /* 0x000002000d0d7824 */ /* 0x000fe200078e00ff */
[----:B------:R-:W-:-:S04]  /*27070*/  PRMT R28, R12, 0x7632, R28 ;  /* 0x000076320c1c7816 */ /* 0x000fc8000000001c */
[----:B------:R-:W-:Y:S02]  /*27080*/  LOP3.LUT R13, R13, 0xc00, RZ, 0xc0, !PT ;  /* 0x00000c000d0d7812 */ /* 0x000fe400078ec0ff */
[----:B------:R-:W-:-:S03]  /*27090*/  IADD3 R12, R0, c[0x0][0x198], RZ ;  /* 0x00006600000c7a10 */ /* 0x000fc60007ffe0ff */
[----:B------:R-:W-:Y:S02]  /*270a0*/  IMAD R13, R17, 0x10, R13 ;  /* 0x00000010110d7824 */ /* 0x000fe400078e020d */
[C---:B0-----:R-:W-:Y:S01]  /*270b0*/  IMAD.WIDE R22, R12.reuse, 0x2, R24 ;  /* 0x000000020c167825 */ /* 0x041fe200078e0218 */
[----:B------:R-:W-:Y:S02]  /*270c0*/  @P1 STG.E.U16 [R26.64], R28 ;  /* 0x0000001c1a001986 */ /* 0x000fe4000c101506 */
[----:B------:R-:W-:Y:S01]  /*270d0*/  LOP3.LUT R13, R13, 0x60, RZ, 0x3c, !PT ;  /* 0x000000600d0d7812 */ /* 0x000fe200078e3cff */
[----:B---3--:R-:W-:Y:S01]  /*270e0*/  IMAD.WIDE R20, R12, 0x2, R6 ;  /* 0x000000020c147825 */ /* 0x008fe200078e0206 */
[----:B----4-:R-:W-:Y:S04]  /*270f0*/  @P6 STG.E.U16 [R22.64], R11 ;  /* 0x0000000b16006986 */ /* 0x010fe8000c101506 */
[----:B------:R-:W-:Y:S04]  /*27100*/  @P0 STG.E.U16 [R20.64], R10 ;  /* 0x0000000a14000986 */ /* 0x000fe8000c101506 */
[----:B------:R-:W0:Y:S01]  /*27110*/  LDS.128 R20, [R13] ;  /* 0x000000000d147984 */ /* 0x000e220000000c00 */
[----:B------:R-:W-:-:S03]  /*27120*/  ISETP.LT.AND P6, PT, R9, c[0x0][0x178], !P3 ;  /* 0x00005e0009007a0c */ /* 0x000fc60005fc1270 */
[----:B------:R-:W3:Y:S04]  /*27130*/  LDL.LU R9, [R1+0xfb0] ;  /* 0x000fb00001097983 */ /* 0x000ee80000300800 */
[----:B------:R-:W4:Y:S01]  /*27140*/  LDL.LU R17, [R1+0xf04] ;  /* 0x000f040001117983 */ /* 0x000f220000300800 */
[----:B------:R-:W-:-:S03]  /*27150*/  PRMT R0, R11, 0x7632, R0 ;  /* 0x000076320b007816 */ /* 0x000fc60000000000 */
[----:B0-----:R-:W-:Y:S04]  /*27160*/  STL.64 [R1+0xfa8], R20 ;  /* 0x000fa81401007387 */ /* 0x001fe80000100a00 */
[----:B------:R0:W-:Y:S04]  /*27170*/  STL [R1+0xf84], R22 ;  /* 0x000f841601007387 */ /* 0x0001e80000100800 */
[----:B0-----:R-:W3:Y:S04]  /*27180*/  LDL R22, [R1+0xeb4] ;  /* 0x000eb40001167983 */ /* 0x001ee80000100800 */
[----:B------:R0:W-:Y:S04]  /*27190*/  STL [R1+0xf68], R23 ;  /* 0x000f681701007387 */ /* 0x0001e80000100800 */
[----:B0-----:R-:W4:Y:S04]  /*271a0*/  LDL.LU R23, [R1+0xebc] ;  /* 0x000ebc0001177983 */ /* 0x001f280000300800 */
[----:B------:R-:W4:Y:S04]  /*271b0*/  LDL.LU R11, [R1+0xf08] ;  /* 0x000f0800010b7983 */ /* 0x000f280000300800 */
[----:B------:R-:W4:Y:S01]  /*271c0*/  LDL.LU R19, [R1+0xc0] ;  /* 0x0000c00001137983 */ /* 0x000f220000300800 */
[C---:B------:R-:W-:Y:S01]  /*271d0*/  IADD3 R8, R12.reuse, c[0x0][0x198], RZ ;  /* 0x000066000c087a10 */ /* 0x040fe20007ffe0ff */
[C---:B------:R-:W-:Y:S01]  /*271e0*/  IMAD.WIDE R20, R12.reuse, 0x2, R4 ;  /* 0x000000020c147825 */ /* 0x040fe200078e0204 */
[----:B------:R-:W-:Y:S01]  /*271f0*/  ISETP.LT.AND P0, PT, R15, c[0x0][0x178], !P3 ;  /* 0x00005e000f007a0c */ /* 0x000fe20005f01270 */
[----:B------:R-:W4:Y:S02]  /*27200*/  LDL.LU R13, [R1+0x70] ;  /* 0x00007000010d7983 */ /* 0x000f240000300800 */
[----:B------:R-:W-:-:S04]  /*27210*/  IMAD.WIDE R26, R12, 0x2, R2 ;  /* 0x000000020c1a7825 */ /* 0x000fc800078e0202 */
[----:B------:R-:W-:Y:S01]  /*27220*/  IMAD.WIDE R28, R8, 0x2, R24 ;  /* 0x00000002081c7825 */ /* 0x000fe200078e0218 */
[----:B--2---:R0:W-:Y:S01]  /*27230*/  @P4 STG.E.U16 [R20.64], R14 ;  /* 0x0000000e14004986 */ /* 0x0041e2000c101506 */
[----:B------:R-:W-:-:S03]  /*27240*/  ISETP.LT.AND P4, PT, R18, c[0x0][0x178], !P3 ;  /* 0x00005e0012007a0c */ /* 0x000fc60005f81270 */
[----:B------:R-:W-:Y:S04]  /*27250*/  @P5 STG.E.U16 [R26.64], R16 ;  /* 0x000000101a005986 */ /* 0x000fe8000c101506 */
[----:B------:R1:W-:Y:S01]  /*27260*/  @P6 STG.E.U16 [R28.64], R0 ;  /* 0x000000001c006986 */ /* 0x0003e2000c101506 */
[----:B------:R-:W-:Y:S01]  /*27270*/  PRMT R12, R14, 0x7632, R12 ;  /* 0x000076320e0c7816 */ /* 0x000fe2000000000c */
[----:B0-----:R-:W-:Y:S01]  /*27280*/  IMAD.WIDE R20, R8, 0x2, R2 ;  /* 0x0000000208147825 */ /* 0x001fe200078e0202 */
[----:B-1----:R-:W-:-:S03]  /*27290*/  PRMT R0, R10, 0x7632, R0 ;  /* 0x000076320a007816 */ /* 0x002fc60000000000 */
[----:B------:R-:W-:Y:S01]  /*272a0*/  IMAD.WIDE R28, R8, 0x2, R6 ;  /* 0x00000002081c7825 */ /* 0x000fe200078e0206 */
[----:B------:R-:W-:Y:S01]  /*272b0*/  PRMT R16, R16, 0x7632, R16 ;  /* 0x0000763210107816 */ /* 0x000fe20000000010 */
[----:B------:R-:W2:Y:S02]  /*272c0*/  LDL.LU R10, [R1+0x10] ;  /* 0x00001000010a7983 */ /* 0x000ea40000300800 */
[C---:B------:R-:W-:Y:S02]  /*272d0*/  IMAD.WIDE R26, R8.reuse, 0x2, R4 ;  /* 0x00000002081a7825 */ /* 0x040fe400078e0204 */
[----:B------:R0:W-:Y:S04]  /*272e0*/  @P0 STG.E.U16 [R28.64], R0 ;  /* 0x000000001c000986 */ /* 0x0001e8000c101506 */
[----:B------:R1:W-:Y:S01]  /*272f0*/  @P4 STG.E.U16 [R26.64], R12 ;  /* 0x0000000c1a004986 */ /* 0x0003e2000c101506 */
[----:B0-----:R-:W-:-:S05]  /*27300*/  IADD3 R0, R8, c[0x0][0x198], RZ ;  /* 0x0000660008007a10 */ /* 0x001fca0007ffe0ff */
[----:B-1----:R-:W-:Y:S01]  /*27310*/  IMAD.WIDE R26, R0, 0x2, R24 ;  /* 0x00000002001a7825 */ /* 0x002fe200078e0218 */
[----:B---3--:R-:W-:Y:S02]  /*27320*/  ISETP.LT.AND P5, PT, R22, c[0x0][0x178], !P2 ;  /* 0x00005e0016007a0c */ /* 0x008fe400057a1270 */
[----:B----4-:R-:W-:Y:S02]  /*27330*/  ISETP.LT.AND P3, PT, R23, c[0x0][0x178], !P3 ;  /* 0x00005e0017007a0c */ /* 0x010fe40005f61270 */
[----:B------:R-:W-:-:S11]  /*27340*/  ISETP.GE.AND P0, PT, R11, c[0x0][0x17c], PT ;  /* 0x00005f000b007a0c */ /* 0x000fd60003f06270 */
[----:B------:R0:W-:Y:S04]  /*27350*/  @P3 STG.E.U16 [R20.64], R16 ;  /* 0x0000001014003986 */ /* 0x0001e8000c101506 */
[----:B------:R1:W-:Y:S04]  /*27360*/  @P5 STG.E.U16 [R26.64], R19 ;  /* 0x000000131a005986 */ /* 0x0003e8000c101506 */
[----:B0-----:R-:W3:Y:S04]  /*27370*/  LDL.LU.64 R20, [R1+0xfa8] ;  /* 0x000fa80001147983 */ /* 0x001ee80000300a00 */
[----:B------:R0:W-:Y:S04]  /*27380*/  STL [R1+0xf9c], R16 ;  /* 0x000f9c1001007387 */ /* 0x0001e80000100800 */
[----:B------:R-:W4:Y:S04]  /*27390*/  LDL.LU R11, [R1+0x64] ;  /* 0x00006400010b7983 */ /* 0x000f280000300800 */
[----:B------:R-:W4:Y:S04]  /*273a0*/  LDL.LU R14, [R1+0x54] ;  /* 0x00005400010e7983 */ /* 0x000f280000300800 */
[----:B-1----:R-:W4:Y:S01]  /*273b0*/  LDL.LU R27, [R1+0xf0c] ;  /* 0x000f0c00011b7983 */ /* 0x002f220000300800 */
[----:B------:R-:W-:-:S02]  /*273c0*/  ISETP.LT.AND P6, PT, R15, c[0x0][0x178], !P2 ;  /* 0x00005e000f007a0c */ /* 0x000fc400057c1270 */
[----:B------:R-:W-:Y:S02]  /*273d0*/  ISETP.LT.AND P4, PT, R18, c[0x0][0x178], !P2 ;  /* 0x00005e0012007a0c */ /* 0x000fe40005781270 */
[----:B------:R-:W-:Y:S01]  /*273e0*/  ISETP.LT.AND P2, PT, R23, c[0x0][0x178], !P2 ;  /* 0x00005e0017007a0c */ /* 0x000fe20005741270 */
[----:B------:R-:W-:Y:S01]  /*273f0*/  IMAD.WIDE R28, R0, 0x2, R6 ;  /* 0x00000002001c7825 */ /* 0x000fe200078e0206 */
[----:B------:R-:W-:-:S03]  /*27400*/  ISETP.GE.AND P1, PT, R17, c[0x0][0x17c], PT ;  /* 0x00005f0011007a0c */ /* 0x000fc60003f26270 */
[----:B0-----:R-:W-:Y:S01]  /*27410*/  IMAD.WIDE R16, R0, 0x2, R4 ;  /* 0x0000000200107825 */ /* 0x001fe200078e0204 */
[----:B------:R-:W-:-:S03]  /*27420*/  ISETP.LT.AND P5, PT, R22, c[0x0][0x178], !P1 ;  /* 0x00005e0016007a0c */ /* 0x000fc60004fa1270 */
[----:B------:R0:W-:Y:S01]  /*27430*/  @P6 STG.E.U16 [R28.64], R13 ;  /* 0x0000000d1c006986 */ /* 0x0001e2000c101506 */
[C---:B------:R-:W-:Y:S02]  /*27440*/  IADD3 R8, R0.reuse, c[0x0][0x198], RZ ;  /* 0x0000660000087a10 */ /* 0x040fe40007ffe0ff */
[----:B------:R-:W-:Y:S01]  /*27450*/  ISETP.LT.AND P3, PT, R15, c[0x0][0x178], !P1 ;  /* 0x00005e000f007a0c */ /* 0x000fe20004f61270 */
[----:B0-----:R-:W-:Y:S01]  /*27460*/  IMAD.WIDE R28, R0, 0x2, R2 ;  /* 0x00000002001c7825 */ /* 0x001fe200078e0202 */
[----:B------:R-:W-:Y:S02]  /*27470*/  PRMT R12, R19, 0x7632, R12 ;  /* 0x00007632130c7816 */ /* 0x000fe4000000000c */
[----:B------:R-:W-:Y:S02]  /*27480*/  PRMT R0, R13, 0x7632, R0 ;  /* 0x000076320d007816 */ /* 0x000fe40000000000 */
[----:B------:R-:W4:Y:S04]  /*27490*/  LDL.LU R13, [R1+0x44] ;  /* 0x00004400010d7983 */ /* 0x000f280000300800 */
[----:B------:R-:W-:Y:S04]  /*274a0*/  STL [R1+0xfa0], R18 ;  /* 0x000fa01201007387 */ /* 0x000fe80000100800 */
[----:B--2---:R0:W-:Y:S02]  /*274b0*/  @P4 STG.E.U16 [R16.64], R10 ;  /* 0x0000000a10004986 */ /* 0x0041e4000c101506 */
[----:B0-----:R-:W-:-:S02]  /*274c0*/  IMAD.WIDE R16, R8, 0x2, R2 ;  /* 0x0000000208107825 */ /* 0x001fc400078e0202 */
[----:B---3--:R0:W-:Y:S01]  /*274d0*/  @P2 STG.E.U16 [R28.64], R20 ;  /* 0x000000141c002986 */ /* 0x0081e2000c101506 */
[----:B------:R-:W-:Y:S01]  /*274e0*/  ISETP.LT.AND P2, PT, R18, c[0x0][0x178], !P1 ;  /* 0x00005e0012007a0c */ /* 0x000fe20004f41270 */
[C---:B------:R-:W-:Y:S01]  /*274f0*/  IMAD.WIDE R18, R8.reuse, 0x2, R4 ;  /* 0x0000000208127825 */ /* 0x040fe200078e0204 */
[----:B------:R-:W-:Y:S02]  /*27500*/  ISETP.LT.AND P1, PT, R23, c[0x0][0x178], !P1 ;  /* 0x00005e0017007a0c */ /* 0x000fe40004f21270 */
[----:B----4-:R-:W-:Y:S01]  /*27510*/  ISETP.GE.AND P6, PT, R27, c[0x0][0x17c], PT ;  /* 0x00005f001b007a0c */ /* 0x010fe20003fc6270 */
[----:B------:R-:W-:-:S04]  /*27520*/  IMAD.WIDE R26, R8, 0x2, R24 ;  /* 0x00000002081a7825 */ /* 0x000fc800078e0218 */
[----:B0-----:R-:W-:Y:S01]  /*27530*/  IMAD.WIDE R28, R8, 0x2, R6 ;  /* 0x00000002081c7825 */ /* 0x001fe200078e0206 */
[----:B------:R0:W-:Y:S04]  /*27540*/  @P5 STG.E.U16 [R26.64], R12 ;  /* 0x0000000c1a005986 */ /* 0x0001e8000c101506 */
[----:B------:R1:W-:Y:S01]  /*27550*/  @P3 STG.E.U16 [R28.64], R0 ;  /* 0x000000001c003986 */ /* 0x0003e2000c101506 */
[----:B0-----:R-:W-:-:S03]  /*27560*/  PRMT R12, R10, 0x7632, R12 ;  /* 0x000076320a0c7816 */ /* 0x001fc6000000000c */
[----:B-1----:R-:W2:Y:S04]  /*27570*/  LDL.LU R29, [R1+0xf10] ;  /* 0x000f1000011d7983 */ /* 0x002ea80000300800 */
[----:B------:R-:W3:Y:S04]  /*27580*/  LDL.LU R10, [R1+0xf14] ;  /* 0x000f1400010a7983 */ /* 0x000ee80000300800 */
[----:B------:R0:W-:Y:S01]  /*27590*/  @P2 STG.E.U16 [R18.64], R12 ;  /* 0x0000000c12002986 */ /* 0x0001e2000c101506 */
[----:B------:R-:W-:-:S03]  /*275a0*/  PRMT R20, R20, 0x7632, R20 ;  /* 0x0000763214147816 */ /* 0x000fc60000000014 */
[----:B0-----:R-:W4:Y:S04]  /*275b0*/  LDL.LU R18, [R1+0xfa0] ;  /* 0x000fa00001127983 */ /* 0x001f280000300800 */
[----:B------:R0:W-:Y:S04]  /*275c0*/  @P1 STG.E.U16 [R16.64], R20 ;  /* 0x0000001410001986 */ /* 0x0001e8000c101506 */
[----:B0-----:R-:W4:Y:S01]  /*275d0*/  LDL.LU R16, [R1+0xf9c] ;  /* 0x000f9c0001107983 */ /* 0x001f220000300800 */
[----:B------:R-:W-:Y:S02]  /*275e0*/  ISETP.LT.AND P4, PT, R22, c[0x0][0x178], !P0 ;  /* 0x00005e0016007a0c */ /* 0x000fe40004781270 */
[----:B------:R-:W-:-:S05]  /*275f0*/  IADD3 R0, R8, c[0x0][0x198], RZ ;  /* 0x0000660008007a10 */ /* 0x000fca0007ffe0ff */
[----:B------:R-:W-:Y:S01]  /*27600*/  IMAD.WIDE R26, R0, 0x2, R24 ;  /* 0x00000002001a7825 */ /* 0x000fe200078e0218 */
[----:B------:R-:W-:-:S05]  /*27610*/  ISETP.LT.AND P3, PT, R15, c[0x0][0x178], !P0 ;  /* 0x00005e000f007a0c */ /* 0x000fca0004761270 */
[----:B------:R0:W-:Y:S04]  /*27620*/  @P4 STG.E.U16 [R26.64], R11 ;  /* 0x0000000b1a004986 */ /* 0x0001e8000c101506 */
[----:B------:R1:W-:Y:S01]  /*27630*/  STL.64 [R1+0xf90], R20 ;  /* 0x000f901401007387 */ /* 0x0003e20000100a00 */
[----:B------:R-:W-:Y:S02]  /*27640*/  ISETP.LT.AND P2, PT, R22, c[0x0][0x178], !P6 ;  /* 0x00005e0016007a0c */ /* 0x000fe40007741270 */
[----:B------:R-:W-:Y:S02]  /*27650*/  IADD3 R8, R0, c[0x0][0x198], RZ ;  /* 0x0000660000087a10 */ /* 0x000fe40007ffe0ff */
[----:B------:R-:W-:-:S03]  /*27660*/  PRMT R12, R14, 0x7632, R12 ;  /* 0x000076320e0c7816 */ /* 0x000fc6000000000c */
[----:B0-----:R-:W-:-:S04]  /*27670*/  IMAD.WIDE R26, R8, 0x2, R24 ;  /* 0x00000002081a7825 */ /* 0x001fc800078e0218 */
[----:B-1----:R-:W-:Y:S01]  /*27680*/  IMAD.WIDE R20, R0, 0x2, R2 ;  /* 0x0000000200147825 */ /* 0x002fe200078e0202 */
[----:B--2---:R-:W-:-:S03]  /*27690*/  ISETP.GE.AND P5, PT, R29, c[0x0][0x17c], PT ;  /* 0x00005f001d007a0c */ /* 0x004fc60003fa6270 */
[----:B------:R-:W-:Y:S01]  /*276a0*/  IMAD.WIDE R28, R0, 0x2, R6 ;  /* 0x00000002001c7825 */ /* 0x000fe200078e0206 */
[----:B---3--:R-:W-:-:S04]  /*276b0*/  ISETP.GE.AND P1, PT, R10, c[0x0][0x17c], PT ;  /* 0x00005f000a007a0c */ /* 0x008fc80003f26270 */
[----:B------:R-:W-:Y:S01]  /*276c0*/  @P3 STG.E.U16 [R28.64], R14 ;  /* 0x0000000e1c003986 */ /* 0x000fe2000c101506 */
[----:B----4-:R-:W-:-:S03]  /*276d0*/  ISETP.LT.AND P4, PT, R18, c[0x0][0x178], !P0 ;  /* 0x00005e0012007a0c */ /* 0x010fc60004781270 */
[----:B------:R0:W-:Y:S04]  /*276e0*/  STL [R1+0xf98], R18 ;  /* 0x000f981201007387 */ /* 0x0001e80000100800 */
[----:B------:R-:W2:Y:S04]  /*276f0*/  LDL.LU R10, [R1+0xa4] ;  /* 0x0000a400010a7983 */ /* 0x000ea80000300800 */
[----:B------:R-:W3:Y:S01]  /*27700*/  LDL.LU R17, [R1+0x94] ;  /* 0x0000940001117983 */ /* 0x000ee20000300800 */
[----:B0-----:R-:W-:Y:S01]  /*27710*/  IMAD.WIDE R18, R0, 0x2, R4 ;  /* 0x0000000200127825 */ /* 0x001fe200078e0204 */
[----:B------:R-:W-:-:S04]  /*27720*/  PRMT R16, R11, 0x7632, R16 ;  /* 0x000076320b107816 */ /* 0x000fc80000000010 */
[----:B------:R0:W-:Y:S04]  /*27730*/  @P4 STG.E.U16 [R18.64], R13 ;  /* 0x0000000d12004986 */ /* 0x0001e8000c101506 */
[----:B------:R-:W4:Y:S01]  /*27740*/  LDL.LU R11, [R1+0xf18] ;  /* 0x000f1800010b7983 */ /* 0x000f220000300800 */
[----:B------:R-:W-:Y:S02]  /*27750*/  ISETP.LT.AND P0, PT, R23, c[0x0][0x178], !P0 ;  /* 0x00005e0017007a0c */ /* 0x000fe40004701270 */
[----:B------:R-:W-:Y:S01]  /*27760*/  ISETP.LT.AND P3, PT, R15, c[0x0][0x178], !P6 ;  /* 0x00005e000f007a0c */ /* 0x000fe20007761270 */
[----:B0-----:R-:W2:Y:S01]  /*27770*/  LDL.LU R18, [R1+0xf98] ;  /* 0x000f980001127983 */ /* 0x001ea20000300800 */
[----:B------:R-:W-:-:S09]  /*27780*/  IMAD.WIDE R28, R8, 0x2, R6 ;  /* 0x00000002081c7825 */ /* 0x000fd200078e0206 */
[----:B------:R0:W-:Y:S04]  /*27790*/  @P0 STG.E.U16 [R20.64], R9 ;  /* 0x0000000914000986 */ /* 0x0001e8000c101506 */
[----:B------:R-:W-:Y:S04]  /*277a0*/  @P2 STG.E.U16 [R26.64], R16 ;  /* 0x000000101a002986 */ /* 0x000fe8000c101506 */
[----:B------:R1:W-:Y:S04]  /*277b0*/  @P3 STG.E.U16 [R28.64], R12 ;  /* 0x0000000c1c003986 */ /* 0x0003e8000c101506 */
[----:B0-----:R-:W3:Y:S04]  /*277c0*/  LDL.LU.64 R20, [R1+0xf90] ;  /* 0x000f900001147983 */ /* 0x001ee80000300a00 */
[----:B------:R-:W3:Y:S01]  /*277d0*/  LDL.LU R19, [R1+0x34] ;  /* 0x0000340001137983 */ /* 0x000ee20000300800 */
[----:B-1----:R-:W-:-:S03]  /*277e0*/  PRMT R12, R13, 0x7632, R12 ;  /* 0x000076320d0c7816 */ /* 0x002fc6000000000c */
[----:B------:R-:W3:Y:S01]  /*277f0*/  LDL.LU R13, [R1+0xf1c] ;  /* 0x000f1c00010d7983 */ /* 0x000ee20000300800 */
[----:B------:R-:W-:Y:S01]  /*27800*/  ISETP.LT.AND P0, PT, R22, c[0x0][0x178], !P5 ;  /* 0x00005e0016007a0c */ /* 0x000fe20006f01270 */
[C---:B------:R-:W-:Y:S01]  /*27810*/  IMAD.WIDE R26, R8.reuse, 0x2, R4 ;  /* 0x00000002081a7825 */ /* 0x040fe200078e0204 */
[C---:B------:R-:W-:Y:S02]  /*27820*/  IADD3 R0, R8.reuse, c[0x0][0x198], RZ ;  /* 0x0000660008007a10 */ /* 0x040fe40007ffe0ff */
[----:B------:R-:W-:Y:S01]  /*27830*/  PRMT R16, R9, 0x7632, R16 ;  /* 0x0000763209107816 */ /* 0x000fe20000000010 */
[----:B------:R-:W-:Y:S01]  /*27840*/  IMAD.WIDE R8, R8, 0x2, R2 ;  /* 0x0000000208087825 */ /* 0x000fe200078e0202 */
[----:B--2---:R-:W-:Y:S02]  /*27850*/  ISETP.LT.AND P4, PT, R18, c[0x0][0x178], !P6 ;  /* 0x00005e0012007a0c */ /* 0x004fe40007781270 */
[----:B------:R-:W-:Y:S02]  /*27860*/  ISETP.LT.AND P6, PT, R23, c[0x0][0x178], !P6 ;  /* 0x00005e0017007a0c */ /* 0x000fe400077c1270 */
[----:B----4-:R-:W-:-:S02]  /*27870*/  ISETP.GE.AND P3, PT, R11, c[0x0][0x17c], PT ;  /* 0x00005f000b007a0c */ /* 0x010fc40003f66270 */
[----:B------:R-:W2:Y:S04]  /*27880*/  LDL.LU R11, [R1+0xf20] ;  /* 0x000f2000010b7983 */ /* 0x000ea80000300800 */
[----:B------:R-:W4:Y:S04]  /*27890*/  LDL.LU R14, [R1+0xb4] ;  /* 0x0000b400010e7983 */ /* 0x000f280000300800 */
[----:B------:R0:W-:Y:S04]  /*278a0*/  @P4 STG.E.U16 [R26.64], R12 ;  /* 0x0000000c1a004986 */ /* 0x0001e8000c101506 */
[----:B------:R1:W-:Y:S01]  /*278b0*/  @P6 STG.E.U16 [R8.64], R16 ;  /* 0x0000001008006986 */ /* 0x0003e2000c101506 */
[----:B0-----:R-:W-:Y:S01]  /*278c0*/  IMAD.WIDE R26, R0, 0x2, R24 ;  /* 0x00000002001a7825 */ /* 0x001fe200078e0218 */
[----:B-1----:R-:W-:-:S04]  /*278d0*/  PRMT R16, R10, 0x7632, R16 ;  /* 0x000076320a107816 */ /* 0x002fc80000000010 */
[----:B------:R0:W-:Y:S01]  /*278e0*/  @P0 STG.E.U16 [R26.64], R10 ;  /* 0x0000000a1a000986 */ /* 0x0001e2000c101506 */
[----:B---3--:R-:W-:-:S03]  /*278f0*/  ISETP.GE.AND P0, PT, R13, c[0x0][0x17c], PT ;  /* 0x00005f000d007a0c */ /* 0x008fc60003f06270 */
[----:B0-----:R-:W3:Y:S04]  /*27900*/  LDL.LU R10, [R1+0x84] ;  /* 0x00008400010a7983 */ /* 0x001ee80000300800 */
[----:B------:R-:W2:Y:S01]  /*27910*/  LDL.LU R13, [R1+0xf8c] ;  /* 0x000f8c00010d7983 */ /* 0x000ea20000300800 */
[----:B------:R-:W-:Y:S02]  /*27920*/  ISETP.LT.AND P2, PT, R15, c[0x0][0x178], !P5 ;  /* 0x00005e000f007a0c */ /* 0x000fe40006f41270 */
[----:B------:R-:W-:Y:S01]  /*27930*/  ISETP.LT.AND P4, PT, R18, c[0x0][0x178], !P5 ;  /* 0x00005e0012007a0c */ /* 0x000fe20006f81270 */
[----:B------:R-:W-:Y:S01]  /*27940*/  IMAD.WIDE R28, R0, 0x2, R6 ;  /* 0x00000002001c7825 */ /* 0x000fe200078e0206 */
[----:B------:R-:W-:-:S03]  /*27950*/  ISETP.LT.AND P5, PT, R23, c[0x0][0x178], !P5 ;  /* 0x00005e0017007a0c */ /* 0x000fc60006fa1270 */
[----:B------:R-:W-:Y:S01]  /*27960*/  IMAD.WIDE R8, R0, 0x2, R4 ;  /* 0x0000000200087825 */ /* 0x000fe200078e0204 */
[----:B------:R-:W-:Y:S02]  /*27970*/  ISETP.LT.AND P6, PT, R22, c[0x0][0x178], !P1 ;  /* 0x00005e0016007a0c */ /* 0x000fe40004fc1270 */
[----:B------:R-:W-:-:S03]  /*27980*/  IADD3 R12, R0, c[0x0][0x198], RZ ;  /* 0x00006600000c7a10 */ /* 0x000fc60007ffe0ff */
[----:B------:R0:W-:Y:S01]  /*27990*/  @P2 STG.E.U16 [R28.64], R17 ;  /* 0x000000111c002986 */ /* 0x0001e2000c101506 */
[----:B------:R-:W-:Y:S01]  /*279a0*/  ISETP.LT.AND P2, PT, R15, c[0x0][0x178], !P1 ;  /* 0x00005e000f007a0c */ /* 0x000fe20004f41270 */
[----:B------:R-:W-:Y:S02]  /*279b0*/  IMAD.WIDE R26, R0, 0x2, R2 ;  /* 0x00000002001a7825 */ /* 0x000fe400078e0202 */
[----:B------:R1:W-:Y:S01]  /*279c0*/  @P4 STG.E.U16 [R8.64], R19 ;  /* 0x0000001308004986 */ /* 0x0003e2000c101506 */
[----:B------:R-:W-:Y:S02]  /*279d0*/  ISETP.LT.AND P4, PT, R18, c[0x0][0x178], !P1 ;  /* 0x00005e0012007a0c */ /* 0x000fe40004f81270 */
[----:B------:R-:W-:Y:S02]  /*279e0*/  ISETP.LT.AND P1, PT, R23, c[0x0][0x178], !P1 ;  /* 0x00005e0017007a0c */ /* 0x000fe40004f21270 */
[----:B------:R-:W-:Y:S01]  /*279f0*/  PRMT R0, R17, 0x7632, R0 ;  /* 0x0000763211007816 */ /* 0x000fe20000000000 */
[C---:B0-----:R-:W-:Y:S01]  /*27a00*/  IMAD.WIDE R28, R12.reuse, 0x2, R24 ;  /* 0x000000020c1c7825 */ /* 0x041fe200078e0218 */
[----:B------:R-:W3:Y:S03]  /*27a10*/  LDL.LU R17, [R1+0xf88] ;  /* 0x000f880001117983 */ /* 0x000ee60000300800 */
[C---:B-1----:R-:W-:Y:S01]  /*27a20*/  IMAD.WIDE R8, R12.reuse, 0x2, R4 ;  /* 0x000000020c087825 */ /* 0x042fe200078e0204 */
[----:B--2---:R0:W-:Y:S04]  /*27a30*/  @P5 STG.E.U16 [R26.64], R13 ;  /* 0x0000000d1a005986 */ /* 0x0041e8000c101506 */
[----:B------:R1:W-:Y:S01]  /*27a40*/  @P6 STG.E.U16 [R28.64], R16 ;  /* 0x000000101c006986 */ /* 0x0003e2000c101506 */
[----:B0-----:R-:W-:Y:S01]  /*27a50*/  IMAD.WIDE R26, R12, 0x2, R6 ;  /* 0x000000020c1a7825 */ /* 0x001fe200078e0206 */
[----:B------:R-:W-:-:S02]  /*27a60*/  PRMT R13, R19, 0x7632, R13 ;  /* 0x00007632130d7816 */ /* 0x000fc4000000000d */
[----:B------:R-:W2:Y:S02]  /*27a70*/  LDL.LU R19, [R1+0xc4] ;  /* 0x0000c40001137983 */ /* 0x000ea40000300800 */
[----:B-1----:R-:W-:Y:S02]  /*27a80*/  PRMT R16, R13, 0x7632, R16 ;  /* 0x000076320d107816 */ /* 0x002fe40000000010 */
[----:B------:R0:W-:Y:S04]  /*27a90*/  @P2 STG.E.U16 [R26.64], R0 ;  /* 0x000000001a002986 */ /* 0x0001e8000c101506 */
[----:B------:R1:W-:Y:S01]  /*27aa0*/  @P4 STG.E.U16 [R8.64], R13 ;  /* 0x0000000d08004986 */ /* 0x0003e2000c101506 */
[----:B------:R-:W-:-:S03]  /*27ab0*/  ISETP.GE.AND P2, PT, R11, c[0x0][0x17c], PT ;  /* 0x00005f000b007a0c */ /* 0x000fc60003f46270 */
[----:B------:R-:W2:Y:S01]  /*27ac0*/  LDL.LU R11, [R1+0x74] ;  /* 0x00007400010b7983 */ /* 0x000ea20000300800 */
[C---:B0-----:R-:W-:Y:S01]  /*27ad0*/  IADD3 R0, R12.reuse, c[0x0][0x198], RZ ;  /* 0x000066000c007a10 */ /* 0x041fe20007ffe0ff */
[----:B-1----:R-:W-:-:S05]  /*27ae0*/  IMAD.WIDE R12, R12, 0x2, R2 ;  /* 0x000000020c0c7825 */ /* 0x002fca00078e0202 */
[----:B------:R0:W-:Y:S04]  /*27af0*/  @P1 STG.E.U16 [R12.64], R16 ;  /* 0x000000100c001986 */ /* 0x0001e8000c101506 */
[----:B0-----:R-:W2:Y:S01]  /*27b00*/  LDL.LU R16, [R1+0x24] ;  /* 0x0000240001107983 */ /* 0x001ea20000300800 */
[----:B------:R-:W-:Y:S02]  /*27b10*/  ISETP.LT.AND P5, PT, R22, c[0x0][0x178], !P3 ;  /* 0x00005e0016007a0c */ /* 0x000fe40005fa1270 */
[----:B------:R-:W-:Y:S01]  /*27b20*/  ISETP.LT.AND P6, PT, R15, c[0x0][0x178], !P3 ;  /* 0x00005e000f007a0c */ /* 0x000fe20005fc1270 */
[----:B------:R-:W-:-:S04]  /*27b30*/  IMAD.WIDE R8, R0, 0x2, R24 ;  /* 0x0000000200087825 */ /* 0x000fc800078e0218 */
[----:B------:R-:W-:-:S06]  /*27b40*/  IMAD.WIDE R26, R0, 0x2, R6 ;  /* 0x00000002001a7825 */ /* 0x000fcc00078e0206 */
[----:B----4-:R-:W-:Y:S04]  /*27b50*/  @P5 STG.E.U16 [R8.64], R14 ;  /* 0x0000000e08005986 */ /* 0x010fe8000c101506 */
[----:B---3--:R0:W-:Y:S01]  /*27b60*/  @P6 STG.E.U16 [R26.64], R10 ;  /* 0x0000000a1a006986 */ /* 0x0081e2000c101506 */
[----:B------:R-:W-:Y:S02]  /*27b70*/  ISETP.LT.AND P4, PT, R18, c[0x0][0x178], !P3 ;  /* 0x00005e0012007a0c */ /* 0x000fe40005f81270 */
[----:B------:R-:W-:Y:S01]  /*27b80*/  ISETP.LT.AND P3, PT, R23, c[0x0][0x178], !P3 ;  /* 0x00005e0017007a0c */ /* 0x000fe20005f61270 */
[----:B0-----:R-:W3:Y:S01]  /*27b90*/  LDL.LU R27, [R1+0xf24] ;  /* 0x000f2400011b7983 */ /* 0x001ee20000300800 */
[----:B------:R-:W-:-:S04]  /*27ba0*/  IMAD.WIDE R12, R0, 0x2, R4 ;  /* 0x00000002000c7825 */ /* 0x000fc800078e0204 */
[----:B------:R-:W-:Y:S01]  /*27bb0*/  IMAD.WIDE R28, R0, 0x2, R2 ;  /* 0x00000002001c7825 */ /* 0x000fe200078e0202 */
[----:B------:R-:W-:-:S04]  /*27bc0*/  PRMT R9, R14, 0x7632, R9 ;  /* 0x000076320e097816 */ /* 0x000fc80000000009 */
[----:B--2---:R-:W-:Y:S04]  /*27bd0*/  @P4 STG.E.U16 [R12.64], R16 ;  /* 0x000000100c004986 */ /* 0x004fe8000c101506 */
[----:B------:R0:W-:Y:S04]  /*27be0*/  @P3 STG.E.U16 [R28.64], R17 ;  /* 0x000000111c003986 */ /* 0x0001e8000c101506 */
[----:B0-----:R-:W2:Y:S04]  /*27bf0*/  LDL.LU R29, [R1+0xf28] ;  /* 0x000f2800011d7983 */ /* 0x001ea80000300800 */
[----:B------:R-:W4:Y:S01]  /*27c00*/  LDL.LU R14, [R1+0xf2c] ;  /* 0x000f2c00010e7983 */ /* 0x000f220000300800 */
[----:B------:R-:W-:-:S02]  /*27c10*/  ISETP.LT.AND P5, PT, R22, c[0x0][0x178], !P0 ;  /* 0x00005e0016007a0c */ /* 0x000fc400047a1270 */
[----:B------:R-:W-:Y:S02]  /*27c20*/  ISETP.LT.AND P1, PT, R15, c[0x0][0x178], !P0 ;  /* 0x00005e000f007a0c */ /* 0x000fe40004721270 */
[----:B------:R-:W-:Y:S02]  /*27c30*/  IADD3 R8, R0, c[0x0][0x198], RZ ;  /* 0x0000660000087a10 */ /* 0x000fe40007ffe0ff */
[----:B---3--:R-:W-:-:S03]  /*27c40*/  ISETP.GE.AND P6, PT, R27, c[0x0][0x17c], PT ;  /* 0x00005f001b007a0c */ /* 0x008fc60003fc6270 */
[----:B------:R-:W-:Y:S01]  /*27c50*/  IMAD.WIDE R26, R8, 0x2, R24 ;  /* 0x00000002081a7825 */ /* 0x000fe200078e0218 */
[----:B------:R-:W-:Y:S02]  /*27c60*/  PRMT R0, R10, 0x7632, R0 ;  /* 0x000076320a007816 */ /* 0x000fe40000000000 */
[----:B------:R-:W-:Y:S01]  /*27c70*/  ISETP.LT.AND P3, PT, R18, c[0x0][0x178], !P0 ;  /* 0x00005e0012007a0c */ /* 0x000fe20004761270 */
[----:B------:R-:W-:Y:S01]  /*27c80*/  IMAD.WIDE R12, R8, 0x2, R6 ;  /* 0x00000002080c7825 */ /* 0x000fe200078e0206 */
[----:B------:R-:W3:Y:S01]  /*27c90*/  LDL.LU R10, [R1+0x14] ;  /* 0x00001400010a7983 */ /* 0x000ee20000300800 */
[----:B------:R-:W-:-:S03]  /*27ca0*/  ISETP.LT.AND P0, PT, R23, c[0x0][0x178], !P0 ;  /* 0x00005e0017007a0c */ /* 0x000fc60004701270 */
[----:B------:R-:W-:Y:S01]  /*27cb0*/  @P5 STG.E.U16 [R26.64], R9 ;  /* 0x000000091a005986 */ /* 0x000fe2000c101506 */
[----:B------:R-:W-:Y:S02]  /*27cc0*/  ISETP.LT.AND P5, PT, R22, c[0x0][0x178], !P2 ;  /* 0x00005e0016007a0c */ /* 0x000fe400057a1270 */
[----:B------:R-:W-:Y:S01]  /*27cd0*/  ISETP.LT.AND P4, PT, R15, c[0x0][0x178], !P2 ;  /* 0x00005e000f007a0c */ /* 0x000fe20005781270 */
[----:B------:R0:W-:Y:S01]  /*27ce0*/  @P1 STG.E.U16 [R12.64], R0 ;  /* 0x000000000c001986 */ /* 0x0001e2000c101506 */
[----:B------:R-:W-:Y:S02]  /*27cf0*/  PRMT R28, R16, 0x7632, R28 ;  /* 0x00007632101c7816 */ /* 0x000fe4000000001c */
[----:B------:R-:W-:Y:S02]  /*27d00*/  PRMT R20, R17, 0x7632, R20 ;  /* 0x0000763211147816 */ /* 0x000fe40000000014 */
[C---:B0-----:R-:W-:Y:S01]  /*27d10*/  IADD3 R0, R8.reuse, c[0x0][0x198], RZ ;  /* 0x0000660008007a10 */ /* 0x041fe20007ffe0ff */
[----:B------:R-:W-:-:S04]  /*27d20*/  IMAD.WIDE R12, R8, 0x2, R4 ;  /* 0x00000002080c7825 */ /* 0x000fc800078e0204 */
[----:B------:R-:W-:Y:S01]  /*27d30*/  IMAD.WIDE R8, R8, 0x2, R2 ;  /* 0x0000000208087825 */ /* 0x000fe200078e0202 */
[----:B------:R-:W-:Y:S03]  /*27d40*/  @P3 STG.E.U16 [R12.64], R28 ;  /* 0x0000001c0c003986 */ /* 0x000fe6000c101506 */
[C---:B------:R-:W-:Y:S01]  /*27d50*/  IMAD.WIDE R16, R0.reuse, 0x2, R24 ;  /* 0x0000000200107825 */ /* 0x040fe200078e0218 */
[----:B------:R0:W-:Y:S03]  /*27d60*/  @P0 STG.E.U16 [R8.64], R20 ;  /* 0x0000001408000986 */ /* 0x0001e6000c101506 */
[----:B------:R-:W-:Y:S01]  /*27d70*/  IMAD.WIDE R26, R0, 0x2, R6 ;  /* 0x00000002001a7825 */ /* 0x000fe200078e0206 */
[----:B------:R1:W-:Y:S04]  /*27d80*/  @P5 STG.E.U16 [R16.64], R19 ;  /* 0x0000001310005986 */ /* 0x0003e8000c101506 */
[----:B------:R1:W-:Y:S01]  /*27d90*/  @P4 STG.E.U16 [R26.64], R11 ;  /* 0x0000000b1a004986 */ /* 0x0003e2000c101506 */
[----:B------:R-:W-:-:S03]  /*27da0*/  ISETP.LT.AND P4, PT, R22, c[0x0][0x178], !P6 ;  /* 0x00005e0016007a0c */ /* 0x000fc60007781270 */
[----:B------:R-:W3:Y:S01]  /*27db0*/  LDL.LU R22, [R1+0xf84] ;  /* 0x000f840001167983 */ /* 0x000ee20000300800 */
[----:B0-----:R-:W-:Y:S02]  /*27dc0*/  PRMT R20, R19, 0x7632, R20 ;  /* 0x0000763213147816 */ /* 0x001fe40000000014 */
[----:B------:R-:W-:Y:S02]  /*27dd0*/  PRMT R9, R11, 0x7632, R9 ;  /* 0x000076320b097816 */ /* 0x000fe40000000009 */
[----:B----4-:R-:W-:Y:S02]  /*27de0*/  ISETP.GE.AND P3, PT, R14, c[0x0][0x17c], PT ;  /* 0x00005f000e007a0c */ /* 0x010fe40003f66270 */
[----:B------:R-:W4:Y:S04]  /*27df0*/  LDL.LU R14, [R1+0x58] ;  /* 0x00005800010e7983 */ /* 0x000f280000300800 */
[----:B-1----:R-:W4:Y:S04]  /*27e00*/  LDL.LU R19, [R1+0x68] ;  /* 0x0000680001137983 */ /* 0x002f280000300800 */
[----:B------:R-:W4:Y:S01]  /*27e10*/  LDL.LU R11, [R1+0xf30] ;  /* 0x000f3000010b7983 */ /* 0x000f220000300800 */
[----:B------:R-:W-:-:S02]  /*27e20*/  ISETP.LT.AND P0, PT, R18, c[0x0][0x178], !P2 ;  /* 0x00005e0012007a0c */ /* 0x000fc40005701270 */
[----:B------:R-:W-:Y:S02]  /*27e30*/  ISETP.LT.AND P2, PT, R23, c[0x0][0x178], !P2 ;  /* 0x00005e0017007a0c */ /* 0x000fe40005741270 */
[C---:B------:R-:W-:Y:S02]  /*27e40*/  IADD3 R8, R0.reuse, c[0x0][0x198], RZ ;  /* 0x0000660000087a10 */ /* 0x040fe40007ffe0ff */
[----:B------:R-:W-:Y:S01]  /*27e50*/  ISETP.LT.AND P5, PT, R15, c[0x0][0x178], !P6 ;  /* 0x00005e000f007a0c */ /* 0x000fe200077a1270 */
[----:B------:R-:W-:-:S04]  /*27e60*/  IMAD.WIDE R12, R0, 0x2, R4 ;  /* 0x00000002000c7825 */ /* 0x000fc800078e0204 */
[----:B------:R-:W-:Y:S01]  /*27e70*/  IMAD.WIDE R16, R0, 0x2, R2 ;  /* 0x0000000200107825 */ /* 0x000fe200078e0202 */
[----:B--2---:R-:W-:-:S03]  /*27e80*/  ISETP.GE.AND P1, PT, R29, c[0x0][0x17c], PT ;  /* 0x00005f001d007a0c */ /* 0x004fc60003f26270 */
[----:B------:R-:W-:Y:S01]  /*27e90*/  IMAD.WIDE R26, R8, 0x2, R24 ;  /* 0x00000002081a7825 */ /* 0x000fe200078e0218 */
[----:B---3--:R0:W-:Y:S01]  /*27ea0*/  @P0 STG.E.U16 [R12.64], R10 ;  /* 0x0000000a0c000986 */ /* 0x0081e2000c101506 */
[----:B------:R-:W-:Y:S02]  /*27eb0*/  ISETP.LT.AND P0, PT, R18, c[0x0][0x178], !P6 ;  /* 0x00005e0012007a0c */ /* 0x000fe40007701270 */
[----:B------:R-:W-:Y:S01]  /*27ec0*/  IMAD.WIDE R28, R8, 0x2, R6 ;  /* 0x00000002081c7825 */ /* 0x000fe200078e0206 */
[----:B------:R-:W-:Y:S04]  /*27ed0*/  @P2 STG.E.U16 [R16.64], R21 ;  /* 0x0000001510002986 */ /* 0x000fe8000c101506 */
[----:B------:R1:W-:Y:S04]  /*27ee0*/  @P4 STG.E.U16 [R26.64], R20 ;  /* 0x000000141a004986 */ /* 0x0003e8000c101506 */
[----:B0-----:R-:W2:Y:S04]  /*27ef0*/  LDL.LU R12, [R1+0x48] ;  /* 0x00004800010c7983 */ /* 0x001ea80000300800 */
[----:B------:R-:W3:Y:S04]  /*27f00*/  LDL.LU R18, [R1+0xf80] ;  /* 0x000f800001127983 */ /* 0x000ee80000300800 */
[----:B-1----:R-:W3:Y:S04]  /*27f10*/  LDL.LU R27, [R1+0xeb4] ;  /* 0x000eb400011b7983 */ /* 0x002ee80000300800 */
[----:B------:R0:W-:Y:S04]  /*27f20*/  @P5 STG.E.U16 [R28.64], R9 ;  /* 0x000000091c005986 */ /* 0x0001e8000c101506 */
[----:B0-----:R-:W3:Y:S01]  /*27f30*/  LDL.LU R28, [R1+0xec0] ;  /* 0x000ec000011c7983 */ /* 0x001ee20000300800 */
[----:B------:R-:W-:-:S03]  /*27f40*/  PRMT R0, R10, 0x7632, R0 ;  /* 0x000076320a007816 */ /* 0x000fc60000000000 */
[----:B------:R-:W3:Y:S01]  /*27f50*/  LDL.LU R10, [R1+0xf7c] ;  /* 0x000f7c00010a7983 */ /* 0x000ee20000300800 */
[----:B----4-:R-:W-:-:S03]  /*27f60*/  ISETP.GE.AND P2, PT, R11, c[0x0][0x17c], PT ;  /* 0x00005f000b007a0c */ /* 0x010fc60003f46270 */
[----:B------:R-:W4:Y:S01]  /*27f70*/  LDL.LU R11, [R1+0xf34] ;  /* 0x000f3400010b7983 */ /* 0x000f220000300800 */
[----:B------:R-:W-:Y:S01]  /*27f80*/  ISETP.LT.AND P6, PT, R23, c[0x0][0x178], !P6 ;  /* 0x00005e0017007a0c */ /* 0x000fe200077c1270 */
[C---:B------:R-:W-:Y:S01]  /*27f90*/  IMAD.WIDE R16, R8.reuse, 0x2, R4 ;  /* 0x0000000208107825 */ /* 0x040fe200078e0204 */
[----:B------:R-:W-:Y:S02]  /*27fa0*/  ISETP.LT.AND P5, PT, R15, c[0x0][0x178], !P1 ;  /* 0x00005e000f007a0c */ /* 0x000fe40004fa1270 */
[----:B------:R-:W-:Y:S02]  /*27fb0*/  PRMT R13, R21, 0x7632, R13 ;  /* 0x00007632150d7816 */ /* 0x000fe4000000000d */
[----:B------:R0:W-:Y:S01]  /*27fc0*/  @P0 STG.E.U16 [R16.64], R0 ;  /* 0x0000000010000986 */ /* 0x0001e2000c101506 */
[----:B--2---:R-:W-:Y:S01]  /*27fd0*/  IMAD.MOV.U32 R26, RZ, RZ, R12 ;  /* 0x000000ffff1a7224 */ /* 0x004fe200078e000c */
[C---:B------:R-:W-:Y:S01]  /*27fe0*/  IADD3 R12, R8.reuse, c[0x0][0x198], RZ ;  /* 0x00006600080c7a10 */ /* 0x040fe20007ffe0ff */
[----:B------:R-:W-:Y:S01]  /*27ff0*/  IMAD.WIDE R8, R8, 0x2, R2 ;  /* 0x0000000208087825 */ /* 0x000fe200078e0202 */
[----:B---3--:R-:W-:-:S04]  /*28000*/  ISETP.LT.AND P4, PT, R27, c[0x0][0x178], !P1 ;  /* 0x00005e001b007a0c */ /* 0x008fc80004f81270 */
[----:B------:R1:W-:Y:S01]  /*28010*/  @P6 STG.E.U16 [R8.64], R13 ;  /* 0x0000000d08006986 */ /* 0x0003e2000c101506 */
[----:B------:R-:W-:Y:S01]  /*28020*/  ISETP.LT.AND P6, PT, R27, c[0x0][0x178], !P3 ;  /* 0x00005e001b007a0c */ /* 0x000fe20005fc1270 */
[C---:B0-----:R-:W-:Y:S01]  /*28030*/  IMAD.WIDE R16, R12.reuse, 0x2, R24 ;  /* 0x000000020c107825 */ /* 0x041fe200078e0218 */
[----:B------:R-:W-:-:S03]  /*28040*/  IADD3 R0, R12, c[0x0][0x198], RZ ;  /* 0x000066000c007a10 */ /* 0x000fc60007ffe0ff */
[----:B------:R-:W-:Y:S01]  /*28050*/  IMAD.WIDE R20, R12, 0x2, R6 ;  /* 0x000000020c147825 */ /* 0x000fe200078e0206 */
[----:B------:R-:W-:Y:S02]  /*28060*/  ISETP.LT.AND P0, PT, R28, c[0x0][0x178], !P1 ;  /* 0x00005e001c007a0c */ /* 0x000fe40004f01270 */
[----:B------:R-:W-:Y:S01]  /*28070*/  ISETP.LT.AND P1, PT, R23, c[0x0][0x178], !P1 ;  /* 0x00005e0017007a0c */ /* 0x000fe20004f21270 */
[C---:B-1----:R-:W-:Y:S01]  /*28080*/  IMAD.WIDE R8, R12.reuse, 0x2, R4 ;  /* 0x000000020c087825 */ /* 0x042fe200078e0204 */
[----:B------:R0:W-:Y:S03]  /*28090*/  @P4 STG.E.U16 [R16.64], R19 ;  /* 0x0000001310004986 */ /* 0x0001e6000c101506 */
[----:B------:R-:W-:Y:S01]  /*280a0*/  IMAD.WIDE R12, R12, 0x2, R2 ;  /* 0x000000020c0c7825 */ /* 0x000fe200078e0202 */
[----:B------:R1:W-:Y:S05]  /*280b0*/  @P5 STG.E.U16 [R20.64], R14 ;  /* 0x0000000e14005986 */ /* 0x0003ea000c101506 */
[----:B------:R2:W-:Y:S01]  /*280c0*/  @P0 STG.E.U16 [R8.64], R26 ;  /* 0x0000001a08000986 */ /* 0x0005e2000c101506 */
[----:B0-----:R-:W-:-:S03]  /*280d0*/  IMAD.WIDE R16, R0, 0x2, R24 ;  /* 0x0000000200107825 */ /* 0x001fc600078e0218 */
[----:B-1----:R-:W3:Y:S01]  /*280e0*/  LDL.LU R21, [R1+0xa8] ;  /* 0x0000a80001157983 */ /* 0x002ee20000300800 */
[----:B------:R-:W-:-:S03]  /*280f0*/  PRMT R20, R19, 0x7632, R20 ;  /* 0x0000763213147816 */ /* 0x000fc60000000014 */
[----:B------:R-:W3:Y:S01]  /*28100*/  LDL.LU R19, [R1+0xf38] ;  /* 0x000f380001137983 */ /* 0x000ee20000300800 */
[----:B--2---:R-:W-:-:S03]  /*28110*/  IMAD.MOV.U32 R9, RZ, RZ, R26 ;  /* 0x000000ffff097224 */ /* 0x004fc600078e001a */
[----:B------:R-:W-:Y:S04]  /*28120*/  @P1 STG.E.U16 [R12.64], R10 ;  /* 0x0000000a0c001986 */ /* 0x000fe8000c101506 */
[----:B------:R0:W-:Y:S02]  /*28130*/  @P6 STG.E.U16 [R16.64], R20 ;  /* 0x0000001410006986 */ /* 0x0001e4000c101506 */
[----:B0-----:R-:W-:Y:S02]  /*28140*/  PRMT R16, R14, 0x7632, R16 ;  /* 0x000076320e107816 */ /* 0x001fe40000000010 */
[----:B----4-:R-:W-:Y:S02]  /*28150*/  ISETP.GE.AND P0, PT, R11, c[0x0][0x17c], PT ;  /* 0x00005f000b007a0c */ /* 0x010fe40003f06270 */
[----:B------:R-:W2:Y:S04]  /*28160*/  LDL.LU R11, [R1+0xf3c] ;  /* 0x000f3c00010b7983 */ /* 0x000ea80000300800 */
[----:B------:R-:W4:Y:S04]  /*28170*/  LDL.LU R29, [R1+0x98] ;  /* 0x00009800011d7983 */ /* 0x000f280000300800 */
[----:B------:R-:W4:Y:S04]  /*28180*/  LDL.LU R26, [R1+0x38] ;  /* 0x00003800011a7983 */ /* 0x000f280000300800 */
[----:B------:R-:W4:Y:S01]  /*28190*/  LDL.LU R14, [R1+0xf78] ;  /* 0x000f7800010e7983 */ /* 0x000f220000300800 */
[----:B------:R-:W-:-:S02]  /*281a0*/  ISETP.LT.AND P4, PT, R15, c[0x0][0x178], !P3 ;  /* 0x00005e000f007a0c */ /* 0x000fc40005f81270 */
[----:B------:R-:W-:Y:S01]  /*281b0*/  ISETP.LT.AND P5, PT, R28, c[0x0][0x178], !P3 ;  /* 0x00005e001c007a0c */ /* 0x000fe20005fa1270 */
[C---:B------:R-:W-:Y:S01]  /*281c0*/  IMAD.WIDE R12, R0.reuse, 0x2, R6 ;  /* 0x00000002000c7825 */ /* 0x040fe200078e0206 */
[----:B------:R-:W-:Y:S02]  /*281d0*/  ISETP.LT.AND P3, PT, R23, c[0x0][0x178], !P3 ;  /* 0x00005e0017007a0c */ /* 0x000fe40005f61270 */
[----:B------:R-:W-:Y:S01]  /*281e0*/  PRMT R10, R9, 0x7632, R10 ;  /* 0x00007632090a7816 */ /* 0x000fe2000000000a */
[----:B------:R-:W-:Y:S01]  /*281f0*/  IMAD.WIDE R8, R0, 0x2, R4 ;  /* 0x0000000200087825 */ /* 0x000fe200078e0204 */
[----:B------:R-:W-:-:S05]  /*28200*/  ISETP.LT.AND P6, PT, R27, c[0x0][0x178], !P2 ;  /* 0x00005e001b007a0c */ /* 0x000fca00057c1270 */
[----:B------:R0:W-:Y:S04]  /*28210*/  @P4 STG.E.U16 [R12.64], R16 ;  /* 0x000000100c004986 */ /* 0x0001e8000c101506 */
[----:B------:R1:W-:Y:S01]  /*28220*/  @P5 STG.E.U16 [R8.64], R10 ;  /* 0x0000000a08005986 */ /* 0x0003e2000c101506 */
[----:B------:R-:W-:Y:S02]  /*28230*/  ISETP.LT.AND P4, PT, R15, c[0x0][0x178], !P2 ;  /* 0x00005e000f007a0c */ /* 0x000fe40005781270 */
[----:B------:R-:W-:Y:S02]  /*28240*/  ISETP.LT.AND P5, PT, R28, c[0x0][0x178], !P2 ;  /* 0x00005e001c007a0c */ /* 0x000fe400057a1270 */
[----:B0-----:R-:W-:Y:S02]  /*28250*/  IADD3 R16, R0, c[0x0][0x198], RZ ;  /* 0x0000660000107a10 */ /* 0x001fe40007ffe0ff */
[----:B-1----:R-:W-:Y:S01]  /*28260*/  PRMT R10, R10, 0x7632, R10 ;  /* 0x000076320a0a7816 */ /* 0x002fe2000000000a */
[----:B------:R-:W-:Y:S01]  /*28270*/  IMAD.WIDE R8, R0, 0x2, R2 ;  /* 0x0000000200087825 */ /* 0x000fe200078e0202 */
[----:B------:R-:W-:-:S03]  /*28280*/  ISETP.LT.AND P2, PT, R23, c[0x0][0x178], !P2 ;  /* 0x00005e0017007a0c */ /* 0x000fc60005741270 */
[C---:B------:R-:W-:Y:S01]  /*28290*/  IMAD.WIDE R12, R16.reuse, 0x2, R24 ;  /* 0x00000002100c7825 */ /* 0x040fe200078e0218 */
[----:B------:R0:W-:Y:S01]  /*282a0*/  @P3 STG.E.U16 [R8.64], R10 ;  /* 0x0000000a08003986 */ /* 0x0001e2000c101506 */
[----:B------:R-:W-:Y:S02]  /*282b0*/  ISETP.LT.AND P3, PT, R27, c[0x0][0x178], !P0 ;  /* 0x00005e001b007a0c */ /* 0x000fe40004761270 */
[C---:B------:R-:W-:Y:S01]  /*282c0*/  IADD3 R0, R16.reuse, c[0x0][0x198], RZ ;  /* 0x0000660010007a10 */ /* 0x040fe20007ffe0ff */
[C---:B0-----:R-:W-:Y:S01]  /*282d0*/  IMAD.WIDE R8, R16.reuse, 0x2, R6 ;  /* 0x0000000210087825 */ /* 0x041fe200078e0206 */
[----:B---3--:R0:W-:Y:S01]  /*282e0*/  @P6 STG.E.U16 [R12.64], R21 ;  /* 0x000000150c006986 */ /* 0x0081e2000c101506 */
[----:B------:R-:W-:Y:S02]  /*282f0*/  PRMT R10, R21, 0x7632, R10 ;  /* 0x00007632150a7816 */ /* 0x000fe4000000000a */
[----:B------:R-:W-:Y:S02]  /*28300*/  ISETP.GE.AND P1, PT, R19, c[0x0][0x17c], PT ;  /* 0x00005f0013007a0c */ /* 0x000fe40003f26270 */
[----:B------:R-:W3:Y:S01]  /*28310*/  LDL.LU R19, [R1+0xb8] ;  /* 0x0000b80001137983 */ /* 0x000ee20000300800 */
[----:B0-----:R-:W-:-:S04]  /*28320*/  IMAD.WIDE R12, R16, 0x2, R4 ;  /* 0x00000002100c7825 */ /* 0x001fc800078e0204 */
[----:B------:R-:W-:-:S04]  /*28330*/  IMAD.WIDE R16, R16, 0x2, R2 ;  /* 0x0000000210107825 */ /* 0x000fc800078e0202 */
[C---:B------:R-:W-:Y:S01]  /*28340*/  IMAD.WIDE R20, R0.reuse, 0x2, R24 ;  /* 0x0000000200147825 */ /* 0x040fe200078e0218 */
[----:B--2---:R-:W-:Y:S02]  /*28350*/  ISETP.GE.AND P6, PT, R11, c[0x0][0x17c], PT ;  /* 0x00005f000b007a0c */ /* 0x004fe40003fc6270 */
[----:B------:R-:W2:Y:S04]  /*28360*/  LDL.LU R11, [R1+0x88] ;  /* 0x00008800010b7983 */ /* 0x000ea80000300800 */
[----:B----4-:R0:W-:Y:S04]  /*28370*/  @P4 STG.E.U16 [R8.64], R29 ;  /* 0x0000001d08004986 */ /* 0x0101e8000c101506 */
[----:B------:R1:W-:Y:S04]  /*28380*/  @P5 STG.E.U16 [R12.64], R26 ;  /* 0x0000001a0c005986 */ /* 0x0003e8000c101506 */
[----:B------:R4:W-:Y:S04]  /*28390*/  @P2 STG.E.U16 [R16.64], R14 ;  /* 0x0000000e10002986 */ /* 0x0009e8000c101506 */
[----:B------:R4:W-:Y:S01]  /*283a0*/  @P3 STG.E.U16 [R20.64], R10 ;  /* 0x0000000a14003986 */ /* 0x0009e2000c101506 */
[----:B0-----:R-:W-:-:S04]  /*283b0*/  IMAD.WIDE R8, R0, 0x2, R4 ;  /* 0x0000000200087825 */ /* 0x001fc800078e0204 */
[----:B-1----:R-:W-:-:S04]  /*283c0*/  IMAD.WIDE R12, R0, 0x2, R6 ;  /* 0x00000002000c7825 */ /* 0x002fc800078e0206 */
[----:B----4-:R-:W-:Y:S01]  /*283d0*/  IMAD.WIDE R16, R0, 0x2, R2 ;  /* 0x0000000200107825 */ /* 0x010fe200078e0202 */
[----:B------:R-:W-:Y:S02]  /*283e0*/  PRMT R21, R29, 0x7632, R21 ;  /* 0x000076321d157816 */ /* 0x000fe40000000015 */
[----:B------:R-:W4:Y:S01]  /*283f0*/  LDL.LU R29, [R1+0x28] ;  /* 0x00002800011d7983 */ /* 0x000f220000300800 */
[----:B------:R-:W-:Y:S02]  /*28400*/  PRMT R20, R26, 0x7632, R20 ;  /* 0x000076321a147816 */ /* 0x000fe40000000014 */
[----:B------:R-:W-:Y:S01]  /*28410*/  IADD3 R10, R0, c[0x0][0x198], RZ ;  /* 0x00006600000a7a10 */ /* 0x000fe20007ffe0ff */
[----:B------:R-:W4:Y:S04]  /*28420*/  LDL.LU R26, [R1+0xf44] ;  /* 0x000f4400011a7983 */ /* 0x000f280000300800 */
[----:B------:R-:W4:Y:S01]  /*28430*/  LDL.LU R0, [R1+0xf40] ;  /* 0x000f400001007983 */ /* 0x000f220000300800 */
[----:B------:R-:W-:-:S02]  /*28440*/  ISETP.LT.AND P2, PT, R15, c[0x0][0x178], !P0 ;  /* 0x00005e000f007a0c */ /* 0x000fc40004741270 */
[----:B------:R-:W-:Y:S02]  /*28450*/  ISETP.LT.AND P3, PT, R28, c[0x0][0x178], !P0 ;  /* 0x00005e001c007a0c */ /* 0x000fe40004761270 */
[----:B------:R-:W-:Y:S02]  /*28460*/  ISETP.LT.AND P0, PT, R23, c[0x0][0x178], !P0 ;  /* 0x00005e0017007a0c */ /* 0x000fe40004701270 */
[----:B------:R-:W-:Y:S02]  /*28470*/  ISETP.LT.AND P5, PT, R27, c[0x0][0x178], !P1 ;  /* 0x00005e001b007a0c */ /* 0x000fe40004fa1270 */
[----:B------:R-:W-:Y:S02]  /*28480*/  ISETP.LT.AND P4, PT, R15, c[0x0][0x178], !P1 ;  /* 0x00005e000f007a0c */ /* 0x000fe40004f81270 */
[----:B------:R-:W-:-:S03]  /*28490*/  PRMT R14, R14, 0x7632, R14 ;  /* 0x000076320e0e7816 */ /* 0x000fc6000000000e */
[----:B------:R0:W-:Y:S04]  /*284a0*/  @P2 STG.E.U16 [R12.64], R21 ;  /* 0x000000150c002986 */ /* 0x0001e8000c101506 */
[----:B------:R1:W-:Y:S01]  /*284b0*/  @P3 STG.E.U16 [R8.64], R20 ;  /* 0x0000001408003986 */ /* 0x0003e2000c101506 */
[----:B------:R-:W-:Y:S02]  /*284c0*/  ISETP.LT.AND P3, PT, R28, c[0x0][0x178], !P1 ;  /* 0x00005e001c007a0c */ /* 0x000fe40004f61270 */
[----:B------:R-:W-:Y:S01]  /*284d0*/  ISETP.LT.AND P1, PT, R23, c[0x0][0x178], !P1 ;  /* 0x00005e0017007a0c */ /* 0x000fe20004f21270 */
[----:B------:R3:W-:Y:S01]  /*284e0*/  @P0 STG.E.U16 [R16.64], R14 ;  /* 0x0000000e10000986 */ /* 0x0007e2000c101506 */
[----:B0-----:R-:W-:-:S04]  /*284f0*/  IMAD.WIDE R12, R10, 0x2, R24 ;  /* 0x000000020a0c7825 */ /* 0x001fc800078e0218 */
[C---:B-1----:R-:W-:Y:S01]  /*28500*/  IMAD.WIDE R8, R10.reuse, 0x2, R6 ;  /* 0x000000020a087825 */ /* 0x042fe200078e0206 */
[----:B---3--:R0:W-:Y:S01]  /*28510*/  @P5 STG.E.U16 [R12.64], R19 ;  /* 0x000000130c005986 */ /* 0x0081e2000c101506 */
[----:B------:R-:W-:Y:S02]  /*28520*/  ISETP.LT.AND P5, PT, R27, c[0x0][0x178], !P6 ;  /* 0x00005e001b007a0c */ /* 0x000fe400077a1270 */
[----:B------:R-:W-:Y:S01]  /*28530*/  PRMT R14, R19, 0x7632, R14 ;  /* 0x00007632130e7816 */ /* 0x000fe2000000000e */
[C---:B0-----:R-:W-:Y:S01]  /*28540*/  IMAD.WIDE R12, R10.reuse, 0x2, R2 ;  /* 0x000000020a0c7825 */ /* 0x041fe200078e0202 */
[----:B--2---:R0:W-:Y:S01]  /*28550*/  @P4 STG.E.U16 [R8.64], R11 ;  /* 0x0000000b08004986 */ /* 0x0041e2000c101506 */
[----:B------:R-:W-:Y:S02]  /*28560*/  ISETP.LT.AND P4, PT, R15, c[0x0][0x178], !P6 ;  /* 0x00005e000f007a0c */ /* 0x000fe40007781270 */
[----:B0-----:R-:W-:-:S05]  /*28570*/  IMAD.WIDE R8, R10, 0x2, R4 ;  /* 0x000000020a087825 */ /* 0x001fca00078e0204 */
[----:B----4-:R-:W-:Y:S04]  /*28580*/  @P3 STG.E.U16 [R8.64], R29 ;  /* 0x0000001d08003986 */ /* 0x010fe8000c101506 */
[----:B------:R0:W-:Y:S01]  /*28590*/  @P1 STG.E.U16 [R12.64], R18 ;  /* 0x000000120c001986 */ /* 0x0001e2000c101506 */
[----:B------:R-:W-:Y:S02]  /*285a0*/  ISETP.GE.AND P2, PT, R0, c[0x0][0x17c], PT ;  /* 0x00005f0000007a0c */ /* 0x000fe40003f46270 */
[----:B------:R-:W-:Y:S02]  /*285b0*/  IADD3 R0, R10, c[0x0][0x198], RZ ;  /* 0x000066000a007a10 */ /* 0x000fe40007ffe0ff */
[----:B------:R-:W-:Y:S02]  /*285c0*/  ISETP.LT.AND P1, PT, R28, c[0x0][0x178], !P6 ;  /* 0x00005e001c007a0c */ /* 0x000fe40007721270 */
[----:B------:R-:W-:Y:S01]  /*285d0*/  ISETP.LT.AND P6, PT, R23, c[0x0][0x178], !P6 ;  /* 0x00005e0017007a0c */ /* 0x000fe200077c1270 */
[----:B------:R-:W-:Y:S01]  /*285e0*/  IMAD.WIDE R16, R0, 0x2, R24 ;  /* 0x0000000200107825 */ /* 0x000fe200078e0218 */
[----:B------:R-:W-:-:S03]  /*285f0*/  PRMT R10, R11, 0x7632, R10 ;  /* 0x000076320b0a7816 */ /* 0x000fc6000000000a */
[----:B------:R-:W-:Y:S01]  /*28600*/  IMAD.WIDE R20, R0, 0x2, R6 ;  /* 0x0000000200147825 */ /* 0x000fe200078e0206 */
[----:B------:R1:W-:Y:S01]  /*28610*/  @P5 STG.E.U16 [R16.64], R14 ;  /* 0x0000000e10005986 */ /* 0x0003e2000c101506 */
[----:B0-----:R-:W-:Y:S02]  /*28620*/  PRMT R18, R18, 0x7632, R18 ;  /* 0x0000763212127816 */ /* 0x001fe40000000012 */
[----:B------:R-:W-:Y:S01]  /*28630*/  IMAD.WIDE R8, R0, 0x2, R4 ;  /* 0x0000000200087825 */ /* 0x000fe200078e0204 */
[----:B------:R-:W-:Y:S01]  /*28640*/  ISETP.GE.AND P0, PT, R26, c[0x0][0x17c], PT ;  /* 0x00005f001a007a0c */ /* 0x000fe20003f06270 */
[----:B------:R-:W-:Y:S02]  /*28650*/  @P4 STG.E.U16 [R20.64], R10 ;  /* 0x0000000a14004986 */ /* 0x000fe4000c101506 */
[----:B------:R-:W-:Y:S01]  /*28660*/  IMAD.WIDE R12, R0, 0x2, R2 ;  /* 0x00000002000c7825 */ /* 0x000fe200078e0202 */
[----:B------:R-:W-:Y:S01]  /*28670*/  ISETP.LT.AND P4, PT, R15, c[0x0][0x178], !P2 ;  /* 0x00005e000f007a0c */ /* 0x000fe20005781270 */
[----:B------:R-:W2:Y:S01]  /*28680*/  LDL.LU R26, [R1+0xf48] ;  /* 0x000f4800011a7983 */ /* 0x000ea20000300800 */
[----:B-1----:R-:W-:-:S03]  /*28690*/  PRMT R14, R29, 0x7632, R14 ;  /* 0x000076321d0e7816 */ /* 0x002fc6000000000e */
[----:B------:R-:W3:Y:S04]  /*286a0*/  LDL.LU R11, [R1+0x18] ;  /* 0x00001800010b7983 */ /* 0x000ee80000300800 */
[----:B------:R-:W4:Y:S04]  /*286b0*/  LDL.LU R15, [R1+0xf74] ;  /* 0x000f7400010f7983 */ /* 0x000f280000300800 */
[----:B------:R-:W-:Y:S04]  /*286c0*/  @P1 STG.E.U16 [R8.64], R14 ;  /* 0x0000000e08001986 */ /* 0x000fe8000c101506 */
[----:B------:R-:W2:Y:S04]  /*286d0*/  LDL.LU R19, [R1+0xf4c] ;  /* 0x000f4c0001137983 */ /* 0x000ea80000300800 */
[----:B------:R0:W-:Y:S04]  /*286e0*/  @P6 STG.E.U16 [R12.64], R18 ;  /* 0x000000120c006986 */ /* 0x0001e8000c101506 */
[----:B0-----:R-:W2:Y:S04]  /*286f0*/  LDL.LU R12, [R1+0xc8] ;  /* 0x0000c800010c7983 */ /* 0x001ea80000300800 */
[----:B------:R-:W3:Y:S01]  /*28700*/  LDL.LU R13, [R1+0x78] ;  /* 0x00007800010d7983 */ /* 0x000ee20000300800 */
[----:B------:R-:W-:-:S02]  /*28710*/  ISETP.LT.AND P5, PT, R27, c[0x0][0x178], !P2 ;  /* 0x00005e001b007a0c */ /* 0x000fc400057a1270 */
[----:B------:R-:W-:-:S05]  /*28720*/  IADD3 R10, R0, c[0x0][0x198], RZ ;  /* 0x00006600000a7a10 */ /* 0x000fca0007ffe0ff */
[----:B------:R-:W-:-:S04]  /*28730*/  IMAD.WIDE R16, R10, 0x2, R24 ;  /* 0x000000020a107825 */ /* 0x000fc800078e0218 */
[----:B------:R-:W-:Y:S02]  /*28740*/  IMAD.WIDE R20, R10, 0x2, R6 ;  /* 0x000000020a147825 */ /* 0x000fe400078e0206 */
[----:B--2---:R-:W-:Y:S04]  /*28750*/  @P5 STG.E.U16 [R16.64], R12 ;  /* 0x0000000c10005986 */ /* 0x004fe8000c101506 */
[----:B---3--:R0:W-:Y:S04]  /*28760*/  @P4 STG.E.U16 [R20.64], R13 ;  /* 0x0000000d14004986 */ /* 0x0081e8000c101506 */
[----:B0-----:R-:W2:Y:S01]  /*28770*/  LDL.LU R21, [R1+0xeb8] ;  /* 0x000eb80001157983 */ /* 0x001ea20000300800 */
[----:B------:R-:W-:Y:S01]  /*28780*/  ISETP.LT.AND P3, PT, R28, c[0x0][0x178], !P2 ;  /* 0x00005e001c007a0c */ /* 0x000fe20005761270 */
[----:B------:R-:W-:Y:S01]  /*28790*/  IMAD.WIDE R8, R10, 0x2, R4 ;  /* 0x000000020a087825 */ /* 0x000fe200078e0204 */
[----:B------:R-:W-:Y:S01]  /*287a0*/  ISETP.LT.AND P4, PT, R23, c[0x0][0x178], !P2 ;  /* 0x00005e0017007a0c */ /* 0x000fe20005781270 */
[----:B------:R-:W3:Y:S01]  /*287b0*/  LDL.LU R29, [R1+0x6c] ;  /* 0x00006c00011d7983 */ /* 0x000ee20000300800 */
[----:B------:R-:W-:-:S02]  /*287c0*/  ISETP.LT.AND P5, PT, R27, c[0x0][0x178], !P0 ;  /* 0x00005e001b007a0c */ /* 0x000fc400047a1270 */
[----:B------:R-:W-:Y:S02]  /*287d0*/  IADD3 R0, R10, c[0x0][0x198], RZ ;  /* 0x000066000a007a10 */ /* 0x000fe40007ffe0ff */
[----:B------:R-:W-:-:S05]  /*287e0*/  PRMT R14, R12, 0x7632, R14 ;  /* 0x000076320c0e7816 */ /* 0x000fca000000000e */
[----:B------:R0:W-:Y:S01]  /*287f0*/  @P3 STG.E.U16 [R8.64], R11 ;  /* 0x0000000b08003986 */ /* 0x0001e2000c101506 */
[----:B------:R-:W-:Y:S01]  /*28800*/  IMAD.WIDE R16, R0, 0x2, R6 ;  /* 0x0000000200107825 */ /* 0x000fe200078e0206 */
[----:B------:R-:W-:Y:S02]  /*28810*/  ISETP.GE.AND P2, PT, R19, c[0x0][0x17c], PT ;  /* 0x00005f0013007a0c */ /* 0x000fe40003f46270 */
[----:B------:R-:W-:Y:S01]  /*28820*/  ISETP.GE.AND P1, PT, R26, c[0x0][0x17c], PT ;  /* 0x00005f001a007a0c */ /* 0x000fe20003f26270 */
[----:B------:R-:W3:Y:S04]  /*28830*/  LDL.LU R19, [R1+0x5c] ;  /* 0x00005c0001137983 */ /* 0x000ee80000300800 */
[----:B------:R-:W3:Y:S01]  /*28840*/  LDL.LU R26, [R1+0x4c] ;  /* 0x00004c00011a7983 */ /* 0x000ee20000300800 */
[----:B0-----:R-:W-:Y:S01]  /*28850*/  IMAD.WIDE R8, R10, 0x2, R2 ;  /* 0x000000020a087825 */ /* 0x001fe200078e0202 */
[----:B------:R-:W-:-:S03]  /*28860*/  PRMT R10, R13, 0x7632, R10 ;  /* 0x000076320d0a7816 */ /* 0x000fc6000000000a */
[----:B------:R-:W-:Y:S01]  /*28870*/  IMAD.WIDE R12, R0, 0x2, R24 ;  /* 0x00000002000c7825 */ /* 0x000fe200078e0218 */
[----:B------:R-:W-:Y:S04]  /*28880*/  @P4 STG.E.U16 [R8.64], R22 ;  /* 0x0000001608004986 */ /* 0x000fe8000c101506 */
[----:B------:R-:W-:Y:S01]  /*28890*/  @P5 STG.E.U16 [R12.64], R14 ;  /* 0x0000000e0c005986 */ /* 0x000fe2000c101506 */
[----:B--2---:R-:W-:-:S13]  /*288a0*/  ISETP.LT.AND P6, PT, R21, c[0x0][0x178], !P0 ;  /* 0x00005e0015007a0c */ /* 0x004fda00047c1270 */
[----:B------:R0:W-:Y:S04]  /*288b0*/  @P6 STG.E.U16 [R16.64], R10 ;  /* 0x0000000a10006986 */ /* 0x0001e8000c101506 */
[----:B0-----:R-:W2:Y:S04]  /*288c0*/  LDL.LU R16, [R1+0xf54] ;  /* 0x000f540001107983 */ /* 0x001ea80000300800 */
[----:B------:R-:W4:Y:S01]  /*288d0*/  LDL.LU R17, [R1+0xf50] ;  /* 0x000f500001117983 */ /* 0x000f220000300800 */
[----:B------:R-:W-:Y:S02]  /*288e0*/  ISETP.LT.AND P3, PT, R28, c[0x0][0x178], !P0 ;  /* 0x00005e001c007a0c */ /* 0x000fe40004761270 */
[----:B------:R-:W-:-:S02]  /*288f0*/  ISETP.LT.AND P0, PT, R23, c[0x0][0x178], !P0 ;  /* 0x00005e0017007a0c */ /* 0x000fc40004701270 */
[----:B------:R-:W-:Y:S02]  /*28900*/  PRMT R10, R11, 0x7632, R10 ;  /* 0x000076320b0a7816 */ /* 0x000fe4000000000a */
[----:B------:R-:W4:Y:S01]  /*28910*/  LDL.LU R11, [R1+0xf70] ;  /* 0x000f7000010b7983 */ /* 0x000f220000300800 */
[----:B------:R-:W-:Y:S01]  /*28920*/  ISETP.LT.AND P4, PT, R27, c[0x0][0x178], !P1 ;  /* 0x00005e001b007a0c */ /* 0x000fe20004f81270 */
[----:B------:R-:W-:Y:S01]  /*28930*/  IMAD.WIDE R8, R0, 0x2, R4 ;  /* 0x0000000200087825 */ /* 0x000fe200078e0204 */
[----:B------:R-:W-:Y:S02]  /*28940*/  ISETP.LT.AND P6, PT, R21, c[0x0][0x178], !P1 ;  /* 0x00005e0015007a0c */ /* 0x000fe40004fc1270 */
[----:B------:R-:W-:Y:S01]  /*28950*/  ISETP.LT.AND P5, PT, R28, c[0x0][0x178], !P1 ;  /* 0x00005e001c007a0c */ /* 0x000fe20004fa1270 */
[----:B------:R-:W-:Y:S01]  /*28960*/  IMAD.WIDE R12, R0, 0x2, R2 ;  /* 0x00000002000c7825 */ /* 0x000fe200078e0202 */
[----:B------:R-:W-:Y:S02]  /*28970*/  PRMT R22, R22, 0x7632, R22 ;  /* 0x0000763216167816 */ /* 0x000fe40000000016 */
[----:B------:R-:W-:Y:S01]  /*28980*/  IADD3 R0, R0, c[0x0][0x198], RZ ;  /* 0x0000660000007a10 */ /* 0x000fe20007ffe0ff */
[----:B------:R0:W-:Y:S04]  /*28990*/  @P3 STG.E.U16 [R8.64], R10 ;  /* 0x0000000a08003986 */ /* 0x0001e8000c101506 */
[----:B------:R1:W-:Y:S01]  /*289a0*/  @P0 STG.E.U16 [R12.64], R22 ;  /* 0x000000160c000986 */ /* 0x0003e2000c101506 */
[----:B---3--:R-:W-:Y:S01]  /*289b0*/  PRMT R20, R19, 0x7632, R20 ;  /* 0x0000763213147816 */ /* 0x008fe20000000014 */
[----:B0-----:R-:W-:-:S04]  /*289c0*/  IMAD.WIDE R8, R0, 0x2, R24 ;  /* 0x0000000200087825 */ /* 0x001fc800078e0218 */
[----:B-1----:R-:W-:Y:S01]  /*289d0*/  IMAD.WIDE R12, R0, 0x2, R6 ;  /* 0x00000002000c7825 */ /* 0x002fe200078e0206 */
[----:B------:R-:W-:Y:S01]  /*289e0*/  @P4 STG.E.U16 [R8.64], R29 ;  /* 0x0000001d08004986 */ /* 0x000fe2000c101506 */
[----:B------:R-:W-:-:S03]  /*289f0*/  PRMT R18, R26, 0x7632, R18 ;  /* 0x000076321a127816 */ /* 0x000fc60000000012 */
[----:B------:R-:W3:Y:S04]  /*28a00*/  LDL.LU R22, [R1+0xac] ;  /* 0x0000ac0001167983 */ /* 0x000ee80000300800 */
[----:B------:R0:W-:Y:S04]  /*28a10*/  @P6 STG.E.U16 [R12.64], R19 ;  /* 0x000000130c006986 */ /* 0x0001e8000c101506 */
[----:B0-----:R-:W3:Y:S01]  /*28a20*/  LDL.LU R19, [R1+0x9c] ;  /* 0x00009c0001137983 */ /* 0x001ee20000300800 */
[----:B------:R-:W-:Y:S02]  /*28a30*/  PRMT R10, R29, 0x7632, R10 ;  /* 0x000076321d0a7816 */ /* 0x000fe4000000000a */
[----:B--2---:R-:W-:-:S02]  /*28a40*/  ISETP.GE.AND P3, PT, R16, c[0x0][0x17c], PT ;  /* 0x00005f0010007a0c */ /* 0x004fc40003f66270 */
[----:B----4-:R-:W-:Y:S01]  /*28a50*/  ISETP.GE.AND P0, PT, R17, c[0x0][0x17c], PT ;  /* 0x00005f0011007a0c */ /* 0x010fe20003f06270 */
[----:B------:R-:W-:-:S05]  /*28a60*/  IMAD.WIDE R16, R0, 0x2, R4 ;  /* 0x0000000200107825 */ /* 0x000fca00078e0204 */
[----:B------:R0:W-:Y:S04]  /*28a70*/  @P5 STG.E.U16 [R16.64], R26 ;  /* 0x0000001a10005986 */ /* 0x0001e8000c101506 */
[----:B0-----:R-:W2:Y:S04]  /*28a80*/  LDL.LU R26, [R1+0xf58] ;  /* 0x000f5800011a7983 */ /* 0x001ea80000300800 */
[----:B------:R-:W4:Y:S01]  /*28a90*/  LDL.LU R29, [R1+0x3c] ;  /* 0x00003c00011d7983 */ /* 0x000f220000300800 */
[----:B------:R-:W-:Y:S02]  /*28aa0*/  ISETP.LT.AND P1, PT, R23, c[0x0][0x178], !P1 ;  /* 0x00005e0017007a0c */ /* 0x000fe40004f21270 */
[----:B------:R-:W-:Y:S01]  /*28ab0*/  ISETP.LT.AND P4, PT, R27, c[0x0][0x178], !P2 ;  /* 0x00005e001b007a0c */ /* 0x000fe20005781270 */
[C---:B------:R-:W-:Y:S01]  /*28ac0*/  IMAD.WIDE R8, R0.reuse, 0x2, R2 ;  /* 0x0000000200087825 */ /* 0x040fe200078e0202 */
[----:B------:R-:W-:-:S02]  /*28ad0*/  IADD3 R0, R0, c[0x0][0x198], RZ ;  /* 0x0000660000007a10 */ /* 0x000fc40007ffe0ff */
[----:B------:R-:W-:Y:S02]  /*28ae0*/  ISETP.LT.AND P6, PT, R21, c[0x0][0x178], !P2 ;  /* 0x00005e0015007a0c */ /* 0x000fe400057c1270 */
[----:B------:R-:W-:Y:S02]  /*28af0*/  ISETP.LT.AND P5, PT, R28, c[0x0][0x178], !P2 ;  /* 0x00005e001c007a0c */ /* 0x000fe400057a1270 */
[----:B------:R-:W-:-:S03]  /*28b00*/  ISETP.LT.AND P2, PT, R23, c[0x0][0x178], !P2 ;  /* 0x00005e0017007a0c */ /* 0x000fc60005741270 */
[----:B------:R0:W-:Y:S01]  /*28b10*/  @P1 STG.E.U16 [R8.64], R11 ;  /* 0x0000000b08001986 */ /* 0x0001e2000c101506 */
[----:B------:R-:W-:Y:S01]  /*28b20*/  ISETP.LT.AND P1, PT, R27, c[0x0][0x178], !P3 ;  /* 0x00005e001b007a0c */ /* 0x000fe20005f21270 */
[----:B------:R-:W-:Y:S01]  /*28b30*/  IMAD.WIDE R12, R0, 0x2, R6 ;  /* 0x00000002000c7825 */ /* 0x000fe200078e0206 */
[----:B------:R-:W-:-:S03]  /*28b40*/  PRMT R14, R11, 0x7632, R14 ;  /* 0x000076320b0e7816 */ /* 0x000fc6000000000e */
[----:B0-----:R-:W-:-:S05]  /*28b50*/  IMAD.WIDE R8, R0, 0x2, R24 ;  /* 0x0000000200087825 */ /* 0x001fca00078e0218 */
[----:B------:R0:W-:Y:S01]  /*28b60*/  @P4 STG.E.U16 [R8.64], R10 ;  /* 0x0000000a08004986 */ /* 0x0001e2000c101506 */
[----:B------:R-:W-:Y:S01]  /*28b70*/  ISETP.LT.AND P4, PT, R21, c[0x0][0x178], !P3 ;  /* 0x00005e0015007a0c */ /* 0x000fe20005f81270 */
[C---:B------:R-:W-:Y:S02]  /*28b80*/  IMAD.WIDE R16, R0.reuse, 0x2, R4 ;  /* 0x0000000200107825 */ /* 0x040fe400078e0204 */
[----:B------:R1:W-:Y:S04]  /*28b90*/  @P6 STG.E.U16 [R12.64], R20 ;  /* 0x000000140c006986 */ /* 0x0003e8000c101506 */
[----:B------:R-:W-:Y:S01]  /*28ba0*/  @P5 STG.E.U16 [R16.64], R18 ;  /* 0x0000001210005986 */ /* 0x000fe2000c101506 */
[C---:B0-----:R-:W-:Y:S01]  /*28bb0*/  IADD3 R8, R0.reuse, c[0x0][0x198], RZ ;  /* 0x0000660000087a10 */ /* 0x041fe20007ffe0ff */
[----:B------:R-:W-:-:S02]  /*28bc0*/  IMAD.WIDE R10, R0, 0x2, R2 ;  /* 0x00000002000a7825 */ /* 0x000fc400078e0202 */
[----:B------:R-:W4:Y:S02]  /*28bd0*/  LDL.LU R9, [R1+0xf5c] ;  /* 0x000f5c0001097983 */ /* 0x000f240000300800 */
[C---:B-1----:R-:W-:Y:S02]  /*28be0*/  IMAD.WIDE R12, R8.reuse, 0x2, R24 ;  /* 0x00000002080c7825 */ /* 0x042fe400078e0218 */
[----:B------:R0:W-:Y:S04]  /*28bf0*/  @P2 STG.E.U16 [R10.64], R14 ;  /* 0x0000000e0a002986 */ /* 0x0001e8000c101506 */
[----:B---3--:R1:W-:Y:S01]  /*28c00*/  @P1 STG.E.U16 [R12.64], R22 ;  /* 0x000000160c001986 */ /* 0x0083e2000c101506 */
[----:B0-----:R-:W-:Y:S01]  /*28c10*/  IMAD.WIDE R10, R8, 0x2, R6 ;  /* 0x00000002080a7825 */ /* 0x001fe200078e0206 */
[----:B------:R-:W-:-:S04]  /*28c20*/  PRMT R14, R22, 0x7632, R14 ;  /* 0x00007632160e7816 */ /* 0x000fc8000000000e */
[----:B------:R0:W-:Y:S01]  /*28c30*/  @P4 STG.E.U16 [R10.64], R19 ;  /* 0x000000130a004986 */ /* 0x0001e2000c101506 */
[----:B------:R-:W-:Y:S02]  /*28c40*/  ISETP.LT.AND P5, PT, R28, c[0x0][0x178], !P3 ;  /* 0x00005e001c007a0c */ /* 0x000fe40005fa1270 */
[----:B------:R-:W-:Y:S01]  /*28c50*/  ISETP.LT.AND P6, PT, R23, c[0x0][0x178], !P3 ;  /* 0x00005e0017007a0c */ /* 0x000fe20005fc1270 */
[----:B-1----:R-:W-:-:S04]  /*28c60*/  IMAD.WIDE R12, R8, 0x2, R4 ;  /* 0x00000002080c7825 */ /* 0x002fc800078e0204 */
[----:B------:R-:W-:Y:S01]  /*28c70*/  IMAD.WIDE R16, R8, 0x2, R2 ;  /* 0x0000000208107825 */ /* 0x000fe200078e0202 */
[----:B--2---:R-:W-:Y:S02]  /*28c80*/  ISETP.GE.AND P2, PT, R26, c[0x0][0x17c], PT ;  /* 0x00005f001a007a0c */ /* 0x004fe40003f46270 */
[----:B------:R-:W2:Y:S04]  /*28c90*/  LDL.LU R26, [R1+0xbc] ;  /* 0x0000bc00011a7983 */ /* 0x000ea80000300800 */
[----:B------:R-:W3:Y:S04]  /*28ca0*/  LDL.LU R18, [R1+0x8c] ;  /* 0x00008c0001127983 */ /* 0x000ee80000300800 */
[----:B------:R-:W2:Y:S04]  /*28cb0*/  LDL.LU R22, [R1+0x2c] ;  /* 0x00002c0001167983 */ /* 0x000ea80000300800 */
[----:B0-----:R-:W2:Y:S04]  /*28cc0*/  LDL.LU R11, [R1+0xf60] ;  /* 0x000f6000010b7983 */ /* 0x001ea80000300800 */
[----:B----4-:R-:W-:Y:S04]  /*28cd0*/  @P5 STG.E.U16 [R12.64], R29 ;  /* 0x0000001d0c005986 */ /* 0x010fe8000c101506 */
[----:B------:R0:W-:Y:S02]  /*28ce0*/  @P6 STG.E.U16 [R16.64], R15 ;  /* 0x0000000f10006986 */ /* 0x0001e4000c101506 */
[----:B0-----:R-:W-:-:S02]  /*28cf0*/  PRMT R16, R19, 0x7632, R16 ;  /* 0x0000763213107816 */ /* 0x001fc40000000010 */
[----:B------:R-:W4:Y:S04]  /*28d00*/  LDL.LU R19, [R1+0xf6c] ;  /* 0x000f6c0001137983 */ /* 0x000f280000300800 */
[----:B------:R-:W3:Y:S01]  /*28d10*/  LDL.LU R17, [R1+0xf64] ;  /* 0x000f640001117983 */ /* 0x000ee20000300800 */
[----:B------:R-:W-:-:S03]  /*28d20*/  PRMT R13, R29, 0x7632, R13 ;  /* 0x000076321d0d7816 */ /* 0x000fc6000000000d */
[----:B------:R-:W4:Y:S01]  /*28d30*/  LDL.LU R29, [R1+0xcc] ;  /* 0x0000cc00011d7983 */ /* 0x000f220000300800 */
[----:B------:R-:W-:Y:S02]  /*28d40*/  ISETP.LT.AND P1, PT, R27, c[0x0][0x178], !P0 ;  /* 0x00005e001b007a0c */ /* 0x000fe40004721270 */
[----:B------:R-:W-:Y:S02]  /*28d50*/  IADD3 R0, R8, c[0x0][0x198], RZ ;  /* 0x0000660008007a10 */ /* 0x000fe40007ffe0ff */
[----:B------:R-:W-:Y:S02]  /*28d60*/  ISETP.LT.AND P5, PT, R21, c[0x0][0x178], !P0 ;  /* 0x00005e0015007a0c */ /* 0x000fe400047a1270 */
[----:B------:R-:W-:Y:S01]  /*28d70*/  ISETP.GE.AND P3, PT, R9, c[0x0][0x17c], PT ;  /* 0x00005f0009007a0c */ /* 0x000fe20003f66270 */
[----:B------:R-:W-:Y:S01]  /*28d80*/  IMAD.WIDE R8, R0, 0x2, R24 ;  /* 0x0000000200087825 */ /* 0x000fe200078e0218 */
[----:B------:R-:W-:Y:S02]  /*28d90*/  ISETP.LT.AND P6, PT, R28, c[0x0][0x178], !P0 ;  /* 0x00005e001c007a0c */ /* 0x000fe400047c1270 */
[----:B------:R-:W-:-:S03]  /*28da0*/  ISETP.LT.AND P0, PT, R23, c[0x0][0x178], !P0 ;  /* 0x00005e0017007a0c */ /* 0x000fc60004701270 */
[----:B------:R0:W-:Y:S01]  /*28db0*/  @P1 STG.E.U16 [R8.64], R14 ;  /* 0x0000000e08001986 */ /* 0x0001e2000c101506 */
[----:B------:R-:W-:Y:S02]  /*28dc0*/  ISETP.LT.AND P1, PT, R27, c[0x0][0x178], !P3 ;  /* 0x00005e001b007a0c */ /* 0x000fe40005f21270 */
[----:B------:R-:W-:Y:S01]  /*28dd0*/  PRMT R15, R15, 0x7632, R15 ;  /* 0x000076320f0f7816 */ /* 0x000fe2000000000f */
[C---:B0-----:R-:W-:Y:S01]  /*28de0*/  IMAD.WIDE R8, R0.reuse, 0x2, R6 ;  /* 0x0000000200087825 */ /* 0x041fe200078e0206 */
[----:B------:R-:W-:-:S04]  /*28df0*/  IADD3 R12, R0, c[0x0][0x198], RZ ;  /* 0x00006600000c7a10 */ /* 0x000fc80007ffe0ff */
[----:B------:R0:W-:Y:S01]  /*28e00*/  @P5 STG.E.U16 [R8.64], R16 ;  /* 0x0000001008005986 */ /* 0x0001e2000c101506 */
[----:B------:R-:W-:Y:S01]  /*28e10*/  ISETP.LT.AND P5, PT, R21, c[0x0][0x178], !P3 ;  /* 0x00005e0015007a0c */ /* 0x000fe20005fa1270 */
[----:B0-----:R-:W-:Y:S01]  /*28e20*/  IMAD.WIDE R8, R0, 0x2, R2 ;  /* 0x0000000200087825 */ /* 0x001fe200078e0202 */
[----:B--2---:R-:W-:-:S03]  /*28e30*/  ISETP.GE.AND P4, PT, R11, c[0x0][0x17c], PT ;  /* 0x00005f000b007a0c */ /* 0x004fc60003f86270 */
[----:B------:R-:W-:-:S05]  /*28e40*/  IMAD.WIDE R10, R0, 0x2, R4 ;  /* 0x00000002000a7825 */ /* 0x000fca00078e0204 */
[----:B------:R0:W-:Y:S01]  /*28e50*/  @P6 STG.E.U16 [R10.64], R13 ;  /* 0x0000000d0a006986 */ /* 0x0001e2000c101506 */
[----:B------:R-:W-:Y:S02]  /*28e60*/  ISETP.LT.AND P6, PT, R28, c[0x0][0x178], !P3 ;  /* 0x00005e001c007a0c */ /* 0x000fe40005fc1270 */
[----:B------:R-:W-:Y:S01]  /*28e70*/  ISETP.LT.AND P3, PT, R23, c[0x0][0x178], !P3 ;  /* 0x00005e0017007a0c */ /* 0x000fe20005f61270 */
[----:B------:R1:W-:Y:S01]  /*28e80*/  @P0 STG.E.U16 [R8.64], R15 ;  /* 0x0000000f08000986 */ /* 0x0003e2000c101506 */
[----:B------:R-:W-:Y:S02]  /*28e90*/  ISETP.LT.AND P0, PT, R27, c[0x0][0x178], !P2 ;  /* 0x00005e001b007a0c */ /* 0x000fe40005701270 */
[C---:B------:R-:W-:Y:S01]  /*28ea0*/  IADD3 R0, R12.reuse, c[0x0][0x198], RZ ;  /* 0x000066000c007a10 */ /* 0x040fe20007ffe0ff */
[----:B0-----:R-:W-:-:S04]  /*28eb0*/  IMAD.WIDE R10, R12, 0x2, R24 ;  /* 0x000000020c0a7825 */ /* 0x001fc800078e0218 */
[----:B-1----:R-:W-:Y:S01]  /*28ec0*/  IMAD.WIDE R8, R12, 0x2, R6 ;  /* 0x000000020c087825 */ /* 0x002fe200078e0206 */
[----:B------:R0:W-:Y:S01]  /*28ed0*/  @P1 STG.E.U16 [R10.64], R26 ;  /* 0x0000001a0a001986 */ /* 0x0001e2000c101506 */
[----:B------:R-:W-:-:S03]  /*28ee0*/  PRMT R16, R26, 0x7632, R16 ;  /* 0x000076321a107816 */ /* 0x000fc60000000010 */
[----:B---3--:R1:W-:Y:S01]  /*28ef0*/  @P5 STG.E.U16 [R8.64], R18 ;  /* 0x0000001208005986 */ /* 0x0083e2000c101506 */
[----:B------:R-:W-:Y:S01]  /*28f00*/  ISETP.LT.AND P5, PT, R21, c[0x0][0x178], !P2 ;  /* 0x00005e0015007a0c */ /* 0x000fe200057a1270 */
[----:B------:R-:W-:-:S04]  /*28f10*/  IMAD.WIDE R14, R0, 0x2, R24 ;  /* 0x00000002000e7825 */ /* 0x000fc800078e0218 */
[C---:B0-----:R-:W-:Y:S01]  /*28f20*/  IMAD.WIDE R10, R12.reuse, 0x2, R4 ;  /* 0x000000020c0a7825 */ /* 0x041fe200078e0204 */
[----:B------:R-:W-:Y:S01]  /*28f30*/  ISETP.GE.AND P1, PT, R17, c[0x0][0x17c], PT ;  /* 0x00005f0011007a0c */ /* 0x000fe20003f26270 */
[----:B------:R-:W2:Y:S02]  /*28f40*/  LDL.LU R26, [R1+0x7c] ;  /* 0x00007c00011a7983 */ /* 0x000ea40000300800 */
[----:B------:R-:W-:Y:S02]  /*28f50*/  IMAD.WIDE R12, R12, 0x2, R2 ;  /* 0x000000020c0c7825 */ /* 0x000fe400078e0202 */
[----:B------:R-:W-:Y:S01]  /*28f60*/  @P6 STG.E.U16 [R10.64], R22 ;  /* 0x000000160a006986 */ /* 0x000fe2000c101506 */
[----:B------:R-:W-:Y:S02]  /*28f70*/  ISETP.LT.AND P6, PT, R28, c[0x0][0x178], !P2 ;  /* 0x00005e001c007a0c */ /* 0x000fe400057c1270 */
[----:B------:R-:W-:Y:S01]  /*28f80*/  ISETP.LT.AND P2, PT, R23, c[0x0][0x178], !P2 ;  /* 0x00005e0017007a0c */ /* 0x000fe20005741270 */
[----:B----4-:R0:W-:Y:S01]  /*28f90*/  @P3 STG.E.U16 [R12.64], R19 ;  /* 0x000000130c003986 */ /* 0x0101e2000c101506 */
[----:B-1----:R-:W-:-:S03]  /*28fa0*/  IMAD.WIDE R8, R0, 0x2, R6 ;  /* 0x0000000200087825 */ /* 0x002fc600078e0206 */
[----:B------:R1:W-:Y:S01]  /*28fb0*/  @P0 STG.E.U16 [R14.64], R16 ;  /* 0x000000100e000986 */ /* 0x0003e2000c101506 */
[----:B------:R-:W-:Y:S02]  /*28fc0*/  ISETP.LT.AND P0, PT, R27, c[0x0][0x178], !P4 ;  /* 0x00005e001b007a0c */ /* 0x000fe40006701270 */
[----:B------:R-:W-:Y:S02]  /*28fd0*/  IADD3 R17, R0, c[0x0][0x198], RZ ;  /* 0x0000660000117a10 */ /* 0x000fe40007ffe0ff */
[----:B0-----:R-:W-:Y:S01]  /*28fe0*/  PRMT R13, R18, 0x7632, R13 ;  /* 0x00007632120d7816 */ /* 0x001fe2000000000d */
[----:B------:R-:W-:Y:S01]  /*28ff0*/  IMAD.WIDE R10, R0, 0x2, R4 ;  /* 0x00000002000a7825 */ /* 0x000fe200078e0204 */
[----:B------:R-:W-:Y:S02]  /*29000*/  PRMT R20, R22, 0x7632, R20 ;  /* 0x0000763216147816 */ /* 0x000fe40000000014 */
[----:B------:R-:W-:Y:S01]  /*29010*/  PRMT R19, R19, 0x7632, R19 ;  /* 0x0000763213137816 */ /* 0x000fe20000000013 */
[----:B------:R0:W-:Y:S01]  /*29020*/  @P5 STG.E.U16 [R8.64], R13 ;  /* 0x0000000d08005986 */ /* 0x0001e2000c101506 */
[----:B-1----:R-:W-:Y:S01]  /*29030*/  IMAD.WIDE R14, R17, 0x2, R24 ;  /* 0x00000002110e7825 */ /* 0x002fe200078e0218 */
[----:B------:R-:W-:-:S02]  /*29040*/  ISETP.LT.AND P3, PT, R27, c[0x0][0x178], !P1 ;  /* 0x00005e001b007a0c */ /* 0x000fc40004f61270 */
[----:B------:R-:W-:Y:S01]  /*29050*/  @P6 STG.E.U16 [R10.64], R20 ;  /* 0x000000140a006986 */ /* 0x000fe2000c101506 */
[C---:B------:R-:W-:Y:S01]  /*29060*/  ISETP.LT.AND P5, PT, R21.reuse, c[0x0][0x178], !P4 ;  /* 0x00005e0015007a0c */ /* 0x040fe200067a1270 */
[----:B0-----:R-:W-:Y:S02]  /*29070*/  IMAD.WIDE R12, R0, 0x2, R2 ;  /* 0x00000002000c7825 */ /* 0x001fe400078e0202 */
[----:B------:R-:W3:Y:S01]  /*29080*/  LDL.LU R27, [R1+0x1c] ;  /* 0x00001c00011b7983 */ /* 0x000ee20000300800 */
[----:B------:R-:W-:-:S03]  /*29090*/  ISETP.LT.AND P6, PT, R21, c[0x0][0x178], !P1 ;  /* 0x00005e0015007a0c */ /* 0x000fc60004fc1270 */
[----:B------:R0:W-:Y:S01]  /*290a0*/  @P2 STG.E.U16 [R12.64], R19 ;  /* 0x000000130c002986 */ /* 0x0001e2000c101506 */
[----:B------:R-:W-:-:S03]  /*290b0*/  ISETP.LT.AND P2, PT, R28, c[0x0][0x178], !P4 ;  /* 0x00005e001c007a0c */ /* 0x000fc60006741270 */
[----:B------:R1:W-:Y:S01]  /*290c0*/  @P0 STG.E.U16 [R14.64], R29 ;  /* 0x0000001d0e000986 */ /* 0x0003e2000c101506 */
[----:B------:R-:W-:Y:S02]  /*290d0*/  ISETP.LT.AND P0, PT, R28, c[0x0][0x178], !P1 ;  /* 0x00005e001c007a0c */ /* 0x000fe40004f01270 */
[C---:B------:R-:W-:Y:S02]  /*290e0*/  ISETP.LT.AND P4, PT, R23.reuse, c[0x0][0x178], !P4 ;  /* 0x00005e0017007a0c */ /* 0x040fe40006781270 */
[----:B------:R-:W-:Y:S02]  /*290f0*/  ISETP.LT.AND P1, PT, R23, c[0x0][0x178], !P1 ;  /* 0x00005e0017007a0c */ /* 0x000fe40004f21270 */
[----:B------:R-:W4:Y:S01]  /*29100*/  LDL.LU R23, [R1+0xf68] ;  /* 0x000f680001177983 */ /* 0x000f220000300800 */
[C---:B------:R-:W-:Y:S01]  /*29110*/  IADD3 R21, R17.reuse, c[0x0][0x198], RZ ;  /* 0x0000660011157a10 */ /* 0x040fe20007ffe0ff */
[----:B0-----:R-:W-:Y:S01]  /*29120*/  IMAD.WIDE R18, R17, 0x2, R6 ;  /* 0x0000000211127825 */ /* 0x001fe200078e0206 */
[----:B------:R-:W-:-:S03]  /*29130*/  PRMT R12, R29, 0x7632, R12 ;  /* 0x000076321d0c7816 */ /* 0x000fc6000000000c */
[----:B------:R-:W-:-:S04]  /*29140*/  IMAD.WIDE R8, R17, 0x2, R4 ;  /* 0x0000000211087825 */ /* 0x000fc800078e0204 */
[----:B------:R-:W-:-:S04]  /*29150*/  IMAD.WIDE R10, R17, 0x2, R2 ;  /* 0x00000002110a7825 */ /* 0x000fc800078e0202 */
[----:B------:R-:W-:-:S04]  /*29160*/  IMAD.WIDE R24, R21, 0x2, R24 ;  /* 0x0000000215187825 */ /* 0x000fc800078e0218 */
[----:B------:R-:W-:-:S04]  /*29170*/  IMAD.WIDE R6, R21, 0x2, R6 ;  /* 0x0000000215067825 */ /* 0x000fc800078e0206 */
[----:B------:R-:W-:-:S04]  /*29180*/  IMAD.WIDE R4, R21, 0x2, R4 ;  /* 0x0000000215047825 */ /* 0x000fc800078e0204 */
[----:B------:R-:W-:Y:S01]  /*29190*/  IMAD.WIDE R2, R21, 0x2, R2 ;  /* 0x0000000215027825 */ /* 0x000fe200078e0202 */
[----:B--2---:R-:W-:Y:S01]  /*291a0*/  PRMT R0, R26, 0x7632, R0 ;  /* 0x000076321a007816 */ /* 0x004fe20000000000 */
[----:B------:R1:W-:Y:S01]  /*291b0*/  @P5 STG.E.U16 [R18.64], R26 ;  /* 0x0000001a12005986 */ /* 0x0003e2000c101506 */
[----:B---3--:R-:W-:-:S03]  /*291c0*/  PRMT R13, R27, 0x7632, R13 ;  /* 0x000076321b0d7816 */ /* 0x008fc6000000000d */
[----:B------:R1:W-:Y:S04]  /*291d0*/  @P2 STG.E.U16 [R8.64], R27 ;  /* 0x0000001b08002986 */ /* 0x0003e8000c101506 */
[----:B----4-:R1:W-:Y:S04]  /*291e0*/  @P4 STG.E.U16 [R10.64], R23 ;  /* 0x000000170a004986 */ /* 0x0103e8000c101506 */
[----:B------:R1:W-:Y:S04]  /*291f0*/  @P3 STG.E.U16 [R24.64], R12 ;  /* 0x0000000c18003986 */ /* 0x0003e8000c101506 */
[----:B------:R1:W-:Y:S04]  /*29200*/  @P6 STG.E.U16 [R6.64], R0 ;  /* 0x0000000006006986 */ /* 0x0003e8000c101506 */
[----:B------:R1:W-:Y:S01]  /*29210*/  @P0 STG.E.U16 [R4.64], R13 ;  /* 0x0000000d04000986 */ /* 0x0003e2000c101506 */
[----:B------:R-:W-:Y:S05]  /*29220*/  @!P1 EXIT ;  /* 0x000000000000994d */ /* 0x000fea0003800000 */
[----:B-1----:R-:W-:-:S05]  /*29230*/  PRMT R23, R23, 0x7632, R23 ;  /* 0x0000763217177816 */ /* 0x002fca0000000017 */
[----:B------:R-:W-:Y:S01]  /*29240*/  STG.E.U16 [R2.64], R23 ;  /* 0x0000001702007986 */ /* 0x000fe2000c101506 */
[----:B------:R-:W-:Y:S05]  /*29250*/  EXIT ;  /* 0x000000000000794d */ /* 0x000fea0003800000 */
.L_x_3:
[----:B------:R-:W-:-:S00]  /*29260*/  BRA `(.L_x_3) ;  /* 0xfffffff000007947 */ /* 0x000fc0000383ffff */
[----:B------:R-:W-:-:S00]  /*29270*/  NOP ;  /* 0x0000000000007918 */ /* 0x000fc00000000000 */
        /* <DEDUP_REMOVED lines=8> */
.L_x_4:


//--------------------- .nv.shared.matmul_kernel  --------------------------
	.section	.nv.shared.matmul_kernel,"aw",@nobits
	.sectionflags	@""
	.align	16
